// auto-generated by cutlass_sweep.gemm — config: {"arch": "sm_100", "cluster_m": 4, "cluster_n": 2, "dtype": "nvfp4", "dtype_b": "nvfp4", "layout": "nt", "stages": 0, "tile_k": 256, "tile_m": 128, "tile_n": 64}
#include "cutlass/cutlass.h"
#include "cutlass/gemm/collective/collective_builder.hpp"
#include "cutlass/gemm/device/gemm_universal_adapter.h"
#include "cutlass/gemm/kernel/gemm_universal.hpp"
#include "cutlass/epilogue/collective/collective_builder.hpp"

using ElemA = cutlass::nv_float4_t<cutlass::float_e2m1_t>;
using ElemB = cutlass::nv_float4_t<cutlass::float_e2m1_t>;
using ElemCD = cutlass::bfloat16_t;
using Acc  = float;
using TileShape    = cute::Shape<cute::_128, cute::_64, cute::_256>;
using ClusterShape = cute::Shape<cute::_4, cute::_2, cute::_1>;

using CollectiveEpilogue = typename cutlass::epilogue::collective::CollectiveBuilder<
    cutlass::arch::Sm100, cutlass::arch::OpClassTensorOp,
    TileShape, ClusterShape,
    cutlass::epilogue::collective::EpilogueTileAuto,
    Acc, Acc,
    ElemCD, cutlass::layout::RowMajor, 128 / cutlass::sizeof_bits<ElemCD>::value,
    ElemCD, cutlass::layout::RowMajor, 128 / cutlass::sizeof_bits<ElemCD>::value,
    cutlass::epilogue::collective::EpilogueScheduleAuto
  >::CollectiveOp;

using CollectiveMainloop = typename cutlass::gemm::collective::CollectiveBuilder<
    cutlass::arch::Sm100, cutlass::arch::OpClassBlockScaledTensorOp,
    ElemA, cutlass::layout::RowMajor, 32,
    ElemB, cutlass::layout::ColumnMajor, 32,
    Acc,
    TileShape, ClusterShape,
    cutlass::gemm::collective::StageCountAutoCarveout<static_cast<int>(sizeof(typename CollectiveEpilogue::SharedStorage))>,
    cutlass::gemm::collective::KernelScheduleAuto
  >::CollectiveOp;

using GemmKernel = cutlass::gemm::kernel::GemmUniversal<
    cute::Shape<int,int,int,int>,
    CollectiveMainloop,
    CollectiveEpilogue
>;
using Gemm = cutlass::gemm::device::GemmUniversalAdapter<GemmKernel>;

// Force the device kernel symbol into the cubin without needing a host main.
auto* _anchor = &cutlass::device_kernel<GemmKernel>;


// ===== COMPILED SASS (sm_100a) =====

	.target	sm_100a

	.elftype	@"ET_EXEC"


//--------------------- .note.nv.tkinfo           --------------------------
	.section	.note.nv.tkinfo,"",@"SHT_NOTE"
	.sectionflags	@"SHF_NOTE_NV_TKINFO"
	.tkinfo
        /*0018*/ 	.word	0x00000002
        /*0030*/ 	.string	""
        /*0030*/ 	.string	"ptxas"
        /*0030*/ 	.string	"Cuda compilation tools, release 13.0, V13.0.88"
        /*0030*/ 	.string	"Build cuda_13.0.r13.0/compiler.36424714_0"
        /*0030*/ 	.string	"-arch sm_100a -m 64 "



//--------------------- .note.nv.cuinfo           --------------------------
	.section	.note.nv.cuinfo,"",@"SHT_NOTE"
	.sectionflags	@"SHF_NOTE_NV_CUINFO"
        /*0018*/ 	.short	0x0002
        /*001a*/ 	.short	0x0064
        /*001c*/ 	.short	0x0082
	.zero		2


//--------------------- .nv.info                  --------------------------
	.section	.nv.info,"",@"SHT_CUDA_INFO"
	.align	4


	//----- nvinfo : EIATTR_REGCOUNT
	.align		4
        /*0000*/ 	.byte	0x04, 0x2f
        /*0002*/ 	.short	(.L_19 - .L_18)
	.align		4
.L_18:
        /*0004*/ 	.word	index@(_ZN7cutlass13device_kernelINS_4gemm6kernel13GemmUniversalIN4cute5tupleIJiiiiEEENS1_10collective13CollectiveMmaINS1_46MainloopSm100TmaUmmaWarpSpecializedBlockScaledILi7ELi2ELi2ENS5_IJNS4_1CILi4EEENSA_ILi2EEENSA_ILi1EEEEEEEENS5_IJNSA_ILi128EEENSA_ILi64EEENSA_ILi256EEEEEENS5_IJNS_12float_e2m1_tENS_13float_ue4m3_tEEEENS5_IJNS5_IJlSD_lEEENS4_6LayoutINS5_IJNS5_IJNS5_IJNSA_ILi32EEESB_EEEiEEENS5_IJNS5_IJNSA_ILi16EEESB_EEEiEEENS5_IJSD_iEEEEEENS5_IJSU_NS5_IJNS5_IJNSA_ILi0EEESD_EEENSA_ILi512EEEEEENS5_IJSX_iEEEEEEEEEEESM_S14_NS4_8TiledMMAINS4_8MMA_AtomIJNS4_17SM100_MMA_MXF4_SSISK_SK_fSL_Li128ELi64ELi16ELNS4_4UMMA5MajorE0ELS19_0ELNS18_7ScaleInE0ELS1A_0EEEEEENSO_INS5_IJSD_SD_SD_EEENS5_IJSX_SX_SX_EEEEENS5_IJNS4_10UnderscoreES1G_S1G_EEEEENS5_IJNS4_23SM90_TMA_LOAD_MULTICASTES1J_EEENS5_IJNS4_14ComposedLayoutINS4_7SwizzleILi3ELi4ELi3EEENS4_18smem_ptr_flag_bitsILi4EEENSO_INS5_IJNSA_ILi8EEESI_EEENS5_IJSI_SD_EEEEEEENSO_INS5_IJNS5_IJNS5_IJSQ_SD_EEEST_EEESD_NS5_IJSD_SB_EEEEEENS5_IJNS5_IJNS5_IJST_SZ_EEESY_EEESX_NS5_IJSB_SZ_EEEEEEEEEEEvNS4_8identityES1K_S24_vS25_EENS_8epilogue10collective18CollectiveEpilogueINS27_23Sm100TmaWarpSpecializedILi3ELi2ELi16ELb1ELb0EEEJNS5_IJSH_SH_SI_EEENS5_IJNSO_ISH_SD_EENSO_INS5_IJSS_SC_EEENS5_IJSD_SP_EEEEEEEENS_10bfloat16_tESN_S2I_SN_NS27_6fusion15FusionCallbacksIS2B_NS2J_17LinearCombinationIS2I_fS2I_fLNS_15FloatRoundStyleE2EEES2C_S2H_JEEENS4_5SM1004TMEM4LOAD26SM100_TMEM_LOAD_32dp32b16xENS4_13SM90_TMA_LOADENS1L_INS1M_ILi1ELi4ELi3EEENS1O_ILi16EEENSO_INS5_IJS1Q_SS_EEENS5_IJSS_SD_EEEEEEENS4_39AutoVectorizingCopyWithAssumedAlignmentILi128EEENS4_14SM90_TMA_STOREES2Z_S31_S31_EEEvvEEEEvNT_6ParamsE)
        /*0008*/ 	.word	0x00000074


	//----- nvinfo : EIATTR_FRAME_SIZE
	.align		4
.L_19:
        /*000c*/ 	.byte	0x04, 0x11
        /*000e*/ 	.short	(.L_21 - .L_20)
	.align		4
.L_20:
        /*0010*/ 	.word	index@($__internal_2_$__cuda_sm10x_tcgen05_guardrail_trap_unallocated_columns_being_dealloced)
        /*0014*/ 	.word	0x00000000


	//----- nvinfo : EIATTR_FRAME_SIZE
	.align		4
.L_21:
        /*0018*/ 	.byte	0x04, 0x11
        /*001a*/ 	.short	(.L_23 - .L_22)
	.align		4
.L_22:
        /*001c*/ 	.word	index@($__internal_1_$__cuda_sm10x_tcgen05_guardrail_trap_phase_invalid_during_alloc)
        /*0020*/ 	.word	0x00000000


	//----- nvinfo : EIATTR_FRAME_SIZE
	.align		4
.L_23:
        /*0024*/ 	.byte	0x04, 0x11
        /*0026*/ 	.short	(.L_25 - .L_24)
	.align		4
.L_24:
        /*0028*/ 	.word	index@($__internal_0_$__cuda_sm10x_tcgen05_guardrail_trap_col_being_dealloced_not_returned_by_alloc)
        /*002c*/ 	.word	0x00000000


	//----- nvinfo : EIATTR_FRAME_SIZE
	.align		4
.L_25:
        /*0030*/ 	.byte	0x04, 0x11
        /*0032*/ 	.short	(.L_27 - .L_26)
	.align		4
.L_26:
        /*0034*/ 	.word	index@(_ZN7cutlass13device_kernelINS_4gemm6kernel13GemmUniversalIN4cute5tupleIJiiiiEEENS1_10collective13CollectiveMmaINS1_46MainloopSm100TmaUmmaWarpSpecializedBlockScaledILi7ELi2ELi2ENS5_IJNS4_1CILi4EEENSA_ILi2EEENSA_ILi1EEEEEEEENS5_IJNSA_ILi128EEENSA_ILi64EEENSA_ILi256EEEEEENS5_IJNS_12float_e2m1_tENS_13float_ue4m3_tEEEENS5_IJNS5_IJlSD_lEEENS4_6LayoutINS5_IJNS5_IJNS5_IJNSA_ILi32EEESB_EEEiEEENS5_IJNS5_IJNSA_ILi16EEESB_EEEiEEENS5_IJSD_iEEEEEENS5_IJSU_NS5_IJNS5_IJNSA_ILi0EEESD_EEENSA_ILi512EEEEEENS5_IJSX_iEEEEEEEEEEESM_S14_NS4_8TiledMMAINS4_8MMA_AtomIJNS4_17SM100_MMA_MXF4_SSISK_SK_fSL_Li128ELi64ELi16ELNS4_4UMMA5MajorE0ELS19_0ELNS18_7ScaleInE0ELS1A_0EEEEEENSO_INS5_IJSD_SD_SD_EEENS5_IJSX_SX_SX_EEEEENS5_IJNS4_10UnderscoreES1G_S1G_EEEEENS5_IJNS4_23SM90_TMA_LOAD_MULTICASTES1J_EEENS5_IJNS4_14ComposedLayoutINS4_7SwizzleILi3ELi4ELi3EEENS4_18smem_ptr_flag_bitsILi4EEENSO_INS5_IJNSA_ILi8EEESI_EEENS5_IJSI_SD_EEEEEEENSO_INS5_IJNS5_IJNS5_IJSQ_SD_EEEST_EEESD_NS5_IJSD_SB_EEEEEENS5_IJNS5_IJNS5_IJST_SZ_EEESY_EEESX_NS5_IJSB_SZ_EEEEEEEEEEEvNS4_8identityES1K_S24_vS25_EENS_8epilogue10collective18CollectiveEpilogueINS27_23Sm100TmaWarpSpecializedILi3ELi2ELi16ELb1ELb0EEEJNS5_IJSH_SH_SI_EEENS5_IJNSO_ISH_SD_EENSO_INS5_IJSS_SC_EEENS5_IJSD_SP_EEEEEEEENS_10bfloat16_tESN_S2I_SN_NS27_6fusion15FusionCallbacksIS2B_NS2J_17LinearCombinationIS2I_fS2I_fLNS_15FloatRoundStyleE2EEES2C_S2H_JEEENS4_5SM1004TMEM4LOAD26SM100_TMEM_LOAD_32dp32b16xENS4_13SM90_TMA_LOADENS1L_INS1M_ILi1ELi4ELi3EEENS1O_ILi16EEENSO_INS5_IJS1Q_SS_EEENS5_IJSS_SD_EEEEEEENS4_39AutoVectorizingCopyWithAssumedAlignmentILi128EEENS4_14SM90_TMA_STOREES2Z_S31_S31_EEEvvEEEEvNT_6ParamsE)
        /*0038*/ 	.word	0x00000000


	//----- nvinfo : EIATTR_MIN_STACK_SIZE
	.align		4
.L_27:
        /*003c*/ 	.byte	0x04, 0x12
        /*003e*/ 	.short	(.L_29 - .L_28)
	.align		4
.L_28:
        /*0040*/ 	.word	index@(_ZN7cutlass13device_kernelINS_4gemm6kernel13GemmUniversalIN4cute5tupleIJiiiiEEENS1_10collective13CollectiveMmaINS1_46MainloopSm100TmaUmmaWarpSpecializedBlockScaledILi7ELi2ELi2ENS5_IJNS4_1CILi4EEENSA_ILi2EEENSA_ILi1EEEEEEEENS5_IJNSA_ILi128EEENSA_ILi64EEENSA_ILi256EEEEEENS5_IJNS_12float_e2m1_tENS_13float_ue4m3_tEEEENS5_IJNS5_IJlSD_lEEENS4_6LayoutINS5_IJNS5_IJNS5_IJNSA_ILi32EEESB_EEEiEEENS5_IJNS5_IJNSA_ILi16EEESB_EEEiEEENS5_IJSD_iEEEEEENS5_IJSU_NS5_IJNS5_IJNSA_ILi0EEESD_EEENSA_ILi512EEEEEENS5_IJSX_iEEEEEEEEEEESM_S14_NS4_8TiledMMAINS4_8MMA_AtomIJNS4_17SM100_MMA_MXF4_SSISK_SK_fSL_Li128ELi64ELi16ELNS4_4UMMA5MajorE0ELS19_0ELNS18_7ScaleInE0ELS1A_0EEEEEENSO_INS5_IJSD_SD_SD_EEENS5_IJSX_SX_SX_EEEEENS5_IJNS4_10UnderscoreES1G_S1G_EEEEENS5_IJNS4_23SM90_TMA_LOAD_MULTICASTES1J_EEENS5_IJNS4_14ComposedLayoutINS4_7SwizzleILi3ELi4ELi3EEENS4_18smem_ptr_flag_bitsILi4EEENSO_INS5_IJNSA_ILi8EEESI_EEENS5_IJSI_SD_EEEEEEENSO_INS5_IJNS5_IJNS5_IJSQ_SD_EEEST_EEESD_NS5_IJSD_SB_EEEEEENS5_IJNS5_IJNS5_IJST_SZ_EEESY_EEESX_NS5_IJSB_SZ_EEEEEEEEEEEvNS4_8identityES1K_S24_vS25_EENS_8epilogue10collective18CollectiveEpilogueINS27_23Sm100TmaWarpSpecializedILi3ELi2ELi16ELb1ELb0EEEJNS5_IJSH_SH_SI_EEENS5_IJNSO_ISH_SD_EENSO_INS5_IJSS_SC_EEENS5_IJSD_SP_EEEEEEEENS_10bfloat16_tESN_S2I_SN_NS27_6fusion15FusionCallbacksIS2B_NS2J_17LinearCombinationIS2I_fS2I_fLNS_15FloatRoundStyleE2EEES2C_S2H_JEEENS4_5SM1004TMEM4LOAD26SM100_TMEM_LOAD_32dp32b16xENS4_13SM90_TMA_LOADENS1L_INS1M_ILi1ELi4ELi3EEENS1O_ILi16EEENSO_INS5_IJS1Q_SS_EEENS5_IJSS_SD_EEEEEEENS4_39AutoVectorizingCopyWithAssumedAlignmentILi128EEENS4_14SM90_TMA_STOREES2Z_S31_S31_EEEvvEEEEvNT_6ParamsE)
        /*0044*/ 	.word	0x00000000
.L_29:


//--------------------- .nv.compat                --------------------------
	.section	.nv.compat,"",@"SHT_CUDA_COMPAT_INFO"
	.align	4
        /*0000*/ 	.byte	0x02, 0x09, 0x01, 0x00, 0x02, 0x02, 0x02, 0x00, 0x02, 0x05, 0x05, 0x00, 0x03, 0x07, 0x01, 0x01
        /*0010*/ 	.byte	0x02, 0x03, 0x01, 0x00, 0x02, 0x06, 0x01, 0x00, 0x04, 0x0b, 0x08, 0x00, 0x09, 0x00, 0x00, 0x00
        /*0020*/ 	.byte	0x00, 0x00, 0x00, 0x00


//--------------------- .nv.info._ZN7cutlass13device_kernelINS_4gemm6kernel13GemmUniversalIN4cute5tupleIJiiiiEEENS1_10collective13CollectiveMmaINS1_46MainloopSm100TmaUmmaWarpSpecializedBlockScaledILi7ELi2ELi2ENS5_IJNS4_1CILi4EEENSA_ILi2EEENSA_ILi1EEEEEEEENS5_IJNSA_ILi128EEENSA_ILi64EEENSA_ILi256EEEEEENS5_IJNS_12float_e2m1_tENS_13float_ue4m3_tEEEENS5_IJNS5_IJlSD_lEEENS4_6LayoutINS5_IJNS5_IJNS5_IJNSA_ILi32EEESB_EEEiEEENS5_IJNS5_IJNSA_ILi16EEESB_EEEiEEENS5_IJSD_iEEEEEENS5_IJSU_NS5_IJNS5_IJNSA_ILi0EEESD_EEENSA_ILi512EEEEEENS5_IJSX_iEEEEEEEEEEESM_S14_NS4_8TiledMMAINS4_8MMA_AtomIJNS4_17SM100_MMA_MXF4_SSISK_SK_fSL_Li128ELi64ELi16ELNS4_4UMMA5MajorE0ELS19_0ELNS18_7ScaleInE0ELS1A_0EEEEEENSO_INS5_IJSD_SD_SD_EEENS5_IJSX_SX_SX_EEEEENS5_IJNS4_10UnderscoreES1G_S1G_EEEEENS5_IJNS4_23SM90_TMA_LOAD_MULTICASTES1J_EEENS5_IJNS4_14ComposedLayoutINS4_7SwizzleILi3ELi4ELi3EEENS4_18smem_ptr_flag_bitsILi4EEENSO_INS5_IJNSA_ILi8EEESI_EEENS5_IJSI_SD_EEEEEEENSO_INS5_IJNS5_IJNS5_IJSQ_SD_EEEST_EEESD_NS5_IJSD_SB_EEEEEENS5_IJNS5_IJNS5_IJST_SZ_EEESY_EEESX_NS5_IJSB_SZ_EEEEEEEEEEEvNS4_8identityES1K_S24_vS25_EENS_8epilogue10collective18CollectiveEpilogueINS27_23Sm100TmaWarpSpecializedILi3ELi2ELi16ELb1ELb0EEEJNS5_IJSH_SH_SI_EEENS5_IJNSO_ISH_SD_EENSO_INS5_IJSS_SC_EEENS5_IJSD_SP_EEEEEEEENS_10bfloat16_tESN_S2I_SN_NS27_6fusion15FusionCallbacksIS2B_NS2J_17LinearCombinationIS2I_fS2I_fLNS_15FloatRoundStyleE2EEES2C_S2H_JEEENS4_5SM1004TMEM4LOAD26SM100_TMEM_LOAD_32dp32b16xENS4_13SM90_TMA_LOADENS1L_INS1M_ILi1ELi4ELi3EEENS1O_ILi16EEENSO_INS5_IJS1Q_SS_EEENS5_IJSS_SD_EEEEEEENS4_39AutoVectorizingCopyWithAssumedAlignmentILi128EEENS4_14SM90_TMA_STOREES2Z_S31_S31_EEEvvEEEEvNT_6ParamsE --------------------------
	.section	.nv.info._ZN7cutlass13device_kernelINS_4gemm6kernel13GemmUniversalIN4cute5tupleIJiiiiEEENS1_10collective13CollectiveMmaINS1_46MainloopSm100TmaUmmaWarpSpecializedBlockScaledILi7ELi2ELi2ENS5_IJNS4_1CILi4EEENSA_ILi2EEENSA_ILi1EEEEEEEENS5_IJNSA_ILi128EEENSA_ILi64EEENSA_ILi256EEEEEENS5_IJNS_12float_e2m1_tENS_13float_ue4m3_tEEEENS5_IJNS5_IJlSD_lEEENS4_6LayoutINS5_IJNS5_IJNS5_IJNSA_ILi32EEESB_EEEiEEENS5_IJNS5_IJNSA_ILi16EEESB_EEEiEEENS5_IJSD_iEEEEEENS5_IJSU_NS5_IJNS5_IJNSA_ILi0EEESD_EEENSA_ILi512EEEEEENS5_IJSX_iEEEEEEEEEEESM_S14_NS4_8TiledMMAINS4_8MMA_AtomIJNS4_17SM100_MMA_MXF4_SSISK_SK_fSL_Li128ELi64ELi16ELNS4_4UMMA5MajorE0ELS19_0ELNS18_7ScaleInE0ELS1A_0EEEEEENSO_INS5_IJSD_SD_SD_EEENS5_IJSX_SX_SX_EEEEENS5_IJNS4_10UnderscoreES1G_S1G_EEEEENS5_IJNS4_23SM90_TMA_LOAD_MULTICASTES1J_EEENS5_IJNS4_14ComposedLayoutINS4_7SwizzleILi3ELi4ELi3EEENS4_18smem_ptr_flag_bitsILi4EEENSO_INS5_IJNSA_ILi8EEESI_EEENS5_IJSI_SD_EEEEEEENSO_INS5_IJNS5_IJNS5_IJSQ_SD_EEEST_EEESD_NS5_IJSD_SB_EEEEEENS5_IJNS5_IJNS5_IJST_SZ_EEESY_EEESX_NS5_IJSB_SZ_EEEEEEEEEEEvNS4_8identityES1K_S24_vS25_EENS_8epilogue10collective18CollectiveEpilogueINS27_23Sm100TmaWarpSpecializedILi3ELi2ELi16ELb1ELb0EEEJNS5_IJSH_SH_SI_EEENS5_IJNSO_ISH_SD_EENSO_INS5_IJSS_SC_EEENS5_IJSD_SP_EEEEEEEENS_10bfloat16_tESN_S2I_SN_NS27_6fusion15FusionCallbacksIS2B_NS2J_17LinearCombinationIS2I_fS2I_fLNS_15FloatRoundStyleE2EEES2C_S2H_JEEENS4_5SM1004TMEM4LOAD26SM100_TMEM_LOAD_32dp32b16xENS4_13SM90_TMA_LOADENS1L_INS1M_ILi1ELi4ELi3EEENS1O_ILi16EEENSO_INS5_IJS1Q_SS_EEENS5_IJSS_SD_EEEEEEENS4_39AutoVectorizingCopyWithAssumedAlignmentILi128EEENS4_14SM90_TMA_STOREES2Z_S31_S31_EEEvvEEEEvNT_6ParamsE,"",@"SHT_CUDA_INFO"
	.sectionflags	@""
	.align	4


	//----- nvinfo : EIATTR_CUDA_API_VERSION
	.align		4
        /*0000*/ 	.byte	0x04, 0x37
        /*0002*/ 	.short	(.L_31 - .L_30)
.L_30:
        /*0004*/ 	.word	0x00000082


	//----- nvinfo : EIATTR_KPARAM_INFO
	.align		4
.L_31:
        /*0008*/ 	.byte	0x04, 0x17
        /*000a*/ 	.short	(.L_33 - .L_32)
.L_32:
        /*000c*/ 	.word	0x00000000
        /*0010*/ 	.short	0x0000
        /*0012*/ 	.short	0x0000
        /*0014*/ 	.byte	0x00, 0xf0, 0x01, 0x30


	//----- nvinfo : EIATTR_AT_ENTRY_FRAGMENTS
	.align		4
.L_33:
        /*0018*/ 	.byte	0x04, 0x4f
        /*001a*/ 	.short	(.L_35 - .L_34)


	//   ....[0]....
.L_34:
        /*001c*/ 	.word	0x00000006


	//----- nvinfo : EIATTR_RESERVED_SMEM_USED
	.align		4
.L_35:
        /*0020*/ 	.byte	0x01, 0x41
	.zero		2


	//----- nvinfo : EIATTR_SPARSE_MMA_MASK
	.align		4
        /*0024*/ 	.byte	0x03, 0x50
        /*0026*/ 	.short	0x0000


	//----- nvinfo : EIATTR_TCGEN05_1CTA_USED
	.align		4
        /*0028*/ 	.byte	0x01, 0x51
	.zero		2


	//----- nvinfo : EIATTR_MAXREG_COUNT
	.align		4
        /*002c*/ 	.byte	0x03, 0x1b
        /*002e*/ 	.short	0x00ff


	//----- nvinfo : EIATTR_NUM_BARRIERS
	.align		4
        /*0030*/ 	.byte	0x02, 0x4c
        /*0032*/ 	.byte	0x07
	.zero		1


	//----- nvinfo : EIATTR_EXTERNS
	.align		4
        /*0034*/ 	.byte	0x04, 0x0f
        /*0036*/ 	.short	(.L_37 - .L_36)


	//   ....[0]....
	.align		4
.L_36:
        /*0038*/ 	.word	index@(__assertfail)


	//----- nvinfo : EIATTR_MERCURY_ISA_VERSION
	.align		4
.L_37:
        /*003c*/ 	.byte	0x03, 0x5f
        /*003e*/ 	.short	0x0101


	//----- nvinfo : EIATTR_INT_WARP_WIDE_INSTR_OFFSETS
	.align		4
        /*0040*/ 	.byte	0x04, 0x31
        /*0042*/ 	.short	(.L_39 - .L_38)


	//   ....[0]....
.L_38:
        /*0044*/ 	.word	0x00004cd0


	//   ....[1]....
        /*0048*/ 	.word	0x00004d00


	//   ....[2]....
        /*004c*/ 	.word	0x00004d20


	//   ....[3]....
        /*0050*/ 	.word	0x000058c0


	//   ....[4]....
        /*0054*/ 	.word	0x00005990


	//   ....[5]....
        /*0058*/ 	.word	0x00005a00


	//   ....[6]....
        /*005c*/ 	.word	0x00005b50


	//   ....[7]....
        /*0060*/ 	.word	0x00005c20


	//   ....[8]....
        /*0064*/ 	.word	0x00005c70


	//   ....[9]....
        /*0068*/ 	.word	0x00005db0


	//   ....[10]....
        /*006c*/ 	.word	0x00005e60


	//   ....[11]....
        /*0070*/ 	.word	0x00005ec0


	//   ....[12]....
        /*0074*/ 	.word	0x00005ff0


	//   ....[13]....
        /*0078*/ 	.word	0x00006100


	//   ....[14]....
        /*007c*/ 	.word	0x00006130


	//----- nvinfo : EIATTR_COOP_GROUP_MASK_REGIDS
	.align		4
.L_39:
        /*0080*/ 	.byte	0x04, 0x29
        /*0082*/ 	.short	(.L_41 - .L_40)


	//   ....[0]....
.L_40:
        /*0084*/ 	.word	0xffffffff


	//   ....[1]....
        /*0088*/ 	.word	0xffffffff


	//   ....[2]....
        /*008c*/ 	.word	0xffffffff


	//   ....[3]....
        /*0090*/ 	.word	0xffffffff


	//   ....[4]....
        /*0094*/ 	.word	0xffffffff


	//   ....[5]....
        /*0098*/ 	.word	0xffffffff


	//   ....[6]....
        /*009c*/ 	.word	0xffffffff


	//   ....[7]....
        /*00a0*/ 	.word	0xffffffff


	//   ....[8]....
        /*00a4*/ 	.word	0xffffffff


	//   ....[9]....
        /*00a8*/ 	.word	0xffffffff


	//   ....[10]....
        /*00ac*/ 	.word	0xffffffff


	//   ....[11]....
        /*00b0*/ 	.word	0xffffffff


	//   ....[12]....
        /*00b4*/ 	.word	0xffffffff


	//   ....[13]....
        /*00b8*/ 	.word	0xffffffff


	//----- nvinfo : EIATTR_COOP_GROUP_INSTR_OFFSETS
	.align		4
.L_41:
        /*00bc*/ 	.byte	0x04, 0x28
        /*00be*/ 	.short	(.L_43 - .L_42)


	//   ....[0]....
.L_42:
        /*00c0*/ 	.word	0x00000080


	//   ....[1]....
        /*00c4*/ 	.word	0x00000550


	//   ....[2]....
        /*00c8*/ 	.word	0x00000760


	//   ....[3]....
        /*00cc*/ 	.word	0x000008e0


	//   ....[4]....
        /*00d0*/ 	.word	0x000009e0


	//   ....[5]....
        /*00d4*/ 	.word	0x00000b50


	//   ....[6]....
        /*00d8*/ 	.word	0x00000cb0


	//   ....[7]....
        /*00dc*/ 	.word	0x00000e60


	//   ....[8]....
        /*00e0*/ 	.word	0x00002630


	//   ....[9]....
        /*00e4*/ 	.word	0x000036a0


	//   ....[10]....
        /*00e8*/ 	.word	0x000038b0


	//   ....[11]....
        /*00ec*/ 	.word	0x000038e0


	//   ....[12]....
        /*00f0*/ 	.word	0x00004bb0


	//   ....[13]....
        /*00f4*/ 	.word	0x00004de0


	//----- nvinfo : EIATTR_VRC_CTA_INIT_COUNT
	.align		4
.L_43:
        /*00f8*/ 	.byte	0x02, 0x4a
        /*00fa*/ 	.byte	0x80
	.zero		1


	//----- nvinfo : EIATTR_SYSCALL_OFFSETS
	.align		4
        /*00fc*/ 	.byte	0x04, 0x46
        /*00fe*/ 	.short	(.L_45 - .L_44)


	//   ....[0]....
.L_44:
        /*0100*/ 	.word	0x00006e50


	//   ....[1]....
        /*0104*/ 	.word	0x00006f40


	//   ....[2]....
        /*0108*/ 	.word	0x00007960


	//   ....[3]....
        /*010c*/ 	.word	0x00007ad0


	//   ....[4]....
        /*0110*/ 	.word	0x000088b0


	//   ....[5]....
        /*0114*/ 	.word	0x00008a20


	//   ....[6]....
        /*0118*/ 	.word	0x00009890


	//   ....[7]....
        /*011c*/ 	.word	0x00009a00


	//   ....[8]....
        /*0120*/ 	.word	0x0000a810


	//   ....[9]....
        /*0124*/ 	.word	0x0000a980


	//----- nvinfo : EIATTR_MBARRIER_INSTR_OFFSETS
	.align		4
.L_45:
        /*0128*/ 	.byte	0x04, 0x39
        /*012a*/ 	.short	(.L_47 - .L_46)


	//   ....[0]....
.L_46:
        /*012c*/ 	.word	0x00000670
        /*0130*/ 	.word	0x000000ff
        /*0134*/ 	.word	0x00000000
        /*0138*/ 	.short	0x0100
        /*013a*/ 	.byte	0x04
	.zero		1


	//   ....[1]....
        /*013c*/ 	.word	0x00000680
        /*0140*/ 	.word	0x000000ff
        /*0144*/ 	.word	0x00000038
        /*0148*/ 	.short	0x0100
        /*014a*/ 	.byte	0x04
	.zero		1


	//   ....[2]....
        /*014c*/ 	.word	0x00000690
        /*0150*/ 	.word	0x000000ff
        /*0154*/ 	.word	0x00000008
        /*0158*/ 	.short	0x0100
        /*015a*/ 	.byte	0x04
	.zero		1


	//   ....[3]....
        /*015c*/ 	.word	0x000006a0
        /*0160*/ 	.word	0x000000ff
        /*0164*/ 	.word	0x00000040
        /*0168*/ 	.short	0x0100
        /*016a*/ 	.byte	0x04
	.zero		1


	//   ....[4]....
        /*016c*/ 	.word	0x000006b0
        /*0170*/ 	.word	0x000000ff
        /*0174*/ 	.word	0x00000010
        /*0178*/ 	.short	0x0100
        /*017a*/ 	.byte	0x04
	.zero		1


	//   ....[5]....
        /*017c*/ 	.word	0x000006c0
        /*0180*/ 	.word	0x000000ff
        /*0184*/ 	.word	0x00000048
        /*0188*/ 	.short	0x0100
        /*018a*/ 	.byte	0x04
	.zero		1


	//   ....[6]....
        /*018c*/ 	.word	0x000006d0
        /*0190*/ 	.word	0x000000ff
        /*0194*/ 	.word	0x00000018
        /*0198*/ 	.short	0x0100
        /*019a*/ 	.byte	0x04
	.zero		1


	//   ....[7]....
        /*019c*/ 	.word	0x000006e0
        /*01a0*/ 	.word	0x000000ff
        /*01a4*/ 	.word	0x00000050
        /*01a8*/ 	.short	0x0100
        /*01aa*/ 	.byte	0x04
	.zero		1


	//   ....[8]....
        /*01ac*/ 	.word	0x000006f0
        /*01b0*/ 	.word	0x000000ff
        /*01b4*/ 	.word	0x00000020
        /*01b8*/ 	.short	0x0100
        /*01ba*/ 	.byte	0x04
	.zero		1


	//   ....[9]....
        /*01bc*/ 	.word	0x00000700
        /*01c0*/ 	.word	0x000000ff
        /*01c4*/ 	.word	0x00000058
        /*01c8*/ 	.short	0x0100
        /*01ca*/ 	.byte	0x04
	.zero		1


	//   ....[10]....
        /*01cc*/ 	.word	0x00000710
        /*01d0*/ 	.word	0x000000ff
        /*01d4*/ 	.word	0x00000028
        /*01d8*/ 	.short	0x0100
        /*01da*/ 	.byte	0x04
	.zero		1


	//   ....[11]....
        /*01dc*/ 	.word	0x00000720
        /*01e0*/ 	.word	0x000000ff
        /*01e4*/ 	.word	0x00000060
        /*01e8*/ 	.short	0x0100
        /*01ea*/ 	.byte	0x04
	.zero		1


	//   ....[12]....
        /*01ec*/ 	.word	0x00000730
        /*01f0*/ 	.word	0x000000ff
        /*01f4*/ 	.word	0x00000030
        /*01f8*/ 	.short	0x0100
        /*01fa*/ 	.byte	0x04
	.zero		1


	//   ....[13]....
        /*01fc*/ 	.word	0x00000740
        /*0200*/ 	.word	0x000000ff
        /*0204*/ 	.word	0x00000068
        /*0208*/ 	.short	0x0100
        /*020a*/ 	.byte	0x04
	.zero		1


	//   ....[14]....
        /*020c*/ 	.word	0x00000870
        /*0210*/ 	.word	0x000000ff
        /*0214*/ 	.word	0x00000070
        /*0218*/ 	.short	0x0100
        /*021a*/ 	.byte	0x04
	.zero		1


	//   ....[15]....
        /*021c*/ 	.word	0x00000880
        /*0220*/ 	.word	0x000000ff
        /*0224*/ 	.word	0x00000088
        /*0228*/ 	.short	0x0100
        /*022a*/ 	.byte	0x04
	.zero		1


	//   ....[16]....
        /*022c*/ 	.word	0x00000890
        /*0230*/ 	.word	0x000000ff
        /*0234*/ 	.word	0x00000078
        /*0238*/ 	.short	0x0100
        /*023a*/ 	.byte	0x04
	.zero		1


	//   ....[17]....
        /*023c*/ 	.word	0x000008a0
        /*0240*/ 	.word	0x000000ff
        /*0244*/ 	.word	0x00000090
        /*0248*/ 	.short	0x0100
        /*024a*/ 	.byte	0x04
	.zero		1


	//   ....[18]....
        /*024c*/ 	.word	0x000008b0
        /*0250*/ 	.word	0x000000ff
        /*0254*/ 	.word	0x00000080
        /*0258*/ 	.short	0x0100
        /*025a*/ 	.byte	0x04
	.zero		1


	//   ....[19]....
        /*025c*/ 	.word	0x000008c0
        /*0260*/ 	.word	0x000000ff
        /*0264*/ 	.word	0x00000098
        /*0268*/ 	.short	0x0100
        /*026a*/ 	.byte	0x04
	.zero		1


	//   ....[20]....
        /*026c*/ 	.word	0x000009b0
        /*0270*/ 	.word	0x000000ff
        /*0274*/ 	.word	0x000000a0
        /*0278*/ 	.short	0x0100
        /*027a*/ 	.byte	0x06
	.zero		1


	//   ....[21]....
        /*027c*/ 	.word	0x000009c0
        /*0280*/ 	.word	0x000000ff
        /*0284*/ 	.word	0x000000a8
        /*0288*/ 	.short	0x0100
        /*028a*/ 	.byte	0x06
	.zero		1


	//   ....[22]....
        /*028c*/ 	.word	0x00000b00
        /*0290*/ 	.word	0x000000ff
        /*0294*/ 	.word	0x000000b0
        /*0298*/ 	.short	0x0100
        /*029a*/ 	.byte	0x06
	.zero		1


	//   ....[23]....
        /*029c*/ 	.word	0x00000b10
        /*02a0*/ 	.word	0x000000ff
        /*02a4*/ 	.word	0x000000c0
        /*02a8*/ 	.short	0x0100
        /*02aa*/ 	.byte	0x06
	.zero		1


	//   ....[24]....
        /*02ac*/ 	.word	0x00000b20
        /*02b0*/ 	.word	0x000000ff
        /*02b4*/ 	.word	0x000000b8
        /*02b8*/ 	.short	0x0100
        /*02ba*/ 	.byte	0x06
	.zero		1


	//   ....[25]....
        /*02bc*/ 	.word	0x00000b30
        /*02c0*/ 	.word	0x000000ff
        /*02c4*/ 	.word	0x000000c8
        /*02c8*/ 	.short	0x0100
        /*02ca*/ 	.byte	0x06
	.zero		1


	//   ....[26]....
        /*02cc*/ 	.word	0x00000c60
        /*02d0*/ 	.word	0x000000ff
        /*02d4*/ 	.word	0x000000d0
        /*02d8*/ 	.short	0x0100
        /*02da*/ 	.byte	0x04
	.zero		1


	//   ....[27]....
        /*02dc*/ 	.word	0x00000c70
        /*02e0*/ 	.word	0x000000ff
        /*02e4*/ 	.word	0x000000e0
        /*02e8*/ 	.short	0x0100
        /*02ea*/ 	.byte	0x04
	.zero		1


	//   ....[28]....
        /*02ec*/ 	.word	0x00000c80
        /*02f0*/ 	.word	0x000000ff
        /*02f4*/ 	.word	0x000000d8
        /*02f8*/ 	.short	0x0100
        /*02fa*/ 	.byte	0x04
	.zero		1


	//   ....[29]....
        /*02fc*/ 	.word	0x00000c90
        /*0300*/ 	.word	0x000000ff
        /*0304*/ 	.word	0x000000e8
        /*0308*/ 	.short	0x0100
        /*030a*/ 	.byte	0x04
	.zero		1


	//   ....[30]....
        /*030c*/ 	.word	0x00000d80
        /*0310*/ 	.word	0x000000ff
        /*0314*/ 	.word	0x000000f0
        /*0318*/ 	.short	0x0100
        /*031a*/ 	.byte	0x04
	.zero		1


	//   ....[31]....
        /*031c*/ 	.word	0x00000d90
        /*0320*/ 	.word	0x000000ff
        /*0324*/ 	.word	0x00000100
        /*0328*/ 	.short	0x0100
        /*032a*/ 	.byte	0x04
	.zero		1


	//   ....[32]....
        /*032c*/ 	.word	0x00000da0
        /*0330*/ 	.word	0x000000ff
        /*0334*/ 	.word	0x000000f8
        /*0338*/ 	.short	0x0100
        /*033a*/ 	.byte	0x04
	.zero		1


	//   ....[33]....
        /*033c*/ 	.word	0x00000db0
        /*0340*/ 	.word	0x000000ff
        /*0344*/ 	.word	0x00000108
        /*0348*/ 	.short	0x0100
        /*034a*/ 	.byte	0x04
	.zero		1


	//   ....[34]....
        /*034c*/ 	.word	0x00001b60
        /*0350*/ 	.word	0x00000000
        /*0354*/ 	.word	0x00000100
        /*0358*/ 	.short	0x010a
        /*035a*/ 	.byte	0xff
	.zero		1


	//   ....[35]....
        /*035c*/ 	.word	0x00001b90
        /*0360*/ 	.word	0x00000000
        /*0364*/ 	.word	0x000000f0
        /*0368*/ 	.short	0x0101
        /*036a*/ 	.byte	0xff
	.zero		1


	//   ....[36]....
        /*036c*/ 	.word	0x00001c70
        /*0370*/ 	.word	0x000000ff
        /*0374*/ 	.word	0x00000038
        /*0378*/ 	.short	0x010a
        /*037a*/ 	.byte	0x04
	.zero		1


	//   ....[37]....
        /*037c*/ 	.word	0x00001d10
        /*0380*/ 	.word	0x000000ff
        /*0384*/ 	.word	0x00000038
        /*0388*/ 	.short	0x010a
        /*038a*/ 	.byte	0x21
	.zero		1


	//   ....[38]....
        /*038c*/ 	.word	0x00001e50
        /*0390*/ 	.word	0x000000ff
        /*0394*/ 	.word	0x00000038
        /*0398*/ 	.short	0x010a
        /*039a*/ 	.byte	0x04
	.zero		1


	//   ....[39]....
        /*039c*/ 	.word	0x00002160
        /*03a0*/ 	.word	0x000000ff
        /*03a4*/ 	.word	0x000000a8
        /*03a8*/ 	.short	0x0101
        /*03aa*/ 	.byte	0x06
	.zero		1


	//   ....[40]....
        /*03ac*/ 	.word	0x00002180
        /*03b0*/ 	.word	0x000000ff
        /*03b4*/ 	.word	0x00000038
        /*03b8*/ 	.short	0x010a
        /*03ba*/ 	.byte	0x04
	.zero		1


	//   ....[41]....
        /*03bc*/ 	.word	0x00002200
        /*03c0*/ 	.word	0x000000ff
        /*03c4*/ 	.word	0x00000038
        /*03c8*/ 	.short	0x010a
        /*03ca*/ 	.byte	0x21
	.zero		1


	//   ....[42]....
        /*03cc*/ 	.word	0x00002340
        /*03d0*/ 	.word	0x000000ff
        /*03d4*/ 	.word	0x00000038
        /*03d8*/ 	.short	0x010a
        /*03da*/ 	.byte	0x04
	.zero		1


	//   ....[43]....
        /*03dc*/ 	.word	0x00002660
        /*03e0*/ 	.word	0x00000003
        /*03e4*/ 	.word	0x000000b0
        /*03e8*/ 	.short	0x010a
        /*03ea*/ 	.byte	0xff
	.zero		1


	//   ....[44]....
        /*03ec*/ 	.word	0x000027b0
        /*03f0*/ 	.word	0x00000000
        /*03f4*/ 	.word	0x00000000
        /*03f8*/ 	.short	0x0101
        /*03fa*/ 	.byte	0xff
	.zero		1


	//   ....[45]....
        /*03fc*/ 	.word	0x00002d70
        /*0400*/ 	.word	0x000000ff
        /*0404*/ 	.word	0x00000000
        /*0408*/ 	.short	0x010a
        /*040a*/ 	.byte	0x04
	.zero		1


	//   ....[46]....
        /*040c*/ 	.word	0x00002e00
        /*0410*/ 	.word	0x000000ff
        /*0414*/ 	.word	0x00000000
        /*0418*/ 	.short	0x010a
        /*041a*/ 	.byte	0x05
	.zero		1


	//   ....[47]....
        /*041c*/ 	.word	0x00002e90
        /*0420*/ 	.word	0x000000ff
        /*0424*/ 	.word	0x00000000
        /*0428*/ 	.short	0x010a
        /*042a*/ 	.byte	0x05
	.zero		1


	//   ....[48]....
        /*042c*/ 	.word	0x00002f20
        /*0430*/ 	.word	0x000000ff
        /*0434*/ 	.word	0x00000000
        /*0438*/ 	.short	0x010a
        /*043a*/ 	.byte	0x05
	.zero		1


	//   ....[49]....
        /*043c*/ 	.word	0x00002fb0
        /*0440*/ 	.word	0x000000ff
        /*0444*/ 	.word	0x00000000
        /*0448*/ 	.short	0x010a
        /*044a*/ 	.byte	0x05
	.zero		1


	//   ....[50]....
        /*044c*/ 	.word	0x00003040
        /*0450*/ 	.word	0x000000ff
        /*0454*/ 	.word	0x00000000
        /*0458*/ 	.short	0x010a
        /*045a*/ 	.byte	0x05
	.zero		1


	//   ....[51]....
        /*045c*/ 	.word	0x000030e0
        /*0460*/ 	.word	0x00000000
        /*0464*/ 	.word	0x00000000
        /*0468*/ 	.short	0x010a
        /*046a*/ 	.byte	0xff
	.zero		1


	//   ....[52]....
        /*046c*/ 	.word	0x00003200
        /*0470*/ 	.word	0x00000002
        /*0474*/ 	.word	0x000000f0
        /*0478*/ 	.short	0x010a
        /*047a*/ 	.byte	0xff
	.zero		1


	//   ....[53]....
        /*047c*/ 	.word	0x00003270
        /*0480*/ 	.word	0x00000002
        /*0484*/ 	.word	0x00000000
        /*0488*/ 	.short	0x0101
        /*048a*/ 	.byte	0xff
	.zero		1


	//   ....[54]....
        /*048c*/ 	.word	0x00003290
        /*0490*/ 	.word	0x000000ff
        /*0494*/ 	.word	0x000000c0
        /*0498*/ 	.short	0x010a
        /*049a*/ 	.byte	0x04
	.zero		1


	//   ....[55]....
        /*049c*/ 	.word	0x000033b0
        /*04a0*/ 	.word	0x00000002
        /*04a4*/ 	.word	0x000000b0
        /*04a8*/ 	.short	0x010a
        /*04aa*/ 	.byte	0xff
	.zero		1


	//   ....[56]....
        /*04ac*/ 	.word	0x000034b0
        /*04b0*/ 	.word	0x00000002
        /*04b4*/ 	.word	0x00000000
        /*04b8*/ 	.short	0x0101
        /*04ba*/ 	.byte	0xff
	.zero		1


	//   ....[57]....
        /*04bc*/ 	.word	0x00003540
        /*04c0*/ 	.word	0x000000ff
        /*04c4*/ 	.word	0x000000c0
        /*04c8*/ 	.short	0x0106
        /*04ca*/ 	.byte	0x04
	.zero		1


	//   ....[58]....
        /*04cc*/ 	.word	0x00003560
        /*04d0*/ 	.word	0x000000ff
        /*04d4*/ 	.word	0x000000c0
        /*04d8*/ 	.short	0x010a
        /*04da*/ 	.byte	0x04
	.zero		1


	//   ....[59]....
        /*04dc*/ 	.word	0x000035f0
        /*04e0*/ 	.word	0x000000ff
        /*04e4*/ 	.word	0x000000c0
        /*04e8*/ 	.short	0x0106
        /*04ea*/ 	.byte	0x07
	.zero		1


	//   ....[60]....
        /*04ec*/ 	.word	0x00003630
        /*04f0*/ 	.word	0x00000000
        /*04f4*/ 	.word	0x000000c0
        /*04f8*/ 	.short	0x010a
        /*04fa*/ 	.byte	0xff
	.zero		1


	//   ....[61]....
        /*04fc*/ 	.word	0x00003ca0
        /*0500*/ 	.word	0x00000002
        /*0504*/ 	.word	0x000000b0
        /*0508*/ 	.short	0x010a
        /*050a*/ 	.byte	0xff
	.zero		1


	//   ....[62]....
        /*050c*/ 	.word	0x00003dc0
        /*0510*/ 	.word	0x00000000
        /*0514*/ 	.word	0x00000000
        /*0518*/ 	.short	0x0101
        /*051a*/ 	.byte	0xff
	.zero		1


	//   ....[63]....
        /*051c*/ 	.word	0x000042f0
        /*0520*/ 	.word	0x000000ff
        /*0524*/ 	.word	0x00000000
        /*0528*/ 	.short	0x010a
        /*052a*/ 	.byte	0x04
	.zero		1


	//   ....[64]....
        /*052c*/ 	.word	0x00004340
        /*0530*/ 	.word	0x000000ff
        /*0534*/ 	.word	0x000000e0
        /*0538*/ 	.short	0x010a
        /*053a*/ 	.byte	0x42
	.zero		1


	//   ....[65]....
        /*053c*/ 	.word	0x00004580
        /*0540*/ 	.word	0x000000ff
        /*0544*/ 	.word	0x00000000
        /*0548*/ 	.short	0x010a
        /*054a*/ 	.byte	0x07
	.zero		1


	//   ....[66]....
        /*054c*/ 	.word	0x000046b0
        /*0550*/ 	.word	0x000000ff
        /*0554*/ 	.word	0x00000000
        /*0558*/ 	.short	0x010a
        /*055a*/ 	.byte	0x04
	.zero		1


	//   ....[67]....
        /*055c*/ 	.word	0x00004b00
        /*0560*/ 	.word	0x000000ff
        /*0564*/ 	.word	0x00000000
        /*0568*/ 	.short	0x010a
        /*056a*/ 	.byte	0x04
	.zero		1


	//   ....[68]....
        /*056c*/ 	.word	0x00004b90
        /*0570*/ 	.word	0x000000ff
        /*0574*/ 	.word	0x00000000
        /*0578*/ 	.short	0x010a
        /*057a*/ 	.byte	0x04
	.zero		1


	//   ....[69]....
        /*057c*/ 	.word	0x00005020
        /*0580*/ 	.word	0x0000000c
        /*0584*/ 	.word	0x000000b0
        /*0588*/ 	.short	0x010a
        /*058a*/ 	.byte	0xff
	.zero		1


	//   ....[70]....
        /*058c*/ 	.word	0x00005190
        /*0590*/ 	.word	0x00000000
        /*0594*/ 	.word	0x00000000
        /*0598*/ 	.short	0x0101
        /*059a*/ 	.byte	0xff
	.zero		1


	//   ....[71]....
        /*059c*/ 	.word	0x00005610
        /*05a0*/ 	.word	0x000000ff
        /*05a4*/ 	.word	0x000000a8
        /*05a8*/ 	.short	0x010a
        /*05aa*/ 	.byte	0x1d
	.zero		1


	//   ....[72]....
        /*05ac*/ 	.word	0x000057d0
        /*05b0*/ 	.word	0x000000ff
        /*05b4*/ 	.word	0x00000088
        /*05b8*/ 	.short	0x010a
        /*05ba*/ 	.byte	0x04
	.zero		1


	//   ....[73]....
        /*05bc*/ 	.word	0x00005a20
        /*05c0*/ 	.word	0x000000ff
        /*05c4*/ 	.word	0x00000070
        /*05c8*/ 	.short	0x010b
        /*05ca*/ 	.byte	0x04
	.zero		1


	//   ....[74]....
        /*05cc*/ 	.word	0x00005a30
        /*05d0*/ 	.word	0x000000ff
        /*05d4*/ 	.word	0x00000000
        /*05d8*/ 	.short	0x0101
        /*05da*/ 	.byte	0x06
	.zero		1


	//   ....[75]....
        /*05dc*/ 	.word	0x00005a40
        /*05e0*/ 	.word	0x000000ff
        /*05e4*/ 	.word	0x00000088
        /*05e8*/ 	.short	0x010a
        /*05ea*/ 	.byte	0x07
	.zero		1


	//   ....[76]....
        /*05ec*/ 	.word	0x00005c90
        /*05f0*/ 	.word	0x000000ff
        /*05f4*/ 	.word	0x00000070
        /*05f8*/ 	.short	0x010b
        /*05fa*/ 	.byte	0x07
	.zero		1


	//   ....[77]....
        /*05fc*/ 	.word	0x00005ca0
        /*0600*/ 	.word	0x000000ff
        /*0604*/ 	.word	0x00000000
        /*0608*/ 	.short	0x0101
        /*060a*/ 	.byte	0x04
	.zero		1


	//   ....[78]....
        /*060c*/ 	.word	0x00005cb0
        /*0610*/ 	.word	0x000000ff
        /*0614*/ 	.word	0x00000088
        /*0618*/ 	.short	0x010a
        /*061a*/ 	.byte	0x05
	.zero		1


	//   ....[79]....
        /*061c*/ 	.word	0x00005ef0
        /*0620*/ 	.word	0x000000ff
        /*0624*/ 	.word	0x00000070
        /*0628*/ 	.short	0x010b
        /*062a*/ 	.byte	0x05
	.zero		1


	//   ....[80]....
        /*062c*/ 	.word	0x00005f00
        /*0630*/ 	.word	0x000000ff
        /*0634*/ 	.word	0x00000000
        /*0638*/ 	.short	0x0101
        /*063a*/ 	.byte	0x06
	.zero		1


	//   ....[81]....
        /*063c*/ 	.word	0x00005f10
        /*0640*/ 	.word	0x000000ff
        /*0644*/ 	.word	0x00000088
        /*0648*/ 	.short	0x010a
        /*064a*/ 	.byte	0x04
	.zero		1


	//   ....[82]....
        /*064c*/ 	.word	0x00006150
        /*0650*/ 	.word	0x000000ff
        /*0654*/ 	.word	0x00000070
        /*0658*/ 	.short	0x010b
        /*065a*/ 	.byte	0x04
	.zero		1


	//   ....[83]....
        /*065c*/ 	.word	0x00006190
        /*0660*/ 	.word	0x000000ff
        /*0664*/ 	.word	0x00000000
        /*0668*/ 	.short	0x0101
        /*066a*/ 	.byte	0x05
	.zero		1


	//   ....[84]....
        /*066c*/ 	.word	0x00006220
        /*0670*/ 	.word	0x000000ff
        /*0674*/ 	.word	0x00000000
        /*0678*/ 	.short	0x010a
        /*067a*/ 	.byte	0x04
	.zero		1


	//   ....[85]....
        /*067c*/ 	.word	0x000062b0
        /*0680*/ 	.word	0x000000ff
        /*0684*/ 	.word	0x00000000
        /*0688*/ 	.short	0x010a
        /*068a*/ 	.byte	0x05
	.zero		1


	//   ....[86]....
        /*068c*/ 	.word	0x00006350
        /*0690*/ 	.word	0x00000000
        /*0694*/ 	.word	0x00000000
        /*0698*/ 	.short	0x010a
        /*069a*/ 	.byte	0xff
	.zero		1


	//   ....[87]....
        /*069c*/ 	.word	0x000066c0
        /*06a0*/ 	.word	0x00000000
        /*06a4*/ 	.word	0x000000b0
        /*06a8*/ 	.short	0x010a
        /*06aa*/ 	.byte	0xff
	.zero		1


	//   ....[88]....
        /*06ac*/ 	.word	0x00006790
        /*06b0*/ 	.word	0x00000000
        /*06b4*/ 	.word	0x00000000
        /*06b8*/ 	.short	0x0101
        /*06ba*/ 	.byte	0xff
	.zero		1


	//   ....[89]....
        /*06bc*/ 	.word	0x00007470
        /*06c0*/ 	.word	0x00000000
        /*06c4*/ 	.word	0x00000070
        /*06c8*/ 	.short	0x010a
        /*06ca*/ 	.byte	0xff
	.zero		1


	//   ....[90]....
        /*06cc*/ 	.word	0x000074e0
        /*06d0*/ 	.word	0x00000068
        /*06d4*/ 	.word	0x000000d0
        /*06d8*/ 	.short	0x010a
        /*06da*/ 	.byte	0xff
	.zero		1


	//   ....[91]....
        /*06dc*/ 	.word	0x000075d0
        /*06e0*/ 	.word	0x00000000
        /*06e4*/ 	.word	0x00000070
        /*06e8*/ 	.short	0x010a
        /*06ea*/ 	.byte	0xff
	.zero		1


	//   ....[92]....
        /*06ec*/ 	.word	0x000076f0
        /*06f0*/ 	.word	0x00000068
        /*06f4*/ 	.word	0x000000d0
        /*06f8*/ 	.short	0x010a
        /*06fa*/ 	.byte	0xff
	.zero		1


	//   ....[93]....
        /*06fc*/ 	.word	0x00008570
        /*0700*/ 	.word	0x00000000
        /*0704*/ 	.word	0x00000000
        /*0708*/ 	.short	0x0101
        /*070a*/ 	.byte	0xff
	.zero		1


	//   ....[94]....
        /*070c*/ 	.word	0x00008580
        /*0710*/ 	.word	0x00000014
        /*0714*/ 	.word	0x00000070
        /*0718*/ 	.short	0x010a
        /*071a*/ 	.byte	0xff
	.zero		1


	//   ....[95]....
        /*071c*/ 	.word	0x00008640
        /*0720*/ 	.word	0x00000014
        /*0724*/ 	.word	0x00000070
        /*0728*/ 	.short	0x010a
        /*072a*/ 	.byte	0xff
	.zero		1


	//   ....[96]....
        /*072c*/ 	.word	0x00009520
        /*0730*/ 	.word	0x0000002e
        /*0734*/ 	.word	0x00000000
        /*0738*/ 	.short	0x0101
        /*073a*/ 	.byte	0xff
	.zero		1


	//   ....[97]....
        /*073c*/ 	.word	0x00009560
        /*0740*/ 	.word	0x00000015
        /*0744*/ 	.word	0x00000070
        /*0748*/ 	.short	0x010a
        /*074a*/ 	.byte	0xff
	.zero		1


	//   ....[98]....
        /*074c*/ 	.word	0x00009630
        /*0750*/ 	.word	0x00000015
        /*0754*/ 	.word	0x00000070
        /*0758*/ 	.short	0x010a
        /*075a*/ 	.byte	0xff
	.zero		1


	//   ....[99]....
        /*075c*/ 	.word	0x0000a520
        /*0760*/ 	.word	0x0000002e
        /*0764*/ 	.word	0x00000000
        /*0768*/ 	.short	0x0101
        /*076a*/ 	.byte	0xff
	.zero		1


	//   ....[100]....
        /*076c*/ 	.word	0x0000a540
        /*0770*/ 	.word	0x00000002
        /*0774*/ 	.word	0x00000070
        /*0778*/ 	.short	0x010a
        /*077a*/ 	.byte	0xff
	.zero		1


	//   ....[101]....
        /*077c*/ 	.word	0x0000a5f0
        /*0780*/ 	.word	0x00000002
        /*0784*/ 	.word	0x00000070
        /*0788*/ 	.short	0x010a
        /*078a*/ 	.byte	0xff
	.zero		1


	//   ....[102]....
        /*078c*/ 	.word	0x0000ae90
        /*0790*/ 	.word	0x000000ff
        /*0794*/ 	.word	0x00000000
        /*0798*/ 	.short	0x0101
        /*079a*/ 	.byte	0x04
	.zero		1


	//   ....[103]....
        /*079c*/ 	.word	0x0000b4f0
        /*07a0*/ 	.word	0x00000000
        /*07a4*/ 	.word	0x00000000
        /*07a8*/ 	.short	0x0101
        /*07aa*/ 	.byte	0xff
	.zero		1


	//   ....[104]....
        /*07ac*/ 	.word	0x0000b7a0
        /*07b0*/ 	.word	0x000000ff
        /*07b4*/ 	.word	0x00000000
        /*07b8*/ 	.short	0x0101
        /*07ba*/ 	.byte	0x04
	.zero		1


	//   ....[105]....
        /*07bc*/ 	.word	0x0000b7c0
        /*07c0*/ 	.word	0x00000000
        /*07c4*/ 	.word	0x00000100
        /*07c8*/ 	.short	0x010a
        /*07ca*/ 	.byte	0xff
	.zero		1


	//   ....[106]....
        /*07cc*/ 	.word	0x0000b820
        /*07d0*/ 	.word	0x00000000
        /*07d4*/ 	.word	0x00000038
        /*07d8*/ 	.short	0x010a
        /*07da*/ 	.byte	0xff
	.zero		1


	//   ....[107]....
        /*07dc*/ 	.word	0x0000b880
        /*07e0*/ 	.word	0x00000000
        /*07e4*/ 	.word	0x00000038
        /*07e8*/ 	.short	0x010a
        /*07ea*/ 	.byte	0xff
	.zero		1


	//   ....[108]....
        /*07ec*/ 	.word	0x0000b8d0
        /*07f0*/ 	.word	0x00000003
        /*07f4*/ 	.word	0x000000b0
        /*07f8*/ 	.short	0x010a
        /*07fa*/ 	.byte	0xff
	.zero		1


	//   ....[109]....
        /*07fc*/ 	.word	0x0000b930
        /*0800*/ 	.word	0x00000000
        /*0804*/ 	.word	0x00000000
        /*0808*/ 	.short	0x010a
        /*080a*/ 	.byte	0xff
	.zero		1


	//   ....[110]....
        /*080c*/ 	.word	0x0000b990
        /*0810*/ 	.word	0x00000000
        /*0814*/ 	.word	0x00000000
        /*0818*/ 	.short	0x010a
        /*081a*/ 	.byte	0xff
	.zero		1


	//   ....[111]....
        /*081c*/ 	.word	0x0000b9f0
        /*0820*/ 	.word	0x00000000
        /*0824*/ 	.word	0x00000000
        /*0828*/ 	.short	0x010a
        /*082a*/ 	.byte	0xff
	.zero		1


	//   ....[112]....
        /*082c*/ 	.word	0x0000ba50
        /*0830*/ 	.word	0x00000000
        /*0834*/ 	.word	0x00000000
        /*0838*/ 	.short	0x010a
        /*083a*/ 	.byte	0xff
	.zero		1


	//   ....[113]....
        /*083c*/ 	.word	0x0000bab0
        /*0840*/ 	.word	0x00000000
        /*0844*/ 	.word	0x00000000
        /*0848*/ 	.short	0x010a
        /*084a*/ 	.byte	0xff
	.zero		1


	//   ....[114]....
        /*084c*/ 	.word	0x0000bb10
        /*0850*/ 	.word	0x00000000
        /*0854*/ 	.word	0x00000000
        /*0858*/ 	.short	0x010a
        /*085a*/ 	.byte	0xff
	.zero		1


	//   ....[115]....
        /*085c*/ 	.word	0x0000bb60
        /*0860*/ 	.word	0x00000002
        /*0864*/ 	.word	0x000000f0
        /*0868*/ 	.short	0x010a
        /*086a*/ 	.byte	0xff
	.zero		1


	//   ....[116]....
        /*086c*/ 	.word	0x0000bbc0
        /*0870*/ 	.word	0x00000002
        /*0874*/ 	.word	0x000000c0
        /*0878*/ 	.short	0x010a
        /*087a*/ 	.byte	0xff
	.zero		1


	//   ....[117]....
        /*087c*/ 	.word	0x0000bc10
        /*0880*/ 	.word	0x00000002
        /*0884*/ 	.word	0x000000b0
        /*0888*/ 	.short	0x010a
        /*088a*/ 	.byte	0xff
	.zero		1


	//   ....[118]....
        /*088c*/ 	.word	0x0000bc70
        /*0890*/ 	.word	0x00000000
        /*0894*/ 	.word	0x000000c0
        /*0898*/ 	.short	0x010a
        /*089a*/ 	.byte	0xff
	.zero		1


	//   ....[119]....
        /*089c*/ 	.word	0x0000bcc0
        /*08a0*/ 	.word	0x00000002
        /*08a4*/ 	.word	0x000000b0
        /*08a8*/ 	.short	0x010a
        /*08aa*/ 	.byte	0xff
	.zero		1


	//   ....[120]....
        /*08ac*/ 	.word	0x0000bd20
        /*08b0*/ 	.word	0x00000000
        /*08b4*/ 	.word	0x000000e0
        /*08b8*/ 	.short	0x010a
        /*08ba*/ 	.byte	0xff
	.zero		1


	//   ....[121]....
        /*08bc*/ 	.word	0x0000bd80
        /*08c0*/ 	.word	0x00000000
        /*08c4*/ 	.word	0x00000000
        /*08c8*/ 	.short	0x010a
        /*08ca*/ 	.byte	0xff
	.zero		1


	//   ....[122]....
        /*08cc*/ 	.word	0x0000bde0
        /*08d0*/ 	.word	0x00000000
        /*08d4*/ 	.word	0x00000000
        /*08d8*/ 	.short	0x010a
        /*08da*/ 	.byte	0xff
	.zero		1


	//   ....[123]....
        /*08dc*/ 	.word	0x0000be40
        /*08e0*/ 	.word	0x00000000
        /*08e4*/ 	.word	0x00000000
        /*08e8*/ 	.short	0x010a
        /*08ea*/ 	.byte	0xff
	.zero		1


	//   ....[124]....
        /*08ec*/ 	.word	0x0000be90
        /*08f0*/ 	.word	0x0000000c
        /*08f4*/ 	.word	0x000000b0
        /*08f8*/ 	.short	0x010a
        /*08fa*/ 	.byte	0xff
	.zero		1


	//   ....[125]....
        /*08fc*/ 	.word	0x0000bef0
        /*0900*/ 	.word	0x00000000
        /*0904*/ 	.word	0x000000a8
        /*0908*/ 	.short	0x010a
        /*090a*/ 	.byte	0xff
	.zero		1


	//   ....[126]....
        /*090c*/ 	.word	0x0000bf50
        /*0910*/ 	.word	0x00000000
        /*0914*/ 	.word	0x00000088
        /*0918*/ 	.short	0x010a
        /*091a*/ 	.byte	0xff
	.zero		1


	//   ....[127]....
        /*091c*/ 	.word	0x0000bfb0
        /*0920*/ 	.word	0x00000000
        /*0924*/ 	.word	0x00000088
        /*0928*/ 	.short	0x010a
        /*092a*/ 	.byte	0xff
	.zero		1


	//   ....[128]....
        /*092c*/ 	.word	0x0000c010
        /*0930*/ 	.word	0x00000000
        /*0934*/ 	.word	0x00000088
        /*0938*/ 	.short	0x010a
        /*093a*/ 	.byte	0xff
	.zero		1


	//   ....[129]....
        /*093c*/ 	.word	0x0000c070
        /*0940*/ 	.word	0x00000000
        /*0944*/ 	.word	0x00000088
        /*0948*/ 	.short	0x010a
        /*094a*/ 	.byte	0xff
	.zero		1


	//   ....[130]....
        /*094c*/ 	.word	0x0000c0d0
        /*0950*/ 	.word	0x00000000
        /*0954*/ 	.word	0x00000000
        /*0958*/ 	.short	0x010a
        /*095a*/ 	.byte	0xff
	.zero		1


	//   ....[131]....
        /*095c*/ 	.word	0x0000c130
        /*0960*/ 	.word	0x00000000
        /*0964*/ 	.word	0x00000000
        /*0968*/ 	.short	0x010a
        /*096a*/ 	.byte	0xff
	.zero		1


	//   ....[132]....
        /*096c*/ 	.word	0x0000c180
        /*0970*/ 	.word	0x00000000
        /*0974*/ 	.word	0x000000b0
        /*0978*/ 	.short	0x010a
        /*097a*/ 	.byte	0xff
	.zero		1


	//   ....[133]....
        /*097c*/ 	.word	0x0000c1d0
        /*0980*/ 	.word	0x00000000
        /*0984*/ 	.word	0x00000070
        /*0988*/ 	.short	0x010a
        /*098a*/ 	.byte	0xff
	.zero		1


	//   ....[134]....
        /*098c*/ 	.word	0x0000c220
        /*0990*/ 	.word	0x00000068
        /*0994*/ 	.word	0x000000d0
        /*0998*/ 	.short	0x010a
        /*099a*/ 	.byte	0xff
	.zero		1


	//   ....[135]....
        /*099c*/ 	.word	0x0000c270
        /*09a0*/ 	.word	0x00000014
        /*09a4*/ 	.word	0x00000070
        /*09a8*/ 	.short	0x010a
        /*09aa*/ 	.byte	0xff
	.zero		1


	//   ....[136]....
        /*09ac*/ 	.word	0x0000c2c0
        /*09b0*/ 	.word	0x00000015
        /*09b4*/ 	.word	0x00000070
        /*09b8*/ 	.short	0x010a
        /*09ba*/ 	.byte	0xff
	.zero		1


	//   ....[137]....
        /*09bc*/ 	.word	0x0000c310
        /*09c0*/ 	.word	0x00000002
        /*09c4*/ 	.word	0x00000070
        /*09c8*/ 	.short	0x010a
        /*09ca*/ 	.byte	0xff
	.zero		1


	//----- nvinfo : EIATTR_NUM_MBARRIERS
	.align		4
.L_47:
        /*09cc*/ 	.byte	0x03, 0x38
        /*09ce*/ 	.short	0x0022


	//----- nvinfo : EIATTR_EXIT_INSTR_OFFSETS
	.align		4
        /*09d0*/ 	.byte	0x04, 0x1c
        /*09d2*/ 	.short	(.L_49 - .L_48)


	//   ....[0]....
.L_48:
        /*09d4*/ 	.word	0x00003110


	//   ....[1]....
        /*09d8*/ 	.word	0x00003600


	//   ....[2]....
        /*09dc*/ 	.word	0x00003660


	//   ....[3]....
        /*09e0*/ 	.word	0x00004df0


	//   ....[4]....
        /*09e4*/ 	.word	0x00006380


	//   ....[5]....
        /*09e8*/ 	.word	0x000063c0


	//   ....[6]....
        /*09ec*/ 	.word	0x0000b690


	//   ....[7]....
        /*09f0*/ 	.word	0x0000b710


	//   ....[8]....
        /*09f4*/ 	.word	0x0000b740


	//   ....[9]....
        /*09f8*/ 	.word	0x0000b7b0


	//----- nvinfo : EIATTR_MAX_THREADS
	.align		4
.L_49:
        /*09fc*/ 	.byte	0x04, 0x05
        /*09fe*/ 	.short	(.L_51 - .L_50)
.L_50:
        /*0a00*/ 	.word	0x00000100
        /*0a04*/ 	.word	0x00000001
        /*0a08*/ 	.word	0x00000001


	//----- nvinfo : EIATTR_CRS_STACK_SIZE
	.align		4
.L_51:
        /*0a0c*/ 	.byte	0x04, 0x1e
        /*0a0e*/ 	.short	(.L_53 - .L_52)
.L_52:
        /*0a10*/ 	.word	0x00000000


	//----- nvinfo : EIATTR_CBANK_PARAM_SIZE
	.align		4
.L_53:
        /*0a14*/ 	.byte	0x03, 0x19
        /*0a16*/ 	.short	0x0c00


	//----- nvinfo : EIATTR_PARAM_CBANK
	.align		4
        /*0a18*/ 	.byte	0x04, 0x0a
        /*0a1a*/ 	.short	(.L_55 - .L_54)
	.align		4
.L_54:
        /*0a1c*/ 	.word	index@(.nv.constant0._ZN7cutlass13device_kernelINS_4gemm6kernel13GemmUniversalIN4cute5tupleIJiiiiEEENS1_10collective13CollectiveMmaINS1_46MainloopSm100TmaUmmaWarpSpecializedBlockScaledILi7ELi2ELi2ENS5_IJNS4_1CILi4EEENSA_ILi2EEENSA_ILi1EEEEEEEENS5_IJNSA_ILi128EEENSA_ILi64EEENSA_ILi256EEEEEENS5_IJNS_12float_e2m1_tENS_13float_ue4m3_tEEEENS5_IJNS5_IJlSD_lEEENS4_6LayoutINS5_IJNS5_IJNS5_IJNSA_ILi32EEESB_EEEiEEENS5_IJNS5_IJNSA_ILi16EEESB_EEEiEEENS5_IJSD_iEEEEEENS5_IJSU_NS5_IJNS5_IJNSA_ILi0EEESD_EEENSA_ILi512EEEEEENS5_IJSX_iEEEEEEEEEEESM_S14_NS4_8TiledMMAINS4_8MMA_AtomIJNS4_17SM100_MMA_MXF4_SSISK_SK_fSL_Li128ELi64ELi16ELNS4_4UMMA5MajorE0ELS19_0ELNS18_7ScaleInE0ELS1A_0EEEEEENSO_INS5_IJSD_SD_SD_EEENS5_IJSX_SX_SX_EEEEENS5_IJNS4_10UnderscoreES1G_S1G_EEEEENS5_IJNS4_23SM90_TMA_LOAD_MULTICASTES1J_EEENS5_IJNS4_14ComposedLayoutINS4_7SwizzleILi3ELi4ELi3EEENS4_18smem_ptr_flag_bitsILi4EEENSO_INS5_IJNSA_ILi8EEESI_EEENS5_IJSI_SD_EEEEEEENSO_INS5_IJNS5_IJNS5_IJSQ_SD_EEEST_EEESD_NS5_IJSD_SB_EEEEEENS5_IJNS5_IJNS5_IJST_SZ_EEESY_EEESX_NS5_IJSB_SZ_EEEEEEEEEEEvNS4_8identityES1K_S24_vS25_EENS_8epilogue10collective18CollectiveEpilogueINS27_23Sm100TmaWarpSpecializedILi3ELi2ELi16ELb1ELb0EEEJNS5_IJSH_SH_SI_EEENS5_IJNSO_ISH_SD_EENSO_INS5_IJSS_SC_EEENS5_IJSD_SP_EEEEEEEENS_10bfloat16_tESN_S2I_SN_NS27_6fusion15FusionCallbacksIS2B_NS2J_17LinearCombinationIS2I_fS2I_fLNS_15FloatRoundStyleE2EEES2C_S2H_JEEENS4_5SM1004TMEM4LOAD26SM100_TMEM_LOAD_32dp32b16xENS4_13SM90_TMA_LOADENS1L_INS1M_ILi1ELi4ELi3EEENS1O_ILi16EEENSO_INS5_IJS1Q_SS_EEENS5_IJSS_SD_EEEEEEENS4_39AutoVectorizingCopyWithAssumedAlignmentILi128EEENS4_14SM90_TMA_STOREES2Z_S31_S31_EEEvvEEEEvNT_6ParamsE)
        /*0a20*/ 	.short	0x0380
        /*0a22*/ 	.short	0x0c00


	//----- nvinfo : EIATTR_SW_WAR
	.align		4
.L_55:
        /*0a24*/ 	.byte	0x04, 0x36
        /*0a26*/ 	.short	(.L_57 - .L_56)
.L_56:
        /*0a28*/ 	.word	0x00000008
.L_57:


//--------------------- .nv.callgraph             --------------------------
	.section	.nv.callgraph,"",@"SHT_CUDA_CALLGRAPH"
	.align	4
	.sectionentsize	8
	.align		4
        /*0000*/ 	.word	0x00000000
	.align		4
        /*0004*/ 	.word	0xffffffff
	.align		4
        /*0008*/ 	.word	index@(_ZN7cutlass13device_kernelINS_4gemm6kernel13GemmUniversalIN4cute5tupleIJiiiiEEENS1_10collective13CollectiveMmaINS1_46MainloopSm100TmaUmmaWarpSpecializedBlockScaledILi7ELi2ELi2ENS5_IJNS4_1CILi4EEENSA_ILi2EEENSA_ILi1EEEEEEEENS5_IJNSA_ILi128EEENSA_ILi64EEENSA_ILi256EEEEEENS5_IJNS_12float_e2m1_tENS_13float_ue4m3_tEEEENS5_IJNS5_IJlSD_lEEENS4_6LayoutINS5_IJNS5_IJNS5_IJNSA_ILi32EEESB_EEEiEEENS5_IJNS5_IJNSA_ILi16EEESB_EEEiEEENS5_IJSD_iEEEEEENS5_IJSU_NS5_IJNS5_IJNSA_ILi0EEESD_EEENSA_ILi512EEEEEENS5_IJSX_iEEEEEEEEEEESM_S14_NS4_8TiledMMAINS4_8MMA_AtomIJNS4_17SM100_MMA_MXF4_SSISK_SK_fSL_Li128ELi64ELi16ELNS4_4UMMA5MajorE0ELS19_0ELNS18_7ScaleInE0ELS1A_0EEEEEENSO_INS5_IJSD_SD_SD_EEENS5_IJSX_SX_SX_EEEEENS5_IJNS4_10UnderscoreES1G_S1G_EEEEENS5_IJNS4_23SM90_TMA_LOAD_MULTICASTES1J_EEENS5_IJNS4_14ComposedLayoutINS4_7SwizzleILi3ELi4ELi3EEENS4_18smem_ptr_flag_bitsILi4EEENSO_INS5_IJNSA_ILi8EEESI_EEENS5_IJSI_SD_EEEEEEENSO_INS5_IJNS5_IJNS5_IJSQ_SD_EEEST_EEESD_NS5_IJSD_SB_EEEEEENS5_IJNS5_IJNS5_IJST_SZ_EEESY_EEESX_NS5_IJSB_SZ_EEEEEEEEEEEvNS4_8identityES1K_S24_vS25_EENS_8epilogue10collective18CollectiveEpilogueINS27_23Sm100TmaWarpSpecializedILi3ELi2ELi16ELb1ELb0EEEJNS5_IJSH_SH_SI_EEENS5_IJNSO_ISH_SD_EENSO_INS5_IJSS_SC_EEENS5_IJSD_SP_EEEEEEEENS_10bfloat16_tESN_S2I_SN_NS27_6fusion15FusionCallbacksIS2B_NS2J_17LinearCombinationIS2I_fS2I_fLNS_15FloatRoundStyleE2EEES2C_S2H_JEEENS4_5SM1004TMEM4LOAD26SM100_TMEM_LOAD_32dp32b16xENS4_13SM90_TMA_LOADENS1L_INS1M_ILi1ELi4ELi3EEENS1O_ILi16EEENSO_INS5_IJS1Q_SS_EEENS5_IJSS_SD_EEEEEEENS4_39AutoVectorizingCopyWithAssumedAlignmentILi128EEENS4_14SM90_TMA_STOREES2Z_S31_S31_EEEvvEEEEvNT_6ParamsE)
	.align		4
        /*000c*/ 	.word	index@(__assertfail)
	.align		4
        /*0010*/ 	.word	0x00000000
	.align		4
        /*0014*/ 	.word	0xfffffffe
	.align		4
        /*0018*/ 	.word	0x00000000
	.align		4
        /*001c*/ 	.word	0xfffffffd
	.align		4
        /*0020*/ 	.word	0x00000000
	.align		4
        /*0024*/ 	.word	0xfffffffc


//--------------------- .nv.constant4             --------------------------
	.section	.nv.constant4,"a",@progbits
	.align	8
	.align		8
.nv.constant4:
        /*0000*/ 	.dword	__assertfail
	.align		8
        /*0008*/ 	.dword	__unnamed_1
	.align		8
        /*0010*/ 	.dword	__unnamed_2
	.align		8
        /*0018*/ 	.dword	_ZN40_INTERNAL_dedd0c88_4_k_cu_0ffd21d6_151364cuda3std3__45__cpo5beginE
	.align		8
        /*0020*/ 	.dword	_ZN40_INTERNAL_dedd0c88_4_k_cu_0ffd21d6_151364cuda3std3__45__cpo3endE
	.align		8
        /*0028*/ 	.dword	_ZN40_INTERNAL_dedd0c88_4_k_cu_0ffd21d6_151364cuda3std3__45__cpo6cbeginE
	.align		8
        /*0030*/ 	.dword	_ZN40_INTERNAL_dedd0c88_4_k_cu_0ffd21d6_151364cuda3std3__45__cpo4cendE
	.align		8
        /*0038*/ 	.dword	_ZN40_INTERNAL_dedd0c88_4_k_cu_0ffd21d6_151364cuda3std3__442_GLOBAL__N__dedd0c88_4_k_cu_0ffd21d6_151366ignoreE
	.align		8
        /*0040*/ 	.dword	_ZN40_INTERNAL_dedd0c88_4_k_cu_0ffd21d6_151364cuda3std3__419piecewise_constructE
	.align		8
        /*0048*/ 	.dword	_ZN40_INTERNAL_dedd0c88_4_k_cu_0ffd21d6_151364cuda3std3__48in_placeE
	.align		8
        /*0050*/ 	.dword	_ZN40_INTERNAL_dedd0c88_4_k_cu_0ffd21d6_151364cuda3std6ranges3__45__cpo4swapE
	.align		8
        /*0058*/ 	.dword	_ZN40_INTERNAL_dedd0c88_4_k_cu_0ffd21d6_151364cuda3std6ranges3__45__cpo9iter_moveE
	.align		8
        /*0060*/ 	.dword	_ZN40_INTERNAL_dedd0c88_4_k_cu_0ffd21d6_151364cute7productE
	.align		8
        /*0068*/ 	.dword	_ZN40_INTERNAL_dedd0c88_4_k_cu_0ffd21d6_151364cute1_E
	.align		8
        /*0070*/ 	.dword	$str$25
	.align		8
        /*0078*/ 	.dword	$str$26
	.align		8
        /*0080*/ 	.dword	$str$29
	.align		8
        /*0088*/ 	.dword	$str$30


//--------------------- .text._ZN7cutlass13device_kernelINS_4gemm6kernel13GemmUniversalIN4cute5tupleIJiiiiEEENS1_10collective13CollectiveMmaINS1_46MainloopSm100TmaUmmaWarpSpecializedBlockScaledILi7ELi2ELi2ENS5_IJNS4_1CILi4EEENSA_ILi2EEENSA_ILi1EEEEEEEENS5_IJNSA_ILi128EEENSA_ILi64EEENSA_ILi256EEEEEENS5_IJNS_12float_e2m1_tENS_13float_ue4m3_tEEEENS5_IJNS5_IJlSD_lEEENS4_6LayoutINS5_IJNS5_IJNS5_IJNSA_ILi32EEESB_EEEiEEENS5_IJNS5_IJNSA_ILi16EEESB_EEEiEEENS5_IJSD_iEEEEEENS5_IJSU_NS5_IJNS5_IJNSA_ILi0EEESD_EEENSA_ILi512EEEEEENS5_IJSX_iEEEEEEEEEEESM_S14_NS4_8TiledMMAINS4_8MMA_AtomIJNS4_17SM100_MMA_MXF4_SSISK_SK_fSL_Li128ELi64ELi16ELNS4_4UMMA5MajorE0ELS19_0ELNS18_7ScaleInE0ELS1A_0EEEEEENSO_INS5_IJSD_SD_SD_EEENS5_IJSX_SX_SX_EEEEENS5_IJNS4_10UnderscoreES1G_S1G_EEEEENS5_IJNS4_23SM90_TMA_LOAD_MULTICASTES1J_EEENS5_IJNS4_14ComposedLayoutINS4_7SwizzleILi3ELi4ELi3EEENS4_18smem_ptr_flag_bitsILi4EEENSO_INS5_IJNSA_ILi8EEESI_EEENS5_IJSI_SD_EEEEEEENSO_INS5_IJNS5_IJNS5_IJSQ_SD_EEEST_EEESD_NS5_IJSD_SB_EEEEEENS5_IJNS5_IJNS5_IJST_SZ_EEESY_EEESX_NS5_IJSB_SZ_EEEEEEEEEEEvNS4_8identityES1K_S24_vS25_EENS_8epilogue10collective18CollectiveEpilogueINS27_23Sm100TmaWarpSpecializedILi3ELi2ELi16ELb1ELb0EEEJNS5_IJSH_SH_SI_EEENS5_IJNSO_ISH_SD_EENSO_INS5_IJSS_SC_EEENS5_IJSD_SP_EEEEEEEENS_10bfloat16_tESN_S2I_SN_NS27_6fusion15FusionCallbacksIS2B_NS2J_17LinearCombinationIS2I_fS2I_fLNS_15FloatRoundStyleE2EEES2C_S2H_JEEENS4_5SM1004TMEM4LOAD26SM100_TMEM_LOAD_32dp32b16xENS4_13SM90_TMA_LOADENS1L_INS1M_ILi1ELi4ELi3EEENS1O_ILi16EEENSO_INS5_IJS1Q_SS_EEENS5_IJSS_SD_EEEEEEENS4_39AutoVectorizingCopyWithAssumedAlignmentILi128EEENS4_14SM90_TMA_STOREES2Z_S31_S31_EEEvvEEEEvNT_6ParamsE --------------------------
	.section	.text._ZN7cutlass13device_kernelINS_4gemm6kernel13GemmUniversalIN4cute5tupleIJiiiiEEENS1_10collective13CollectiveMmaINS1_46MainloopSm100TmaUmmaWarpSpecializedBlockScaledILi7ELi2ELi2ENS5_IJNS4_1CILi4EEENSA_ILi2EEENSA_ILi1EEEEEEEENS5_IJNSA_ILi128EEENSA_ILi64EEENSA_ILi256EEEEEENS5_IJNS_12float_e2m1_tENS_13float_ue4m3_tEEEENS5_IJNS5_IJlSD_lEEENS4_6LayoutINS5_IJNS5_IJNS5_IJNSA_ILi32EEESB_EEEiEEENS5_IJNS5_IJNSA_ILi16EEESB_EEEiEEENS5_IJSD_iEEEEEENS5_IJSU_NS5_IJNS5_IJNSA_ILi0EEESD_EEENSA_ILi512EEEEEENS5_IJSX_iEEEEEEEEEEESM_S14_NS4_8TiledMMAINS4_8MMA_AtomIJNS4_17SM100_MMA_MXF4_SSISK_SK_fSL_Li128ELi64ELi16ELNS4_4UMMA5MajorE0ELS19_0ELNS18_7ScaleInE0ELS1A_0EEEEEENSO_INS5_IJSD_SD_SD_EEENS5_IJSX_SX_SX_EEEEENS5_IJNS4_10UnderscoreES1G_S1G_EEEEENS5_IJNS4_23SM90_TMA_LOAD_MULTICASTES1J_EEENS5_IJNS4_14ComposedLayoutINS4_7SwizzleILi3ELi4ELi3EEENS4_18smem_ptr_flag_bitsILi4EEENSO_INS5_IJNSA_ILi8EEESI_EEENS5_IJSI_SD_EEEEEEENSO_INS5_IJNS5_IJNS5_IJSQ_SD_EEEST_EEESD_NS5_IJSD_SB_EEEEEENS5_IJNS5_IJNS5_IJST_SZ_EEESY_EEESX_NS5_IJSB_SZ_EEEEEEEEEEEvNS4_8identityES1K_S24_vS25_EENS_8epilogue10collective18CollectiveEpilogueINS27_23Sm100TmaWarpSpecializedILi3ELi2ELi16ELb1ELb0EEEJNS5_IJSH_SH_SI_EEENS5_IJNSO_ISH_SD_EENSO_INS5_IJSS_SC_EEENS5_IJSD_SP_EEEEEEEENS_10bfloat16_tESN_S2I_SN_NS27_6fusion15FusionCallbacksIS2B_NS2J_17LinearCombinationIS2I_fS2I_fLNS_15FloatRoundStyleE2EEES2C_S2H_JEEENS4_5SM1004TMEM4LOAD26SM100_TMEM_LOAD_32dp32b16xENS4_13SM90_TMA_LOADENS1L_INS1M_ILi1ELi4ELi3EEENS1O_ILi16EEENSO_INS5_IJS1Q_SS_EEENS5_IJSS_SD_EEEEEEENS4_39AutoVectorizingCopyWithAssumedAlignmentILi128EEENS4_14SM90_TMA_STOREES2Z_S31_S31_EEEvvEEEEvNT_6ParamsE,"ax",@progbits
	.align	128
.text._ZN7cutlass13device_kernelINS_4gemm6kernel13GemmUniversalIN4cute5tupleIJiiiiEEENS1_10collective13CollectiveMmaINS1_46MainloopSm100TmaUmmaWarpSpecializedBlockScaledILi7ELi2ELi2ENS5_IJNS4_1CILi4EEENSA_ILi2EEENSA_ILi1EEEEEEEENS5_IJNSA_ILi128EEENSA_ILi64EEENSA_ILi256EEEEEENS5_IJNS_12float_e2m1_tENS_13float_ue4m3_tEEEENS5_IJNS5_IJlSD_lEEENS4_6LayoutINS5_IJNS5_IJNS5_IJNSA_ILi32EEESB_EEEiEEENS5_IJNS5_IJNSA_ILi16EEESB_EEEiEEENS5_IJSD_iEEEEEENS5_IJSU_NS5_IJNS5_IJNSA_ILi0EEESD_EEENSA_ILi512EEEEEENS5_IJSX_iEEEEEEEEEEESM_S14_NS4_8TiledMMAINS4_8MMA_AtomIJNS4_17SM100_MMA_MXF4_SSISK_SK_fSL_Li128ELi64ELi16ELNS4_4UMMA5MajorE0ELS19_0ELNS18_7ScaleInE0ELS1A_0EEEEEENSO_INS5_IJSD_SD_SD_EEENS5_IJSX_SX_SX_EEEEENS5_IJNS4_10UnderscoreES1G_S1G_EEEEENS5_IJNS4_23SM90_TMA_LOAD_MULTICASTES1J_EEENS5_IJNS4_14ComposedLayoutINS4_7SwizzleILi3ELi4ELi3EEENS4_18smem_ptr_flag_bitsILi4EEENSO_INS5_IJNSA_ILi8EEESI_EEENS5_IJSI_SD_EEEEEEENSO_INS5_IJNS5_IJNS5_IJSQ_SD_EEEST_EEESD_NS5_IJSD_SB_EEEEEENS5_IJNS5_IJNS5_IJST_SZ_EEESY_EEESX_NS5_IJSB_SZ_EEEEEEEEEEEvNS4_8identityES1K_S24_vS25_EENS_8epilogue10collective18CollectiveEpilogueINS27_23Sm100TmaWarpSpecializedILi3ELi2ELi16ELb1ELb0EEEJNS5_IJSH_SH_SI_EEENS5_IJNSO_ISH_SD_EENSO_INS5_IJSS_SC_EEENS5_IJSD_SP_EEEEEEEENS_10bfloat16_tESN_S2I_SN_NS27_6fusion15FusionCallbacksIS2B_NS2J_17LinearCombinationIS2I_fS2I_fLNS_15FloatRoundStyleE2EEES2C_S2H_JEEENS4_5SM1004TMEM4LOAD26SM100_TMEM_LOAD_32dp32b16xENS4_13SM90_TMA_LOADENS1L_INS1M_ILi1ELi4ELi3EEENS1O_ILi16EEENSO_INS5_IJS1Q_SS_EEENS5_IJSS_SD_EEEEEEENS4_39AutoVectorizingCopyWithAssumedAlignmentILi128EEENS4_14SM90_TMA_STOREES2Z_S31_S31_EEEvvEEEEvNT_6ParamsE:
        .type           _ZN7cutlass13device_kernelINS_4gemm6kernel13GemmUniversalIN4cute5tupleIJiiiiEEENS1_10collective13CollectiveMmaINS1_46MainloopSm100TmaUmmaWarpSpecializedBlockScaledILi7ELi2ELi2ENS5_IJNS4_1CILi4EEENSA_ILi2EEENSA_ILi1EEEEEEEENS5_IJNSA_ILi128EEENSA_ILi64EEENSA_ILi256EEEEEENS5_IJNS_12float_e2m1_tENS_13float_ue4m3_tEEEENS5_IJNS5_IJlSD_lEEENS4_6LayoutINS5_IJNS5_IJNS5_IJNSA_ILi32EEESB_EEEiEEENS5_IJNS5_IJNSA_ILi16EEESB_EEEiEEENS5_IJSD_iEEEEEENS5_IJSU_NS5_IJNS5_IJNSA_ILi0EEESD_EEENSA_ILi512EEEEEENS5_IJSX_iEEEEEEEEEEESM_S14_NS4_8TiledMMAINS4_8MMA_AtomIJNS4_17SM100_MMA_MXF4_SSISK_SK_fSL_Li128ELi64ELi16ELNS4_4UMMA5MajorE0ELS19_0ELNS18_7ScaleInE0ELS1A_0EEEEEENSO_INS5_IJSD_SD_SD_EEENS5_IJSX_SX_SX_EEEEENS5_IJNS4_10UnderscoreES1G_S1G_EEEEENS5_IJNS4_23SM90_TMA_LOAD_MULTICASTES1J_EEENS5_IJNS4_14ComposedLayoutINS4_7SwizzleILi3ELi4ELi3EEENS4_18smem_ptr_flag_bitsILi4EEENSO_INS5_IJNSA_ILi8EEESI_EEENS5_IJSI_SD_EEEEEEENSO_INS5_IJNS5_IJNS5_IJSQ_SD_EEEST_EEESD_NS5_IJSD_SB_EEEEEENS5_IJNS5_IJNS5_IJST_SZ_EEESY_EEESX_NS5_IJSB_SZ_EEEEEEEEEEEvNS4_8identityES1K_S24_vS25_EENS_8epilogue10collective18CollectiveEpilogueINS27_23Sm100TmaWarpSpecializedILi3ELi2ELi16ELb1ELb0EEEJNS5_IJSH_SH_SI_EEENS5_IJNSO_ISH_SD_EENSO_INS5_IJSS_SC_EEENS5_IJSD_SP_EEEEEEEENS_10bfloat16_tESN_S2I_SN_NS27_6fusion15FusionCallbacksIS2B_NS2J_17LinearCombinationIS2I_fS2I_fLNS_15FloatRoundStyleE2EEES2C_S2H_JEEENS4_5SM1004TMEM4LOAD26SM100_TMEM_LOAD_32dp32b16xENS4_13SM90_TMA_LOADENS1L_INS1M_ILi1ELi4ELi3EEENS1O_ILi16EEENSO_INS5_IJS1Q_SS_EEENS5_IJSS_SD_EEEEEEENS4_39AutoVectorizingCopyWithAssumedAlignmentILi128EEENS4_14SM90_TMA_STOREES2Z_S31_S31_EEEvvEEEEvNT_6ParamsE,@function
        .size           _ZN7cutlass13device_kernelINS_4gemm6kernel13GemmUniversalIN4cute5tupleIJiiiiEEENS1_10collective13CollectiveMmaINS1_46MainloopSm100TmaUmmaWarpSpecializedBlockScaledILi7ELi2ELi2ENS5_IJNS4_1CILi4EEENSA_ILi2EEENSA_ILi1EEEEEEEENS5_IJNSA_ILi128EEENSA_ILi64EEENSA_ILi256EEEEEENS5_IJNS_12float_e2m1_tENS_13float_ue4m3_tEEEENS5_IJNS5_IJlSD_lEEENS4_6LayoutINS5_IJNS5_IJNS5_IJNSA_ILi32EEESB_EEEiEEENS5_IJNS5_IJNSA_ILi16EEESB_EEEiEEENS5_IJSD_iEEEEEENS5_IJSU_NS5_IJNS5_IJNSA_ILi0EEESD_EEENSA_ILi512EEEEEENS5_IJSX_iEEEEEEEEEEESM_S14_NS4_8TiledMMAINS4_8MMA_AtomIJNS4_17SM100_MMA_MXF4_SSISK_SK_fSL_Li128ELi64ELi16ELNS4_4UMMA5MajorE0ELS19_0ELNS18_7ScaleInE0ELS1A_0EEEEEENSO_INS5_IJSD_SD_SD_EEENS5_IJSX_SX_SX_EEEEENS5_IJNS4_10UnderscoreES1G_S1G_EEEEENS5_IJNS4_23SM90_TMA_LOAD_MULTICASTES1J_EEENS5_IJNS4_14ComposedLayoutINS4_7SwizzleILi3ELi4ELi3EEENS4_18smem_ptr_flag_bitsILi4EEENSO_INS5_IJNSA_ILi8EEESI_EEENS5_IJSI_SD_EEEEEEENSO_INS5_IJNS5_IJNS5_IJSQ_SD_EEEST_EEESD_NS5_IJSD_SB_EEEEEENS5_IJNS5_IJNS5_IJST_SZ_EEESY_EEESX_NS5_IJSB_SZ_EEEEEEEEEEEvNS4_8identityES1K_S24_vS25_EENS_8epilogue10collective18CollectiveEpilogueINS27_23Sm100TmaWarpSpecializedILi3ELi2ELi16ELb1ELb0EEEJNS5_IJSH_SH_SI_EEENS5_IJNSO_ISH_SD_EENSO_INS5_IJSS_SC_EEENS5_IJSD_SP_EEEEEEEENS_10bfloat16_tESN_S2I_SN_NS27_6fusion15FusionCallbacksIS2B_NS2J_17LinearCombinationIS2I_fS2I_fLNS_15FloatRoundStyleE2EEES2C_S2H_JEEENS4_5SM1004TMEM4LOAD26SM100_TMEM_LOAD_32dp32b16xENS4_13SM90_TMA_LOADENS1L_INS1M_ILi1ELi4ELi3EEENS1O_ILi16EEENSO_INS5_IJS1Q_SS_EEENS5_IJSS_SD_EEEEEEENS4_39AutoVectorizingCopyWithAssumedAlignmentILi128EEENS4_14SM90_TMA_STOREES2Z_S31_S31_EEEvvEEEEvNT_6ParamsE,(.L_x_204 - _ZN7cutlass13device_kernelINS_4gemm6kernel13GemmUniversalIN4cute5tupleIJiiiiEEENS1_10collective13CollectiveMmaINS1_46MainloopSm100TmaUmmaWarpSpecializedBlockScaledILi7ELi2ELi2ENS5_IJNS4_1CILi4EEENSA_ILi2EEENSA_ILi1EEEEEEEENS5_IJNSA_ILi128EEENSA_ILi64EEENSA_ILi256EEEEEENS5_IJNS_12float_e2m1_tENS_13float_ue4m3_tEEEENS5_IJNS5_IJlSD_lEEENS4_6LayoutINS5_IJNS5_IJNS5_IJNSA_ILi32EEESB_EEEiEEENS5_IJNS5_IJNSA_ILi16EEESB_EEEiEEENS5_IJSD_iEEEEEENS5_IJSU_NS5_IJNS5_IJNSA_ILi0EEESD_EEENSA_ILi512EEEEEENS5_IJSX_iEEEEEEEEEEESM_S14_NS4_8TiledMMAINS4_8MMA_AtomIJNS4_17SM100_MMA_MXF4_SSISK_SK_fSL_Li128ELi64ELi16ELNS4_4UMMA5MajorE0ELS19_0ELNS18_7ScaleInE0ELS1A_0EEEEEENSO_INS5_IJSD_SD_SD_EEENS5_IJSX_SX_SX_EEEEENS5_IJNS4_10UnderscoreES1G_S1G_EEEEENS5_IJNS4_23SM90_TMA_LOAD_MULTICASTES1J_EEENS5_IJNS4_14ComposedLayoutINS4_7SwizzleILi3ELi4ELi3EEENS4_18smem_ptr_flag_bitsILi4EEENSO_INS5_IJNSA_ILi8EEESI_EEENS5_IJSI_SD_EEEEEEENSO_INS5_IJNS5_IJNS5_IJSQ_SD_EEEST_EEESD_NS5_IJSD_SB_EEEEEENS5_IJNS5_IJNS5_IJST_SZ_EEESY_EEESX_NS5_IJSB_SZ_EEEEEEEEEEEvNS4_8identityES1K_S24_vS25_EENS_8epilogue10collective18CollectiveEpilogueINS27_23Sm100TmaWarpSpecializedILi3ELi2ELi16ELb1ELb0EEEJNS5_IJSH_SH_SI_EEENS5_IJNSO_ISH_SD_EENSO_INS5_IJSS_SC_EEENS5_IJSD_SP_EEEEEEEENS_10bfloat16_tESN_S2I_SN_NS27_6fusion15FusionCallbacksIS2B_NS2J_17LinearCombinationIS2I_fS2I_fLNS_15FloatRoundStyleE2EEES2C_S2H_JEEENS4_5SM1004TMEM4LOAD26SM100_TMEM_LOAD_32dp32b16xENS4_13SM90_TMA_LOADENS1L_INS1M_ILi1ELi4ELi3EEENS1O_ILi16EEENSO_INS5_IJS1Q_SS_EEENS5_IJSS_SD_EEEEEEENS4_39AutoVectorizingCopyWithAssumedAlignmentILi128EEENS4_14SM90_TMA_STOREES2Z_S31_S31_EEEvvEEEEvNT_6ParamsE)
        .other          _ZN7cutlass13device_kernelINS_4gemm6kernel13GemmUniversalIN4cute5tupleIJiiiiEEENS1_10collective13CollectiveMmaINS1_46MainloopSm100TmaUmmaWarpSpecializedBlockScaledILi7ELi2ELi2ENS5_IJNS4_1CILi4EEENSA_ILi2EEENSA_ILi1EEEEEEEENS5_IJNSA_ILi128EEENSA_ILi64EEENSA_ILi256EEEEEENS5_IJNS_12float_e2m1_tENS_13float_ue4m3_tEEEENS5_IJNS5_IJlSD_lEEENS4_6LayoutINS5_IJNS5_IJNS5_IJNSA_ILi32EEESB_EEEiEEENS5_IJNS5_IJNSA_ILi16EEESB_EEEiEEENS5_IJSD_iEEEEEENS5_IJSU_NS5_IJNS5_IJNSA_ILi0EEESD_EEENSA_ILi512EEEEEENS5_IJSX_iEEEEEEEEEEESM_S14_NS4_8TiledMMAINS4_8MMA_AtomIJNS4_17SM100_MMA_MXF4_SSISK_SK_fSL_Li128ELi64ELi16ELNS4_4UMMA5MajorE0ELS19_0ELNS18_7ScaleInE0ELS1A_0EEEEEENSO_INS5_IJSD_SD_SD_EEENS5_IJSX_SX_SX_EEEEENS5_IJNS4_10UnderscoreES1G_S1G_EEEEENS5_IJNS4_23SM90_TMA_LOAD_MULTICASTES1J_EEENS5_IJNS4_14ComposedLayoutINS4_7SwizzleILi3ELi4ELi3EEENS4_18smem_ptr_flag_bitsILi4EEENSO_INS5_IJNSA_ILi8EEESI_EEENS5_IJSI_SD_EEEEEEENSO_INS5_IJNS5_IJNS5_IJSQ_SD_EEEST_EEESD_NS5_IJSD_SB_EEEEEENS5_IJNS5_IJNS5_IJST_SZ_EEESY_EEESX_NS5_IJSB_SZ_EEEEEEEEEEEvNS4_8identityES1K_S24_vS25_EENS_8epilogue10collective18CollectiveEpilogueINS27_23Sm100TmaWarpSpecializedILi3ELi2ELi16ELb1ELb0EEEJNS5_IJSH_SH_SI_EEENS5_IJNSO_ISH_SD_EENSO_INS5_IJSS_SC_EEENS5_IJSD_SP_EEEEEEEENS_10bfloat16_tESN_S2I_SN_NS27_6fusion15FusionCallbacksIS2B_NS2J_17LinearCombinationIS2I_fS2I_fLNS_15FloatRoundStyleE2EEES2C_S2H_JEEENS4_5SM1004TMEM4LOAD26SM100_TMEM_LOAD_32dp32b16xENS4_13SM90_TMA_LOADENS1L_INS1M_ILi1ELi4ELi3EEENS1O_ILi16EEENSO_INS5_IJS1Q_SS_EEENS5_IJSS_SD_EEEEEEENS4_39AutoVectorizingCopyWithAssumedAlignmentILi128EEENS4_14SM90_TMA_STOREES2Z_S31_S31_EEEvvEEEEvNT_6ParamsE,@"STO_CUDA_ENTRY STV_DEFAULT"
_ZN7cutlass13device_kernelINS_4gemm6kernel13GemmUniversalIN4cute5tupleIJiiiiEEENS1_10collective13CollectiveMmaINS1_46MainloopSm100TmaUmmaWarpSpecializedBlockScaledILi7ELi2ELi2ENS5_IJNS4_1CILi4EEENSA_ILi2EEENSA_ILi1EEEEEEEENS5_IJNSA_ILi128EEENSA_ILi64EEENSA_ILi256EEEEEENS5_IJNS_12float_e2m1_tENS_13float_ue4m3_tEEEENS5_IJNS5_IJlSD_lEEENS4_6LayoutINS5_IJNS5_IJNS5_IJNSA_ILi32EEESB_EEEiEEENS5_IJNS5_IJNSA_ILi16EEESB_EEEiEEENS5_IJSD_iEEEEEENS5_IJSU_NS5_IJNS5_IJNSA_ILi0EEESD_EEENSA_ILi512EEEEEENS5_IJSX_iEEEEEEEEEEESM_S14_NS4_8TiledMMAINS4_8MMA_AtomIJNS4_17SM100_MMA_MXF4_SSISK_SK_fSL_Li128ELi64ELi16ELNS4_4UMMA5MajorE0ELS19_0ELNS18_7ScaleInE0ELS1A_0EEEEEENSO_INS5_IJSD_SD_SD_EEENS5_IJSX_SX_SX_EEEEENS5_IJNS4_10UnderscoreES1G_S1G_EEEEENS5_IJNS4_23SM90_TMA_LOAD_MULTICASTES1J_EEENS5_IJNS4_14ComposedLayoutINS4_7SwizzleILi3ELi4ELi3EEENS4_18smem_ptr_flag_bitsILi4EEENSO_INS5_IJNSA_ILi8EEESI_EEENS5_IJSI_SD_EEEEEEENSO_INS5_IJNS5_IJNS5_IJSQ_SD_EEEST_EEESD_NS5_IJSD_SB_EEEEEENS5_IJNS5_IJNS5_IJST_SZ_EEESY_EEESX_NS5_IJSB_SZ_EEEEEEEEEEEvNS4_8identityES1K_S24_vS25_EENS_8epilogue10collective18CollectiveEpilogueINS27_23Sm100TmaWarpSpecializedILi3ELi2ELi16ELb1ELb0EEEJNS5_IJSH_SH_SI_EEENS5_IJNSO_ISH_SD_EENSO_INS5_IJSS_SC_EEENS5_IJSD_SP_EEEEEEEENS_10bfloat16_tESN_S2I_SN_NS27_6fusion15FusionCallbacksIS2B_NS2J_17LinearCombinationIS2I_fS2I_fLNS_15FloatRoundStyleE2EEES2C_S2H_JEEENS4_5SM1004TMEM4LOAD26SM100_TMEM_LOAD_32dp32b16xENS4_13SM90_TMA_LOADENS1L_INS1M_ILi1ELi4ELi3EEENS1O_ILi16EEENSO_INS5_IJS1Q_SS_EEENS5_IJSS_SD_EEEEEEENS4_39AutoVectorizingCopyWithAssumedAlignmentILi128EEENS4_14SM90_TMA_STOREES2Z_S31_S31_EEEvvEEEEvNT_6ParamsE:
[----:B------:R-:W1:Y:S01]  /*0000*/  LDC R1, c[0x0][0x37c] ;  /* 0x0000df00ff017b82 */ /* 0x000e620000000800 */
[----:B------:R-:W2:Y:S01]  /*0010*/  S2R R81, SR_TID.X ;  /* 0x0000000000517919 */ /* 0x000ea20000002100 */
[----:B------:R-:W3:Y:S01]  /*0020*/  LDCU.64 UR12, c[0x0][0xc90] ;  /* 0x00019200ff0c77ac */ /* 0x000ee20008000a00 */
[----:B------:R-:W-:Y:S02]  /*0030*/  PRMT R85, RZ, 0x7610, R85 ;  /* 0x00007610ff557816 */ /* 0x000fe40000000055 */
[----:B------:R-:W-:Y:S01]  /*0040*/  ELECT P4, URZ, PT ;  /* 0x0000000000ff782f */ /* 0x000fe20003880000 */
[----:B---3--:R-:W-:-:S04]  /*0050*/  UISETP.NE.U32.AND UP0, UPT, UR12, URZ, UPT ;  /* 0x000000ff0c00728c */ /* 0x008fc8000bf05070 */
[----:B------:R-:W-:Y:S01]  /*0060*/  UISETP.NE.AND.EX UP0, UPT, UR13, URZ, UPT, UP0 ;  /* 0x000000ff0d00728c */ /* 0x000fe2000bf05300 */
[----:B--2---:R-:W-:-:S05]  /*0070*/  SHF.R.U32.HI R86, RZ, 0x5, R81 ;  /* 0x00000005ff567819 */ /* 0x004fca0000011651 */
[----:B------:R-:W2:Y:S02]  /*0080*/  SHFL.IDX PT, R0, R86, RZ, 0x1f ;  /* 0x00001fff56007589 */ /* 0x000ea400000e0000 */
[----:B--2---:R-:W-:Y:S01]  /*0090*/  R2UR UR24, R0 ;  /* 0x00000000001872ca */ /* 0x004fe200000e0000 */
[----:B-1----:R-:W-:-:S14]  /*00a0*/  BRA.U UP0, `(.L_x_0) ;  /* 0x0000000100307547 */ /* 0x002fdc000b800000 */
[----:B------:R-:W1:Y:S02]  /*00b0*/  LDCU.64 UR4, c[0x0][0xc88] ;  /* 0x00019100ff0477ac */ /* 0x000e640008000a00 */
[----:B-1----:R-:W-:-:S04]  /*00c0*/  UISETP.NE.U32.AND UP0, UPT, UR4, URZ, UPT ;  /* 0x000000ff0400728c */ /* 0x002fc8000bf05070 */
[----:B------:R-:W-:-:S09]  /*00d0*/  UISETP.NE.AND.EX UP0, UPT, UR5, URZ, UPT, UP0 ;  /* 0x000000ff0500728c */ /* 0x000fd2000bf05300 */
[----:B------:R-:W-:Y:S05]  /*00e0*/  BRA.U !UP0, `(.L_x_1) ;  /* 0x0000000108147547 */ /* 0x000fea000b800000 */
[----:B------:R-:W1:Y:S01]  /*00f0*/  LDC.64 R2, c[0x0][0xc88] ;  /* 0x00032200ff027b82 */ /* 0x000e620000000a00 */
[----:B------:R-:W1:Y:S02]  /*0100*/  LDCU.64 UR4, c[0x0][0x358] ;  /* 0x00006b00ff0477ac */ /* 0x000e640008000a00 */
[----:B-1----:R1:W5:Y:S01]  /*0110*/  LDG.E R45, desc[UR4][R2.64] ;  /* 0x00000004022d7981 */ /* 0x002362000c1e1900 */
[----:B------:R-:W-:Y:S01]  /*0120*/  HFMA2 R85, -RZ, RZ, 0, 5.9604644775390625e-08 ;  /* 0x00000001ff557431 */ /* 0x000fe200000001ff */
[----:B------:R-:W-:Y:S05]  /*0130*/  BRA `(.L_x_0) ;  /* 0x00000000000c7947 */ /* 0x000fea0003800000 */
.L_x_1:
[----:B------:R-:W1:Y:S01]  /*0140*/  LDCU UR4, c[0x0][0xc80] ;  /* 0x00019000ff0477ac */ /* 0x000e620008000800 */
[----:B------:R-:W-:Y:S01]  /*0150*/  HFMA2 R85, -RZ, RZ, 0, 5.9604644775390625e-08 ;  /* 0x00000001ff557431 */ /* 0x000fe200000001ff */
[----:B-1----:R-:W-:-:S07]  /*0160*/  MOV R45, UR4 ;  /* 0x00000004002d7c02 */ /* 0x002fce0008000f00 */
.L_x_0:
[----:B------:R-:W2:Y:S02]  /*0170*/  LDCU.64 UR4, c[0x0][0xcb0] ;  /* 0x00019600ff0477ac */ /* 0x000ea40008000a00 */
[----:B--2---:R-:W-:-:S04]  /*0180*/  UISETP.NE.U32.AND UP0, UPT, UR4, URZ, UPT ;  /* 0x000000ff0400728c */ /* 0x004fc8000bf05070 */
[----:B------:R-:W-:-:S09]  /*0190*/  UISETP.NE.AND.EX UP0, UPT, UR5, URZ, UPT, UP0 ;  /* 0x000000ff0500728c */ /* 0x000fd2000bf05300 */
[----:B------:R-:W-:Y:S05]  /*01a0*/  BRA.U UP0, `(.L_x_2) ;  /* 0x0000000100287547 */ /* 0x000fea000b800000 */
[----:B------:R-:W2:Y:S02]  /*01b0*/  LDCU.64 UR4, c[0x0][0xca8] ;  /* 0x00019500ff0477ac */ /* 0x000ea40008000a00 */
[----:B--2---:R-:W-:-:S04]  /*01c0*/  UISETP.NE.U32.AND UP0, UPT, UR4, URZ, UPT ;  /* 0x000000ff0400728c */ /* 0x004fc8000bf05070 */
[----:B------:R-:W-:-:S09]  /*01d0*/  UISETP.NE.AND.EX UP0, UPT, UR5, URZ, UPT, UP0 ;  /* 0x000000ff0500728c */ /* 0x000fd2000bf05300 */
[----:B------:R-:W-:Y:S05]  /*01e0*/  BRA.U !UP0, `(.L_x_3) ;  /* 0x0000000108107547 */ /* 0x000fea000b800000 */
[----:B-1----:R-:W1:Y:S01]  /*01f0*/  LDC.64 R2, c[0x0][0xca8] ;  /* 0x00032a00ff027b82 */ /* 0x002e620000000a00 */
[----:B------:R-:W1:Y:S02]  /*0200*/  LDCU.64 UR4, c[0x0][0x358] ;  /* 0x00006b00ff0477ac */ /* 0x000e640008000a00 */
[----:B-1----:R2:W5:Y:S01]  /*0210*/  LDG.E R43, desc[UR4][R2.64] ;  /* 0x00000004022b7981 */ /* 0x002562000c1e1900 */
[----:B------:R-:W-:Y:S05]  /*0220*/  BRA `(.L_x_2) ;  /* 0x0000000000087947 */ /* 0x000fea0003800000 */
.L_x_3:
[----:B------:R-:W2:Y:S02]  /*0230*/  LDCU UR4, c[0x0][0xca0] ;  /* 0x00019400ff0477ac */ /* 0x000ea40008000800 */
[----:B--2---:R-:W-:Y:S02]  /*0240*/  MOV R43, UR4 ;  /* 0x00000004002b7c02 */ /* 0x004fe40008000f00 */
.L_x_2:
[----:B------:R-:W-:Y:S01]  /*0250*/  IMAD.U32 R0, RZ, RZ, UR24 ;  /* 0x00000018ff007e24 */ /* 0x000fe2000f8e00ff */
[----:B------:R-:W-:Y:S04]  /*0260*/  BSSY.RECONVERGENT B0, `(.L_x_4) ;  /* 0x0000012000007945 */ /* 0x000fe80003800200 */
[C---:B------:R-:W-:Y:S02]  /*0270*/  ISETP.NE.OR P1, PT, R0.reuse, 0x1, !P4 ;  /* 0x000000010000780c */ /* 0x040fe40006725670 */
[----:B------:R-:W-:-:S11]  /*0280*/  ISETP.NE.OR P0, PT, R0, 0x3, !P4 ;  /* 0x000000030000780c */ /* 0x000fd60006705670 */
[----:B------:R-:W-:Y:S05]  /*0290*/  @P1 BRA `(.L_x_5) ;  /* 0x0000000000381947 */ /* 0x000fea0003800000 */
[----:B------:R-:W3:Y:S02]  /*02a0*/  LDCU.64 UR4, c[0x0][0x348] ;  /* 0x00006900ff0477ac */ /* 0x000ee40008000a00 */
[----:B---3--:R-:W-:Y:S02]  /*02b0*/  UIADD3 UR10, UP3, UPT, UR4, 0x80, URZ ;  /* 0x00000080040a7890 */ /* 0x008fe4000ff7e0ff */
[----:B------:R-:W-:Y:S02]  /*02c0*/  UIADD3 UR8, UP2, UPT, UR4, 0x180, URZ ;  /* 0x0000018004087890 */ /* 0x000fe4000ff5e0ff */
[----:B------:R-:W-:Y:S02]  /*02d0*/  UIADD3 UR6, UP1, UPT, UR4, 0x280, URZ ;  /* 0x0000028004067890 */ /* 0x000fe4000ff3e0ff */
[----:B------:R-:W-:Y:S02]  /*02e0*/  UIADD3 UR4, UP0, UPT, UR4, 0x380, URZ ;  /* 0x0000038004047890 */ /* 0x000fe4000ff1e0ff */
[----:B------:R-:W-:-:S02]  /*02f0*/  UIADD3.X UR11, UPT, UPT, URZ, UR5, URZ, UP3, !UPT ;  /* 0x00000005ff0b7290 */ /* 0x000fc40009ffe4ff */
[----:B------:R-:W-:Y:S02]  /*0300*/  UIADD3.X UR9, UPT, UPT, URZ, UR5, URZ, UP2, !UPT ;  /* 0x00000005ff097290 */ /* 0x000fe400097fe4ff */
[----:B------:R-:W-:Y:S02]  /*0310*/  UIADD3.X UR7, UPT, UPT, URZ, UR5, URZ, UP1, !UPT ;  /* 0x00000005ff077290 */ /* 0x000fe40008ffe4ff */
[----:B------:R-:W-:-:S03]  /*0320*/  UIADD3.X UR5, UPT, UPT, URZ, UR5, URZ, UP0, !UPT ;  /* 0x00000005ff057290 */ /* 0x000fc600087fe4ff */
[----:B------:R3:W-:Y:S02]  /*0330*/  UTMACCTL.PF [UR10] ;  /* 0x000000000a0079b9 */ /* 0x0007e40008040000 */
[----:B------:R3:W-:Y:S02]  /*0340*/  UTMACCTL.PF [UR8] ;  /* 0x00000000080079b9 */ /* 0x0007e40008040000 */
[----:B------:R3:W-:Y:S02]  /*0350*/  UTMACCTL.PF [UR6] ;  /* 0x00000000060079b9 */ /* 0x0007e40008040000 */
[----:B------:R3:W-:Y:S02]  /*0360*/  UTMACCTL.PF [UR4] ;  /* 0x00000000040079b9 */ /* 0x0007e40008040000 */
[----:B---3--:R-:W-:Y:S01]  /*0370*/  NOP ;  /* 0x0000000000007918 */ /* 0x008fe20000000000 */
.L_x_5:
[----:B------:R-:W-:Y:S05]  /*0380*/  BSYNC.RECONVERGENT B0 ;  /* 0x0000000000007941 */ /* 0x000fea0003800200 */
.L_x_4:
[----:B------:R-:W-:Y:S04]  /*0390*/  BSSY.RECONVERGENT B0, `(.L_x_6) ;  /* 0x000000a000007945 */ /* 0x000fe80003800200 */
[----:B------:R-:W-:Y:S05]  /*03a0*/  @P0 BRA `(.L_x_7) ;  /* 0x0000000000200947 */ /* 0x000fea0003800000 */
[----:B------:R-:W3:Y:S02]  /*03b0*/  LDCU.64 UR4, c[0x0][0x348] ;  /* 0x00006900ff0477ac */ /* 0x000ee40008000a00 */
[----:B---3--:R-:W-:Y:S02]  /*03c0*/  UIADD3 UR6, UP1, UPT, UR4, 0x980, URZ ;  /* 0x0000098004067890 */ /* 0x008fe4000ff3e0ff */
[----:B------:R-:W-:Y:S02]  /*03d0*/  UIADD3 UR4, UP0, UPT, UR4, 0xa80, URZ ;  /* 0x00000a8004047890 */ /* 0x000fe4000ff1e0ff */
[----:B------:R-:W-:Y:S02]  /*03e0*/  UIADD3.X UR7, UPT, UPT, URZ, UR5, URZ, UP1, !UPT ;  /* 0x00000005ff077290 */ /* 0x000fe40008ffe4ff */
[----:B------:R-:W-:-:S07]  /*03f0*/  UIADD3.X UR5, UPT, UPT, URZ, UR5, URZ, UP0, !UPT ;  /* 0x00000005ff057290 */ /* 0x000fce00087fe4ff */
[----:B------:R3:W-:Y:S02]  /*0400*/  UTMACCTL.PF [UR6] ;  /* 0x00000000060079b9 */ /* 0x0007e40008040000 */
[----:B------:R3:W-:Y:S02]  /*0410*/  UTMACCTL.PF [UR4] ;  /* 0x00000000040079b9 */ /* 0x0007e40008040000 */
[----:B---3--:R-:W-:Y:S01]  /*0420*/  NOP ;  /* 0x0000000000007918 */ /* 0x008fe20000000000 */
.L_x_7:
[----:B------:R-:W-:Y:S05]  /*0430*/  BSYNC.RECONVERGENT B0 ;  /* 0x0000000000007941 */ /* 0x000fea0003800200 */
.L_x_6:
[----:B------:R-:W3:Y:S01]  /*0440*/  LDCU.64 UR4, c[0x0][0xc88] ;  /* 0x00019100ff0477ac */ /* 0x000ee20008000a00 */
[----:B------:R-:W-:Y:S02]  /*0450*/  UISETP.EQ.U32.AND UP1, UPT, UR12, URZ, UPT ;  /* 0x000000ff0c00728c */ /* 0x000fe4000bf22070 */
[----:B------:R-:W-:Y:S02]  /*0460*/  UPLOP3.LUT UP4, UPT, UPT, UPT, UPT, 0x80, 0x8 ;  /* 0x000000000008789c */ /* 0x000fe40003f8f070 */
[----:B---3--:R-:W-:-:S04]  /*0470*/  UISETP.NE.U32.AND UP0, UPT, UR4, URZ, UPT ;  /* 0x000000ff0400728c */ /* 0x008fc8000bf05070 */
[----:B------:R-:W-:-:S04]  /*0480*/  UISETP.NE.AND.EX UP0, UPT, UR5, URZ, UPT, UP0 ;  /* 0x000000ff0500728c */ /* 0x000fc8000bf05300 */
[----:B------:R-:W-:-:S04]  /*0490*/  UISETP.EQ.OR.EX UP2, UPT, UR13, URZ, !UP0, UP1 ;  /* 0x000000ff0d00728c */ /* 0x000fc8000c742710 */
[----:B------:R-:W-:-:S06]  /*04a0*/  UP2UR UR4, UPR, URZ, 0x4 ;  /* 0x00000004ff047883 */ /* 0x000fcc0008000000 */
[----:B------:R-:W-:Y:S01]  /*04b0*/  MOV R96, UR4 ;  /* 0x0000000400607c02 */ /* 0x000fe20008000f00 */
[----:B------:R-:W-:Y:S06]  /*04c0*/  BRA.U !UP2, `(.L_x_8) ;  /* 0x000000010a207547 */ /* 0x000fec000b800000 */
[----:B------:R-:W-:Y:S01]  /*04d0*/  UISETP.NE.U32.AND UP1, UPT, UR12, URZ, UPT ;  /* 0x000000ff0c00728c */ /* 0x000fe2000bf25070 */
[----:B-----5:R-:W-:Y:S01]  /*04e0*/  FSETP.NEU.AND P0, PT, R45, RZ, PT ;  /* 0x000000ff2d00720b */ /* 0x020fe20003f0d000 */
[----:B------:R-:W-:Y:S02]  /*04f0*/  USEL UR4, URZ, 0xffffffff, UP0 ;  /* 0xffffffffff047887 */ /* 0x000fe40008000000 */
[----:B------:R-:W-:-:S10]  /*0500*/  UISETP.NE.AND.EX UP1, UPT, UR13, URZ, UPT, UP1 ;  /* 0x000000ff0d00728c */ /* 0x000fd4000bf25310 */
[----:B------:R-:W-:Y:S01]  /*0510*/  VOTEU.ANY UP0, P0 ;  /* 0x0000000000ff7886 */ /* 0x000fe20000000100 */
[----:B------:R-:W-:-:S04]  /*0520*/  @!UP1 USEL UR4, URZ, 0xffffffff, UP0 ;  /* 0xffffffffff049887 */ /* 0x000fc80008000000 */
[----:B------:R-:W-:-:S04]  /*0530*/  ULOP3.LUT UR4, UR4, 0x1, URZ, 0xc0, !UPT ;  /* 0x0000000104047892 */ /* 0x000fc8000f8ec0ff */
[----:B------:R-:W-:-:S11]  /*0540*/  UISETP.NE.U32.AND UP4, UPT, UR4, 0x1, UPT ;  /* 0x000000010400788c */ /* 0x000fd6000bf85070 */
.L_x_8:
[----:B-12---:R-:W1:Y:S01]  /*0550*/  SHFL.IDX PT, R2, R86, RZ, 0x1f ;  /* 0x00001fff56027589 */ /* 0x006e6200000e0000 */
[----:B------:R-:W-:-:S04]  /*0560*/  UISETP.NE.AND UP0, UPT, UR24, 0x2, UPT ;  /* 0x000000021800788c */ /* 0x000fc8000bf05270 */
[----:B------:R-:W-:Y:S01]  /*0570*/  USEL UR49, URZ, 0x1, UP0 ;  /* 0x00000001ff317887 */ /* 0x000fe20008000000 */
[----:B-1----:R-:W-:-:S13]  /*0580*/  ISETP.NE.AND P0, PT, R2, RZ, PT ;  /* 0x000000ff0200720c */ /* 0x002fda0003f05270 */
[----:B------:R-:W-:Y:S05]  /*0590*/  @P0 BRA `(.L_x_9) ;  /* 0x0000000000700947 */ /* 0x000fea0003800000 */
[----:B------:R-:W1:Y:S01]  /*05a0*/  S2UR UR4, SR_CgaCtaId ;  /* 0x00000000000479c3 */ /* 0x000e620000008800 */
[----:B------:R-:W-:Y:S01]  /*05b0*/  UMOV UR5, 0x400 ;  /* 0x0000040000057882 */ /* 0x000fe20000000000 */
[----:B------:R-:W-:Y:S01]  /*05c0*/  UMOV UR8, 0x1 ;  /* 0x0000000100087882 */ /* 0x000fe20000000000 */
[----:B------:R-:W-:Y:S01]  /*05d0*/  UMOV UR6, 0x5 ;  /* 0x0000000500067882 */ /* 0x000fe20000000000 */
[----:B------:R-:W-:-:S04]  /*05e0*/  UIADD3 UR8, UPT, UPT, -UR8, 0x100000, URZ ;  /* 0x0010000008087890 */ /* 0x000fc8000fffe1ff */
[----:B------:R-:W-:Y:S02]  /*05f0*/  USHF.L.U32 UR9, UR8, 0xb, URZ ;  /* 0x0000000b08097899 */ /* 0x000fe400080006ff */
[----:B------:R-:W-:Y:S02]  /*0600*/  USHF.L.U32 UR8, UR8, 0x1, URZ ;  /* 0x0000000108087899 */ /* 0x000fe400080006ff */
[----:B------:R-:W-:-:S04]  /*0610*/  UIADD3 UR6, UPT, UPT, -UR6, 0x100000, URZ ;  /* 0x0010000006067890 */ /* 0x000fc8000fffe1ff */
[----:B------:R-:W-:Y:S02]  /*0620*/  USHF.L.U32 UR7, UR6, 0xb, URZ ;  /* 0x0000000b06077899 */ /* 0x000fe400080006ff */
[----:B------:R-:W-:Y:S01]  /*0630*/  USHF.L.U32 UR6, UR6, 0x1, URZ ;  /* 0x0000000106067899 */ /* 0x000fe200080006ff */
[----:B------:R-:W-:Y:S01]  /*0640*/  ELECT P0, URZ, PT ;  /* 0x0000000000ff782f */ /* 0x000fe20003800000 */
[----:B-1----:R-:W-:Y:S01]  /*0650*/  ULEA UR4, UR4, UR5, 0x18 ;  /* 0x0000000504047291 */ /* 0x002fe2000f8ec0ff */
[----:B------:R-:W1:Y:S11]  /*0660*/  FENCE.VIEW.ASYNC.S ;  /* 0x00000000000073c6 */ /* 0x000e760000000000 */
[----:B-1----:R1:W2:Y:S01]  /*0670*/  SYNCS.EXCH.64 URZ, [UR4], UR8 ;  /* 0x0000000804ff75b2 */ /* 0x0022a20008000100 */
[----:B------:R1:W3:Y:S01]  /*0680*/  SYNCS.EXCH.64 URZ, [UR4+0x38], UR6 ;  /* 0x0000380604ff75b2 */ /* 0x0002e20008000100 */
[----:B------:R1:W4:Y:S01]  /*0690*/  SYNCS.EXCH.64 URZ, [UR4+0x8], UR8 ;  /* 0x0000080804ff75b2 */ /* 0x0003220008000100 */
[----:B------:R1:W1:Y:S01]  /*06a0*/  SYNCS.EXCH.64 URZ, [UR4+0x40], UR6 ;  /* 0x0000400604ff75b2 */ /* 0x0002620008000100 */
        /* <DEDUP_REMOVED lines=10> */
[----:B------:R-:W-:Y:S01]  /*0750*/  NOP ;  /* 0x0000000000007918 */ /* 0x000fe20000000000 */
.L_x_9:
[----:B------:R-:W2:Y:S01]  /*0760*/  SHFL.IDX PT, R2, R86, RZ, 0x1f ;  /* 0x00001fff56027589 */ /* 0x000ea200000e0000 */
[----:B------:R-:W-:Y:S01]  /*0770*/  NOP ;  /* 0x0000000000007918 */ /* 0x000fe20000000000 */
[----:B--2---:R-:W-:-:S13]  /*0780*/  ISETP.NE.AND P0, PT, R2, 0x1, PT ;  /* 0x000000010200780c */ /* 0x004fda0003f05270 */
[----:B------:R-:W-:Y:S05]  /*0790*/  @P0 BRA `(.L_x_10) ;  /* 0x0000000000500947 */ /* 0x000fea0003800000 */
[----:B-1----:R-:W1:Y:S01]  /*07a0*/  S2UR UR4, SR_CgaCtaId ;  /* 0x00000000000479c3 */ /* 0x002e620000008800 */
        /* <DEDUP_REMOVED lines=12> */
[----:B-1----:R2:W1:Y:S01]  /*0870*/  SYNCS.EXCH.64 URZ, [UR4+0x70], UR8 ;  /* 0x0000700804ff75b2 */ /* 0x0024620008000100 */
[----:B------:R2:W1:Y:S01]  /*0880*/  SYNCS.EXCH.64 URZ, [UR4+0x88], UR6 ;  /* 0x0000880604ff75b2 */ /* 0x0004620008000100 */
[----:B------:R2:W1:Y:S01]  /*0890*/  SYNCS.EXCH.64 URZ, [UR4+0x78], UR8 ;  /* 0x0000780804ff75b2 */ /* 0x0004620008000100 */
[----:B------:R2:W1:Y:S01]  /*08a0*/  SYNCS.EXCH.64 URZ, [UR4+0x90], UR6 ;  /* 0x0000900604ff75b2 */ /* 0x0004620008000100 */
[----:B------:R2:W1:Y:S01]  /*08b0*/  SYNCS.EXCH.64 URZ, [UR4+0x80], UR8 ;  /* 0x0000800804ff75b2 */ /* 0x0004620008000100 */
[----:B------:R2:W1:Y:S02]  /*08c0*/  SYNCS.EXCH.64 URZ, [UR4+0x98], UR6 ;  /* 0x0000980604ff75b2 */ /* 0x0004640008000100 */
[----:B--2---:R-:W-:Y:S01]  /*08d0*/  NOP ;  /* 0x0000000000007918 */ /* 0x004fe20000000000 */
.L_x_10:
[----:B------:R-:W2:Y:S01]  /*08e0*/  SHFL.IDX PT, R2, R86, RZ, 0x1f ;  /* 0x00001fff56027589 */ /* 0x000ea200000e0000 */
[----:B------:R-:W-:Y:S01]  /*08f0*/  NOP ;  /* 0x0000000000007918 */ /* 0x000fe20000000000 */
[----:B--2---:R-:W-:-:S13]  /*0900*/  ISETP.NE.AND P0, PT, R2, 0x3, PT ;  /* 0x000000030200780c */ /* 0x004fda0003f05270 */
[----:B------:R-:W-:Y:S05]  /*0910*/  @P0 BRA `(.L_x_11) ;  /* 0x0000000000300947 */ /* 0x000fea0003800000 */
[----:B-1----:R-:W1:Y:S01]  /*0920*/  S2UR UR4, SR_CgaCtaId ;  /* 0x00000000000479c3 */ /* 0x002e620000008800 */
[----:B------:R-:W-:Y:S01]  /*0930*/  UMOV UR6, 0x400 ;  /* 0x0000040000067882 */ /* 0x000fe20000000000 */
[----:B------:R-:W-:Y:S01]  /*0940*/  UMOV UR5, 0x20 ;  /* 0x0000002000057882 */ /* 0x000fe20000000000 */
[----:B------:R-:W-:Y:S01]  /*0950*/  ELECT P0, URZ, PT ;  /* 0x0000000000ff782f */ /* 0x000fe20003800000 */
[----:B-1----:R-:W-:Y:S02]  /*0960*/  ULEA UR6, UR4, UR6, 0x18 ;  /* 0x0000000604067291 */ /* 0x002fe4000f8ec0ff */
[----:B------:R-:W-:-:S04]  /*0970*/  UIADD3 UR4, UPT, UPT, -UR5, 0x100000, URZ ;  /* 0x0010000005047890 */ /* 0x000fc8000fffe1ff */
[----:B------:R-:W-:Y:S02]  /*0980*/  USHF.L.U32 UR5, UR4, 0xb, URZ ;  /* 0x0000000b04057899 */ /* 0x000fe400080006ff */
[----:B------:R-:W-:Y:S01]  /*0990*/  USHF.L.U32 UR4, UR4, 0x1, URZ ;  /* 0x0000000104047899 */ /* 0x000fe200080006ff */
[----:B------:R-:W1:Y:S11]  /*09a0*/  FENCE.VIEW.ASYNC.S ;  /* 0x00000000000073c6 */ /* 0x000e760000000000 */
[----:B-1----:R2:W1:Y:S01]  /*09b0*/  SYNCS.EXCH.64 URZ, [UR6+0xa0], UR4 ;  /* 0x0000a00406ff75b2 */ /* 0x0024620008000100 */
[----:B------:R2:W1:Y:S02]  /*09c0*/  SYNCS.EXCH.64 URZ, [UR6+0xa8], UR4 ;  /* 0x0000a80406ff75b2 */ /* 0x0004640008000100 */
[----:B--2---:R-:W-:Y:S01]  /*09d0*/  NOP ;  /* 0x0000000000007918 */ /* 0x004fe20000000000 */
.L_x_11:
[----:B------:R-:W2:Y:S01]  /*09e0*/  SHFL.IDX PT, R2, R86, RZ, 0x1f ;  /* 0x00001fff56027589 */ /* 0x000ea200000e0000 */
[----:B------:R-:W-:Y:S01]  /*09f0*/  NOP ;  /* 0x0000000000007918 */ /* 0x000fe20000000000 */
[----:B--2---:R-:W-:-:S13]  /*0a00*/  ISETP.NE.AND P0, PT, R2, 0x4, PT ;  /* 0x000000040200780c */ /* 0x004fda0003f05270 */
[----:B------:R-:W-:Y:S05]  /*0a10*/  @P0 BRA `(.L_x_12) ;  /* 0x00000000004c0947 */ /* 0x000fea0003800000 */
[----:B-1----:R-:W1:Y:S01]  /*0a20*/  S2UR UR6, SR_CgaCtaId ;  /* 0x00000000000679c3 */ /* 0x002e620000008800 */
[----:B------:R-:W-:Y:S01]  /*0a30*/  UMOV UR4, 0x720 ;  /* 0x0000072000047882 */ /* 0x000fe20000000000 */
[----:B------:R-:W-:Y:S01]  /*0a40*/  UMOV UR5, 0x400 ;  /* 0x0000040000057882 */ /* 0x000fe20000000000 */
[----:B------:R-:W-:Y:S01]  /*0a50*/  USEL UR4, UR4, 0x620, UP4 ;  /* 0x0000062004047887 */ /* 0x000fe2000a000000 */
[----:B------:R-:W-:Y:S01]  /*0a60*/  UMOV UR8, 0x1 ;  /* 0x0000000100087882 */ /* 0x000fe20000000000 */
[----:B------:R-:W-:Y:S01]  /*0a70*/  ELECT P0, URZ, PT ;  /* 0x0000000000ff782f */ /* 0x000fe20003800000 */
[----:B------:R-:W-:-:S04]  /*0a80*/  UIADD3 UR8, UPT, UPT, -UR8, 0x100000, URZ ;  /* 0x0010000008087890 */ /* 0x000fc8000fffe1ff */
[----:B------:R-:W-:Y:S02]  /*0a90*/  USHF.L.U32 UR9, UR8, 0xb, URZ ;  /* 0x0000000b08097899 */ /* 0x000fe400080006ff */
[----:B------:R-:W-:Y:S02]  /*0aa0*/  USHF.L.U32 UR8, UR8, 0x1, URZ ;  /* 0x0000000108087899 */ /* 0x000fe400080006ff */
[----:B-1----:R-:W-:Y:S02]  /*0ab0*/  ULEA UR6, UR6, UR5, 0x18 ;  /* 0x0000000506067291 */ /* 0x002fe4000f8ec0ff */
[----:B------:R-:W-:-:S04]  /*0ac0*/  UIADD3 UR4, UPT, UPT, -UR4, 0x100000, URZ ;  /* 0x0010000004047890 */ /* 0x000fc8000fffe1ff */
[----:B------:R-:W-:Y:S02]  /*0ad0*/  USHF.L.U32 UR5, UR4, 0xb, URZ ;  /* 0x0000000b04057899 */ /* 0x000fe400080006ff */
[----:B------:R-:W-:Y:S01]  /*0ae0*/  USHF.L.U32 UR4, UR4, 0x1, URZ ;  /* 0x0000000104047899 */ /* 0x000fe200080006ff */
[----:B------:R-:W1:Y:S03]  /*0af0*/  FENCE.VIEW.ASYNC.S ;  /* 0x00000000000073c6 */ /* 0x000e660000000000 */
[----:B-1----:R2:W1:Y:S08]  /*0b00*/  SYNCS.EXCH.64 URZ, [UR6+0xb0], UR8 ;  /* 0x0000b00806ff75b2 */ /* 0x0024700008000100 */
[----:B------:R2:W1:Y:S01]  /*0b10*/  SYNCS.EXCH.64 URZ, [UR6+0xc0], UR4 ;  /* 0x0000c00406ff75b2 */ /* 0x0004620008000100 */
[----:B------:R2:W1:Y:S01]  /*0b20*/  SYNCS.EXCH.64 URZ, [UR6+0xb8], UR8 ;  /* 0x0000b80806ff75b2 */ /* 0x0004620008000100 */
[----:B------:R2:W1:Y:S02]  /*0b30*/  SYNCS.EXCH.64 URZ, [UR6+0xc8], UR4 ;  /* 0x0000c80406ff75b2 */ /* 0x0004640008000100 */
[----:B--2---:R-:W-:Y:S01]  /*0b40*/  NOP ;  /* 0x0000000000007918 */ /* 0x004fe20000000000 */
.L_x_12:
        /* <DEDUP_REMOVED lines=20> */
[----:B------:R2:W1:Y:S02]  /*0c90*/  SYNCS.EXCH.64 URZ, [UR4+0xe8], UR6 ;  /* 0x0000e80604ff75b2 */ /* 0x0004640008000100 */
[----:B--2---:R-:W-:Y:S01]  /*0ca0*/  NOP ;  /* 0x0000000000007918 */ /* 0x004fe20000000000 */
.L_x_13:
[----:B------:R-:W2:Y:S01]  /*0cb0*/  SHFL.IDX PT, R2, R86, RZ, 0x1f ;  /* 0x00001fff56027589 */ /* 0x000ea200000e0000 */
[----:B------:R-:W1:Y:S01]  /*0cc0*/  S2UR UR58, SR_CgaCtaId ;  /* 0x00000000003a79c3 */ /* 0x000e620000008800 */
[----:B------:R-:W-:Y:S01]  /*0cd0*/  NOP ;  /* 0x0000000000007918 */ /* 0x000fe20000000000 */
[----:B--2---:R-:W-:-:S13]  /*0ce0*/  ISETP.NE.AND P0, PT, R2, 0x3, PT ;  /* 0x000000030200780c */ /* 0x004fda0003f05270 */
[----:B-1----:R-:W-:Y:S05]  /*0cf0*/  @P0 BRA `(.L_x_14) ;  /* 0x0000000000340947 */ /* 0x002fea0003800000 */
[----:B------:R-:W-:Y:S01]  /*0d00*/  UMOV UR4, 0x400 ;  /* 0x0000040000047882 */ /* 0x000fe20000000000 */
[----:B------:R-:W-:Y:S01]  /*0d10*/  UMOV UR6, 0x20 ;  /* 0x0000002000067882 */ /* 0x000fe20000000000 */
[----:B------:R-:W-:Y:S02]  /*0d20*/  ULEA UR4, UR58, UR4, 0x18 ;  /* 0x000000043a047291 */ /* 0x000fe4000f8ec0ff */
[----:B------:R-:W-:-:S04]  /*0d30*/  UIADD3 UR6, UPT, UPT, -UR6, 0x100000, URZ ;  /* 0x0010000006067890 */ /* 0x000fc8000fffe1ff */
[----:B------:R-:W-:Y:S02]  /*0d40*/  USHF.L.U32 UR7, UR6, 0xb, URZ ;  /* 0x0000000b06077899 */ /* 0x000fe400080006ff */
[----:B------:R-:W-:Y:S01]  /*0d50*/  USHF.L.U32 UR6, UR6, 0x1, URZ ;  /* 0x0000000106067899 */ /* 0x000fe200080006ff */
[----:B------:R-:W-:Y:S01]  /*0d60*/  ELECT P0, URZ, PT ;  /* 0x0000000000ff782f */ /* 0x000fe20003800000 */
[----:B------:R-:W1:Y:S10]  /*0d70*/  FENCE.VIEW.ASYNC.S ;  /* 0x00000000000073c6 */ /* 0x000e740000000000 */
[----:B-1----:R1:W2:Y:S01]  /*0d80*/  SYNCS.EXCH.64 URZ, [UR4+0xf0], UR6 ;  /* 0x0000f00604ff75b2 */ /* 0x0022a20008000100 */
[----:B------:R1:W1:Y:S01]  /*0d90*/  SYNCS.EXCH.64 URZ, [UR4+0x100], UR6 ;  /* 0x0001000604ff75b2 */ /* 0x0002620008000100 */
[----:B------:R1:W1:Y:S01]  /*0da0*/  SYNCS.EXCH.64 URZ, [UR4+0xf8], UR6 ;  /* 0x0000f80604ff75b2 */ /* 0x0002620008000100 */
[----:B------:R1:W1:Y:S01]  /*0db0*/  SYNCS.EXCH.64 URZ, [UR4+0x108], UR6 ;  /* 0x0001080604ff75b2 */ /* 0x0002620008000100 */
[----:B------:R-:W-:Y:S01]  /*0dc0*/  NOP ;  /* 0x0000000000007918 */ /* 0x000fe20000000000 */
.L_x_14:
[----:B-1----:R-:W1:Y:S01]  /*0dd0*/  LDCU UR4, c[0x0][0x36c] ;  /* 0x00006d80ff0477ac */ /* 0x002e620008000800 */
[----:B------:R-:W-:Y:S01]  /*0de0*/  ISETP.NE.OR P4, PT, R0, 0x2, !P4 ;  /* 0x000000020000780c */ /* 0x000fe20006785670 */
[----:B------:R-:W-:Y:S01]  /*0df0*/  NOP ;  /* 0x0000000000007918 */ /* 0x000fe20000000000 */
[----:B------:R-:W-:Y:S01]  /*0e00*/  LOP3.LUT R0, R81, 0x1f, RZ, 0xc0, !PT ;  /* 0x0000001f51007812 */ /* 0x000fe200078ec0ff */
[----:B------:R-:W-:Y:S02]  /*0e10*/  UISETP.NE.AND UP5, UPT, UR24, URZ, UPT ;  /* 0x000000ff1800728c */ /* 0x000fe4000bfa5270 */
[----:B-1----:R-:W-:-:S09]  /*0e20*/  UISETP.EQ.U32.AND UP6, UPT, UR4, 0x1, UPT ;  /* 0x000000010400788c */ /* 0x002fd2000bfc2070 */
[----:B------:R-:W-:Y:S05]  /*0e30*/  BRA.U !UP6, `(.L_x_15) ;  /* 0x000000010e087547 */ /* 0x000fea000b800000 */
[----:B--234-:R-:W-:Y:S01]  /*0e40*/  UCGABAR_ARV ;  /* 0x00000000000079c7 */ /* 0x01cfe20008000000 */
[----:B------:R-:W-:Y:S05]  /*0e50*/  BRA `(.L_x_16) ;  /* 0x0000000000047947 */ /* 0x000fea0003800000 */
.L_x_15:
[----:B--234-:R-:W-:Y:S01]  /*0e60*/  NOP ;  /* 0x0000000000007918 */ /* 0x01cfe20000000000 */
.L_x_16:
[----:B------:R-:W1:Y:S01]  /*0e70*/  S2UR UR20, SR_CTAID.X ;  /* 0x00000000001479c3 */ /* 0x000e620000002500 */
[----:B------:R-:W-:-:S05]  /*0e80*/  CS2R.32 R92, SR_CgaSize ;  /* 0x00000000005c7805 */ /* 0x000fca0000008a00 */
[----:B------:R-:W-:-:S05]  /*0e90*/  IMAD R92, R92, -0xa0, RZ ;  /* 0xffffff605c5c7824 */ /* 0x000fca00078e02ff */
[----:B------:R-:W-:-:S14]  /*0ea0*/  R2UR UR5, R92 ;  /* 0x000000005c0572ca */ /* 0x000fdc00000e0000 */
[----:B------:R-:W2:Y:S01]  /*0eb0*/  LDCU UR5, c[0x0][UR5+0x2b0] ;  /* 0x00005600050577ac */ /* 0x000ea20008000800 */
[----:B------:R-:W-:-:S05]  /*0ec0*/  CS2R.32 R92, SR_CgaSize ;  /* 0x00000000005c7805 */ /* 0x000fca0000008a00 */
[----:B------:R-:W-:-:S05]  /*0ed0*/  IMAD R92, R92, -0xa0, RZ ;  /* 0xffffff605c5c7824 */ /* 0x000fca00078e02ff */
[----:B------:R-:W-:-:S14]  /*0ee0*/  R2UR UR4, R92 ;  /* 0x000000005c0472ca */ /* 0x000fdc00000e0000 */
[----:B------:R-:W3:Y:S01]  /*0ef0*/  LDCU UR4, c[0x0][UR4+0x2b4] ;  /* 0x00005680040477ac */ /* 0x000ee20008000800 */
[----:B------:R-:W4:Y:S01]  /*0f00*/  S2UR UR21, SR_CTAID.Y ;  /* 0x00000000001579c3 */ /* 0x000f220000002600 */
[----:B------:R-:W-:-:S05]  /*0f10*/  CS2R.32 R92, SR_CgaSize ;  /* 0x00000000005c7805 */ /* 0x000fca0000008a00 */
[----:B------:R-:W-:-:S05]  /*0f20*/  IMAD R92, R92, -0xa0, RZ ;  /* 0xffffff605c5c7824 */ /* 0x000fca00078e02ff */
[----:B------:R-:W-:-:S14]  /*0f30*/  R2UR UR7, R92 ;  /* 0x000000005c0772ca */ /* 0x000fdc00000e0000 */
[----:B------:R-:W3:Y:S01]  /*0f40*/  LDCU UR7, c[0x0][UR7+0x2a0] ;  /* 0x00005400070777ac */ /* 0x000ee20008000800 */
[----:B------:R-:W-:-:S05]  /*0f50*/  CS2R.32 R92, SR_CgaSize ;  /* 0x00000000005c7805 */ /* 0x000fca0000008a00 */
[----:B------:R-:W-:-:S05]  /*0f60*/  IMAD R92, R92, -0xa0, RZ ;  /* 0xffffff605c5c7824 */ /* 0x000fca00078e02ff */
[----:B------:R-:W-:-:S14]  /*0f70*/  R2UR UR8, R92 ;  /* 0x000000005c0872ca */ /* 0x000fdc00000e0000 */
[----:B------:R-:W3:Y:S01]  /*0f80*/  LDCU UR8, c[0x0][UR8+0x2a4] ;  /* 0x00005480080877ac */ /* 0x000ee20008000800 */
[----:B------:R-:W-:Y:S02]  /*0f90*/  ULOP3.LUT UR65, UR58, 0x3, URZ, 0xc0, !UPT ;  /* 0x000000033a417892 */ /* 0x000fe4000f8ec0ff */
[----:B------:R-:W-:Y:S02]  /*0fa0*/  USHF.R.U32.HI UR27, URZ, 0x2, UR58 ;  /* 0x00000002ff1b7899 */ /* 0x000fe4000801163a */
[----:B------:R-:W-:Y:S02]  /*0fb0*/  UISETP.GT.U32.AND UP1, UPT, UR65, 0xffff, UPT ;  /* 0x0000ffff4100788c */ /* 0x000fe4000bf24070 */
[----:B------:R-:W-:Y:S01]  /*0fc0*/  USHF.L.U32 UR46, UR58, 0xb, URZ ;  /* 0x0000000b3a2e7899 */ /* 0x000fe200080006ff */
[----:B-1----:R-:W-:Y:S01]  /*0fd0*/  I2FP.F32.U32 R3, UR20 ;  /* 0x0000001400037c45 */ /* 0x002fe20008201000 */
[----:B------:R-:W-:Y:S02]  /*0fe0*/  USHF.L.U32 UR51, UR58, 0x8, URZ ;  /* 0x000000083a337899 */ /* 0x000fe400080006ff */
[----:B------:R-:W-:-:S02]  /*0ff0*/  USHF.R.U32.HI UR50, URZ, 0x1, UR58 ;  /* 0x00000001ff327899 */ /* 0x000fc4000801163a */
[----:B--2---:R-:W-:Y:S01]  /*1000*/  FMUL R3, R3, UR5 ;  /* 0x0000000503037c20 */ /* 0x004fe20008400000 */
[----:B------:R-:W1:Y:S01]  /*1010*/  LDCU UR25, c[0x0][0xf24] ;  /* 0x0001e480ff1977ac */ /* 0x000e620008000800 */
[----:B----4-:R-:W-:Y:S01]  /*1020*/  I2FP.F32.U32 R2, UR21 ;  /* 0x0000001500027c45 */ /* 0x010fe20008201000 */
[----:B------:R-:W2:Y:S03]  /*1030*/  LDCU UR42, c[0x0][0xf24] ;  /* 0x0001e480ff2a77ac */ /* 0x000ea60008000800 */
[----:B------:R-:W4:Y:S01]  /*1040*/  F2I.U32.TRUNC.NTZ R3, R3 ;  /* 0x0000000300037305 */ /* 0x000f22000020f000 */
[----:B---3--:R-:W-:Y:S01]  /*1050*/  FMUL R2, R2, UR4 ;  /* 0x0000000402027c20 */ /* 0x008fe20008400000 */
[----:B------:R-:W-:Y:S01]  /*1060*/  ULOP3.LUT UR4, UR58, 0x4, URZ, 0xc0, !UPT ;  /* 0x000000043a047892 */ /* 0x000fe2000f8ec0ff */
[----:B------:R-:W3:Y:S05]  /*1070*/  LDCU UR28, c[0x0][0xf30] ;  /* 0x0001e600ff1c77ac */ /* 0x000eea0008000800 */
[----:B------:R-:W1:Y:S01]  /*1080*/  F2I.U32.TRUNC.NTZ R2, R2 ;  /* 0x0000000200027305 */ /* 0x000e62000020f000 */
[----:B------:R-:W-:-:S02]  /*1090*/  UISETP.GT.U32.AND UP0, UPT, UR4, 0xffff, UPT ;  /* 0x0000ffff0400788c */ /* 0x000fc4000bf04070 */
[----:B------:R-:W-:Y:S02]  /*10a0*/  USHF.L.U32 UR29, UR58, 0x9, URZ ;  /* 0x000000093a1d7899 */ /* 0x000fe400080006ff */
[----:B------:R-:W-:Y:S01]  /*10b0*/  USEL UR37, UR4, 0xffff, !UP0 ;  /* 0x0000ffff04257887 */ /* 0x000fe2000c000000 */
[----:B----4-:R-:W-:Y:S01]  /*10c0*/  R2UR UR5, R3 ;  /* 0x00000000030572ca */ /* 0x010fe200000e0000 */
[----:B------:R-:W-:Y:S01]  /*10d0*/  UMOV UR31, 0x11 ;  /* 0x00000011001f7882 */ /* 0x000fe20000000000 */
[----:B------:R-:W-:Y:S01]  /*10e0*/  USEL UR43, UR65, 0xffff, !UP1 ;  /* 0x0000ffff412b7887 */ /* 0x000fe2000c800000 */
[----:B-1----:R-:W-:Y:S02]  /*10f0*/  R2UR UR6, R2 ;  /* 0x00000000020672ca */ /* 0x002fe400000e0000 */
[----:B------:R-:W-:-:S08]  /*1100*/  PRMT R2, RZ, 0x7610, R2 ;  /* 0x00007610ff027816 */ /* 0x000fd00000000002 */
[----:B------:R-:W-:-:S04]  /*1110*/  UIADD3 UR5, UPT, UPT, -UR5, URZ, URZ ;  /* 0x000000ff05057290 */ /* 0x000fc8000fffe1ff */
[----:B------:R-:W-:Y:S02]  /*1120*/  UIMAD UR5, UR7, UR5, UR20 ;  /* 0x00000005070572a4 */ /* 0x000fe4000f8e0214 */
[----:B------:R-:W-:-:S04]  /*1130*/  UIADD3 UR4, UPT, UPT, -UR6, URZ, URZ ;  /* 0x000000ff06047290 */ /* 0x000fc8000fffe1ff */
[----:B------:R-:W-:Y:S01]  /*1140*/  IMAD.U32 R92, RZ, RZ, UR5 ;  /* 0x00000005ff5c7e24 */ /* 0x000fe2000f8e00ff */
[----:B------:R-:W-:-:S06]  /*1150*/  UIMAD UR4, UR8, UR4, UR21 ;  /* 0x00000004080472a4 */ /* 0x000fcc000f8e0215 */
[----:B------:R-:W-:Y:S01]  /*1160*/  IMAD.U32 R91, RZ, RZ, UR4 ;  /* 0x00000004ff5b7e24 */ /* 0x000fe2000f8e00ff */
[----:B--23--:R-:W-:Y:S06]  /*1170*/  BRA.U UP5, `(.L_x_17) ;  /* 0x0000000105747547 */ /* 0x00cfec000b800000 */
[----:B------:R-:W-:Y:S02]  /*1180*/  R2UR UR4, R91 ;  /* 0x000000005b0472ca */ /* 0x000fe400000e0000 */
[----:B------:R-:W-:-:S11]  /*1190*/  R2UR UR8, R92 ;  /* 0x000000005c0872ca */ /* 0x000fd600000e0000 */
[----:B------:R-:W-:Y:S02]  /*11a0*/  UISETP.NE.AND UP2, UPT, UR4, URZ, UPT ;  /* 0x000000ff0400728c */ /* 0x000fe4000bf45270 */
[----:B------:R-:W-:Y:S02]  /*11b0*/  UISETP.NE.AND UP3, UPT, UR4, 0x1, UPT ;  /* 0x000000010400788c */ /* 0x000fe4000bf65270 */
[----:B------:R-:W-:Y:S02]  /*11c0*/  UISETP.NE.AND UP0, UPT, UR8, URZ, UP2 ;  /* 0x000000ff0800728c */ /* 0x000fe40009705270 */
[----:B------:R-:W-:Y:S02]  /*11d0*/  USEL UR4, URZ, 0x10, UP3 ;  /* 0x00000010ff047887 */ /* 0x000fe40009800000 */
[----:B------:R-:W-:Y:S02]  /*11e0*/  USEL UR11, URZ, 0x1, UP0 ;  /* 0x00000001ff0b7887 */ /* 0x000fe40008000000 */
[----:B------:R-:W-:-:S02]  /*11f0*/  UISETP.NE.AND UP0, UPT, UR8, URZ, UPT ;  /* 0x000000ff0800728c */ /* 0x000fc4000bf05270 */
[----:B------:R-:W-:Y:S02]  /*1200*/  USEL UR5, URZ, 0x2, UP2 ;  /* 0x00000002ff057887 */ /* 0x000fe40009000000 */
[----:B------:R-:W-:Y:S02]  /*1210*/  USEL UR9, UR4, 0x10, UP0 ;  /* 0x0000001004097887 */ /* 0x000fe40008000000 */
[----:B------:R-:W-:Y:S02]  /*1220*/  UISETP.NE.AND UP0, UPT, UR8, 0x1, UPT ;  /* 0x000000010800788c */ /* 0x000fe4000bf05270 */
[----:B------:R-:W-:Y:S02]  /*1230*/  USEL UR4, URZ, 0x20, UP3 ;  /* 0x00000020ff047887 */ /* 0x000fe40009800000 */
[----:B------:R-:W-:Y:S02]  /*1240*/  UISETP.NE.AND UP1, UPT, UR8, 0x2, UPT ;  /* 0x000000020800788c */ /* 0x000fe4000bf25270 */
[----:B------:R-:W-:-:S02]  /*1250*/  USEL UR6, URZ, 0x4, UP2 ;  /* 0x00000004ff067887 */ /* 0x000fc40009000000 */
[----:B------:R-:W-:Y:S02]  /*1260*/  USEL UR7, UR5, 0x2, UP0 ;  /* 0x0000000205077887 */ /* 0x000fe40008000000 */
[----:B------:R-:W-:Y:S02]  /*1270*/  USEL UR10, UR4, 0x20, UP0 ;  /* 0x00000020040a7887 */ /* 0x000fe40008000000 */
[----:B------:R-:W-:Y:S02]  /*1280*/  UISETP.NE.AND UP0, UPT, UR8, 0x3, UPT ;  /* 0x000000030800788c */ /* 0x000fe4000bf05270 */
[----:B------:R-:W-:Y:S02]  /*1290*/  USEL UR5, URZ, 0x40, UP3 ;  /* 0x00000040ff057887 */ /* 0x000fe40009800000 */
[----:B------:R-:W-:Y:S02]  /*12a0*/  USEL UR8, UR6, 0x4, UP1 ;  /* 0x0000000406087887 */ /* 0x000fe40008800000 */
[----:B------:R-:W-:-:S02]  /*12b0*/  USEL UR4, URZ, 0x8, UP2 ;  /* 0x00000008ff047887 */ /* 0x000fc40009000000 */
[----:B------:R-:W-:Y:S02]  /*12c0*/  UIADD3 UR6, UPT, UPT, UR7, UR9, UR11 ;  /* 0x0000000907067290 */ /* 0x000fe4000fffe00b */
[----:B------:R-:W-:Y:S02]  /*12d0*/  USEL UR7, UR5, 0x40, UP1 ;  /* 0x0000004005077887 */ /* 0x000fe40008800000 */
[----:B------:R-:W-:Y:S02]  /*12e0*/  USEL UR12, URZ, 0x80, UP3 ;  /* 0x00000080ff0c7887 */ /* 0x000fe40009800000 */
[----:B------:R-:W-:Y:S02]  /*12f0*/  USEL UR4, UR4, 0x8, UP0 ;  /* 0x0000000804047887 */ /* 0x000fe40008000000 */
[----:B------:R-:W-:Y:S02]  /*1300*/  UIADD3 UR5, UPT, UPT, UR8, UR10, UR6 ;  /* 0x0000000a08057290 */ /* 0x000fe4000fffe006 */
[----:B------:R-:W-:-:S02]  /*1310*/  USEL UR6, UR12, 0x80, UP0 ;  /* 0x000000800c067887 */ /* 0x000fc40008000000 */
[----:B------:R-:W-:-:S04]  /*1320*/  UIADD3 UR4, UPT, UPT, UR4, UR7, UR5 ;  /* 0x0000000704047290 */ /* 0x000fc8000fffe005 */
[----:B------:R-:W-:-:S06]  /*1330*/  UIADD3 UR4, UPT, UPT, UR4, UR6, URZ ;  /* 0x0000000604047290 */ /* 0x000fcc000fffe0ff */
[----:B------:R-:W-:-:S07]  /*1340*/  IMAD.U32 R2, RZ, RZ, UR4 ;  /* 0x00000004ff027e24 */ /* 0x000fce000f8e00ff */
.L_x_17:
[----:B------:R-:W1:Y:S01]  /*1350*/  S2UR UR36, SR_CTAID.Z ;  /* 0x00000000002479c3 */ /* 0x000e620000002700 */
[----:B------:R-:W-:Y:S01]  /*1360*/  UISETP.GE.AND UP0, UPT, UR25, 0x1, UPT ;  /* 0x000000011900788c */ /* 0x000fe2000bf06270 */
[----:B------:R-:W-:-:S08]  /*1370*/  UMOV UR30, 0xf ;  /* 0x0000000f001e7882 */ /* 0x000fd00000000000 */
[----:B------:R-:W-:Y:S05]  /*1380*/  BRA.U !UP0, `(.L_x_18) ;  /* 0x0000000108d47547 */ /* 0x000fea000b800000 */
[----:B------:R-:W2:Y:S01]  /*1390*/  LDCU.128 UR12, c[0x0][0xf10] ;  /* 0x0001e200ff0c77ac */ /* 0x000ea20008000c00 */
[----:B------:R-:W3:Y:S01]  /*13a0*/  LDCU UR6, c[0x0][0x370] ;  /* 0x00006e00ff0677ac */ /* 0x000ee20008000800 */
[----:B------:R-:W4:Y:S01]  /*13b0*/  LDCU UR5, c[0x0][0x374] ;  /* 0x00006e80ff0577ac */ /* 0x000f220008000800 */
[----:B------:R-:W1:Y:S01]  /*13c0*/  LDCU UR26, c[0x0][0xf0c] ;  /* 0x0001e180ff1a77ac */ /* 0x000e620008000800 */
[----:B------:R-:W1:Y:S01]  /*13d0*/  LDCU UR4, c[0x0][0xf20] ;  /* 0x0001e400ff0477ac */ /* 0x000e620008000800 */
[----:B------:R-:W1:Y:S01]  /*13e0*/  LDCU.64 UR8, c[0x0][0xf28] ;  /* 0x0001e500ff0877ac */ /* 0x000e620008000a00 */
[----:B--2---:R-:W-:Y:S02]  /*13f0*/  UISETP.NE.AND UP0, UPT, UR14, 0x1, UPT ;  /* 0x000000010e00788c */ /* 0x004fe4000bf05270 */
[----:B----4-:R-:W-:Y:S02]  /*1400*/  UIMAD.WIDE.U32 UR10, UR5, UR15, URZ ;  /* 0x0000000f050a72a5 */ /* 0x010fe4000f8e00ff */
[----:B---3--:R-:W-:-:S02]  /*1410*/  UIMAD.WIDE.U32 UR18, UR6, UR12, URZ ;  /* 0x0000000c061272a5 */ /* 0x008fc4000f8e00ff */
[----:B-1----:R-:W-:Y:S02]  /*1420*/  UISETP.NE.AND UP1, UPT, UR26, 0x1, UPT ;  /* 0x000000011a00788c */ /* 0x002fe4000bf25270 */
[----:B------:R-:W-:Y:S01]  /*1430*/  UISETP.NE.AND UP2, UPT, UR25, 0x1, UPT ;  /* 0x000000011900788c */ /* 0x000fe2000bf45270 */
[----:B------:R-:W-:Y:S02]  /*1440*/  UMOV UR10, UR11 ;  /* 0x0000000b000a7c82 */ /* 0x000fe40008000000 */
[----:B------:R-:W-:Y:S01]  /*1450*/  UMOV UR18, UR19 ;  /* 0x0000001300127c82 */ /* 0x000fe20008000000 */
[----:B------:R-:W-:Y:S02]  /*1460*/  @UP0 USHF.R.U32.HI UR5, URZ, UR4, UR10 ;  /* 0x00000004ff050299 */ /* 0x000fe4000801160a */
[----:B------:R-:W-:Y:S02]  /*1470*/  UIMAD.WIDE.U32 UR22, UR21, UR15, URZ ;  /* 0x0000000f151672a5 */ /* 0x000fe4000f8e00ff */
[----:B------:R-:W-:-:S02]  /*1480*/  UIMAD.WIDE.U32 UR10, UR5, UR8, URZ ;  /* 0x00000008050a72a5 */ /* 0x000fc4000f8e00ff */
[----:B------:R-:W-:Y:S02]  /*1490*/  @UP1 USHF.R.U32.HI UR6, URZ, UR13, UR18 ;  /* 0x0000000dff061299 */ /* 0x000fe40008011612 */
[----:B------:R-:W-:Y:S02]  /*14a0*/  UIMAD.WIDE.U32 UR16, UR20, UR12, URZ ;  /* 0x0000000c141072a5 */ /* 0x000fe4000f8e00ff */
[----:B------:R-:W-:Y:S01]  /*14b0*/  UIMAD.WIDE.U32 UR18, UR6, UR8, URZ ;  /* 0x00000008061272a5 */ /* 0x000fe2000f8e00ff */
[----:B------:R-:W-:Y:S01]  /*14c0*/  UMOV UR22, UR23 ;  /* 0x0000001700167c82 */ /* 0x000fe20008000000 */
[----:B------:R-:W-:Y:S01]  /*14d0*/  UMOV UR10, UR11 ;  /* 0x0000000b000a7c82 */ /* 0x000fe20008000000 */
[----:B------:R-:W-:Y:S02]  /*14e0*/  USHF.R.U32.HI UR22, URZ, UR4, UR22 ;  /* 0x00000004ff167299 */ /* 0x000fe40008011616 */
[----:B------:R-:W-:Y:S02]  /*14f0*/  @UP2 USHF.R.U32.HI UR5, URZ, UR9, UR10 ;  /* 0x00000009ff052299 */ /* 0x000fe4000801160a */
[----:B------:R-:W-:Y:S01]  /*1500*/  UMOV UR7, UR19 ;  /* 0x0000001300077c82 */ /* 0x000fe20008000000 */
[----:B------:R-:W-:Y:S01]  /*1510*/  UMOV UR16, UR17 ;  /* 0x0000001100107c82 */ /* 0x000fe20008000000 */
[----:B------:R-:W-:-:S02]  /*1520*/  @UP2 USHF.R.U32.HI UR6, URZ, UR9, UR7 ;  /* 0x00000009ff062299 */ /* 0x000fc40008011607 */
[----:B------:R-:W-:Y:S02]  /*1530*/  USHF.R.U32.HI UR13, URZ, UR13, UR16 ;  /* 0x0000000dff0d7299 */ /* 0x000fe40008011610 */
[----:B------:R-:W-:Y:S02]  /*1540*/  USEL UR4, UR21, UR22, !UP0 ;  /* 0x0000001615047287 */ /* 0x000fe4000c000000 */
[----:B------:R-:W-:Y:S02]  /*1550*/  UIMAD UR7, UR5, UR25, URZ ;  /* 0x00000019050772a4 */ /* 0x000fe4000f8e02ff */
[----:B------:R-:W-:Y:S02]  /*1560*/  USEL UR5, UR20, UR13, !UP1 ;  /* 0x0000000d14057287 */ /* 0x000fe4000c800000 */
[----:B------:R-:W-:Y:S02]  /*1570*/  UIMAD UR12, UR6, UR25, URZ ;  /* 0x00000019060c72a4 */ /* 0x000fe4000f8e02ff */
[----:B------:R-:W-:-:S02]  /*1580*/  UISETP.GE.AND UP0, UPT, UR4, UR7, UPT ;  /* 0x000000070400728c */ /* 0x000fc4000bf06270 */
[----:B------:R-:W-:Y:S02]  /*1590*/  UIMAD.WIDE.U32 UR10, UR4, UR8, URZ ;  /* 0x00000008040a72a5 */ /* 0x000fe4000f8e00ff */
[----:B------:R-:W-:Y:S02]  /*15a0*/  UISETP.GE.OR UP0, UPT, UR5, UR12, UP0 ;  /* 0x0000000c0500728c */ /* 0x000fe40008706670 */
[----:B------:R-:W-:Y:S02]  /*15b0*/  UIMAD.WIDE.U32 UR12, UR5, UR8, URZ ;  /* 0x00000008050c72a5 */ /* 0x000fe4000f8e00ff */
[----:B------:R-:W-:Y:S01]  /*15c0*/  UIADD3 UR10, UPT, UPT, -UR4, URZ, URZ ;  /* 0x000000ff040a7290 */ /* 0x000fe2000fffe1ff */
[----:B------:R-:W-:Y:S01]  /*15d0*/  UMOV UR8, UR11 ;  /* 0x0000000b00087c82 */ /* 0x000fe20008000000 */
[----:B------:R-:W-:Y:S02]  /*15e0*/  UIADD3 UR11, UPT, UPT, -UR5, URZ, URZ ;  /* 0x000000ff050b7290 */ /* 0x000fe4000fffe1ff */
[----:B------:R-:W-:-:S03]  /*15f0*/  USHF.R.U32.HI UR8, URZ, UR9, UR8 ;  /* 0x00000009ff087299 */ /* 0x000fc60008011608 */
[----:B------:R-:W-:Y:S01]  /*1600*/  @!UP0 UMOV UR7, UR13 ;  /* 0x0000000d00078c82 */ /* 0x000fe20008000000 */
[----:B------:R-:W-:Y:S02]  /*1610*/  UIMAD UR21, UR14, UR10, UR21 ;  /* 0x0000000a0e1572a4 */ /* 0x000fe4000f8e0215 */
[----:B------:R-:W-:Y:S02]  /*1620*/  USEL UR8, UR4, UR8, !UP2 ;  /* 0x0000000804087287 */ /* 0x000fe4000d000000 */
[----:B------:R-:W-:Y:S02]  /*1630*/  @!UP0 USHF.R.U32.HI UR7, URZ, UR9, UR7 ;  /* 0x00000009ff078299 */ /* 0x000fe40008011607 */
[----:B------:R-:W-:Y:S02]  /*1640*/  UIADD3 UR9, UPT, UPT, -UR8, URZ, URZ ;  /* 0x000000ff08097290 */ /* 0x000fe4000fffe1ff */
[----:B------:R-:W-:Y:S02]  /*1650*/  @!UP0 USEL UR7, UR5, UR7, !UP2 ;  /* 0x0000000705078287 */ /* 0x000fe4000d000000 */
[----:B------:R-:W-:-:S02]  /*1660*/  UIMAD UR9, UR25, UR9, UR4 ;  /* 0x00000009190972a4 */ /* 0x000fc4000f8e0204 */
[----:B------:R-:W-:Y:S02]  /*1670*/  @!UP0 UIADD3 UR8, UPT, UPT, UR8, -UR7, URZ ;  /* 0x8000000708088290 */ /* 0x000fe4000fffe0ff */
[----:B------:R-:W-:Y:S02]  /*1680*/  @!UP0 UIMAD UR6, UR9, UR6, UR7 ;  /* 0x00000006090682a4 */ /* 0x000fe4000f8e0207 */
[----:B------:R-:W-:Y:S02]  /*1690*/  @!UP0 UIMAD UR4, UR8, UR25, UR5 ;  /* 0x00000019080482a4 */ /* 0x000fe4000f8e0205 */
[----:B------:R-:W-:Y:S02]  /*16a0*/  UIMAD UR20, UR26, UR11, UR20 ;  /* 0x0000000b1a1472a4 */ /* 0x000fe4000f8e0214 */
[----:B------:R-:W-:Y:S01]  /*16b0*/  UIMAD UR21, UR4, UR14, UR21 ;  /* 0x0000000e041572a4 */ /* 0x000fe2000f8e0215 */
[----:B------:R-:W-:Y:S02]  /*16c0*/  @!UP0 UMOV UR5, UR6 ;  /* 0x0000000600058c82 */ /* 0x000fe40008000000 */
[----:B------:R-:W-:-:S12]  /*16d0*/  UIMAD UR20, UR5, UR26, UR20 ;  /* 0x0000001a051472a4 */ /* 0x000fd8000f8e0214 */
.L_x_18:
[----:B------:R-:W-:Y:S02]  /*16e0*/  UISETP.NE.AND UP0, UPT, UR28, 0x1, UPT ;  /* 0x000000011c00788c */ /* 0x000fe4000bf05270 */
[----:B------:R-:W-:Y:S02]  /*16f0*/  ULOP3.LUT UR43, UR43, 0xffff, URZ, 0xc0, !UPT ;  /* 0x0000ffff2b2b7892 */ /* 0x000fe4000f8ec0ff */
[----:B------:R-:W-:Y:S02]  /*1700*/  ULOP3.LUT UR37, UR37, 0xffff, URZ, 0xc0, !UPT ;  /* 0x0000ffff25257892 */ /* 0x000fe4000f8ec0ff */
[----:B------:R-:W-:Y:S02]  /*1710*/  ULOP3.LUT UR47, UR46, 0x2000, URZ, 0xc0, !UPT ;  /* 0x000020002e2f7892 */ /* 0x000fe4000f8ec0ff */
[----:B------:R-:W-:Y:S02]  /*1720*/  UISETP.NE.AND UP1, UPT, UR24, 0x2, UPT ;  /* 0x000000021800788c */ /* 0x000fe4000bf25270 */
[----:B------:R-:W-:-:S02]  /*1730*/  ULOP3.LUT UR46, UR46, 0x1800, URZ, 0xc0, !UPT ;  /* 0x000018002e2e7892 */ /* 0x000fc4000f8ec0ff */
[----:B------:R-:W-:Y:S02]  /*1740*/  ULOP3.LUT UR51, UR51, 0x400, URZ, 0xc0, !UPT ;  /* 0x0000040033337892 */ /* 0x000fe4000f8ec0ff */
[----:B------:R-:W-:Y:S02]  /*1750*/  ULOP3.LUT UR50, UR50, 0x2, URZ, 0xc0, !UPT ;  /* 0x0000000232327892 */ /* 0x000fe4000f8ec0ff */
[----:B------:R-:W-:Y:S02]  /*1760*/  ULOP3.LUT UR29, UR29, 0x600, URZ, 0xc0, !UPT ;  /* 0x000006001d1d7892 */ /* 0x000fe4000f8ec0ff */
[----:B------:R-:W-:Y:S02]  /*1770*/  USHF.L.U32 UR43, UR31, UR43, URZ ;  /* 0x0000002b1f2b7299 */ /* 0x000fe400080006ff */
[----:B------:R-:W-:Y:S01]  /*1780*/  USHF.L.U32 UR37, UR30, UR37, URZ ;  /* 0x000000251e257299 */ /* 0x000fe200080006ff */
[----:B------:R-:W-:Y:S11]  /*1790*/  BRA.U UP0, `(.L_x_19) ;  /* 0x0000000100447547 */ /* 0x000ff6000b800000 */
[----:B------:R-:W2:Y:S01]  /*17a0*/  LDCU.128 UR8, c[0x0][0xf10] ;  /* 0x0001e200ff0877ac */ /* 0x000ea20008000c00 */
[----:B------:R-:W3:Y:S01]  /*17b0*/  LDCU UR12, c[0x0][0xf0c] ;  /* 0x0001e180ff0c77ac */ /* 0x000ee20008000800 */
[----:B------:R-:W4:Y:S01]  /*17c0*/  LDCU UR13, c[0x0][0xf20] ;  /* 0x0001e400ff0d77ac */ /* 0x000f220008000800 */
[----:B--2---:R-:W-:Y:S02]  /*17d0*/  UIMAD.WIDE.U32 UR6, UR20, UR8, URZ ;  /* 0x00000008140672a5 */ /* 0x004fe4000f8e00ff */
[----:B------:R-:W-:Y:S02]  /*17e0*/  UIMAD.WIDE.U32 UR4, UR21, UR11, URZ ;  /* 0x0000000b150472a5 */ /* 0x000fe4000f8e00ff */
[----:B---3--:R-:W-:Y:S02]  /*17f0*/  UISETP.NE.AND UP2, UPT, UR12, 0x1, UPT ;  /* 0x000000010c00788c */ /* 0x008fe4000bf45270 */
[----:B------:R-:W-:Y:S01]  /*1800*/  UISETP.NE.AND UP0, UPT, UR10, 0x1, UPT ;  /* 0x000000010a00788c */ /* 0x000fe2000bf05270 */
[----:B------:R-:W-:-:S02]  /*1810*/  UMOV UR6, UR7 ;  /* 0x0000000700067c82 */ /* 0x000fc40008000000 */
[----:B------:R-:W-:Y:S01]  /*1820*/  UMOV UR4, UR5 ;  /* 0x0000000500047c82 */ /* 0x000fe20008000000 */
[----:B------:R-:W-:Y:S02]  /*1830*/  USHF.R.U32.HI UR9, URZ, UR9, UR6 ;  /* 0x00000009ff097299 */ /* 0x000fe40008011606 */
[----:B----4-:R-:W-:Y:S02]  /*1840*/  USHF.R.U32.HI UR4, URZ, UR13, UR4 ;  /* 0x0000000dff047299 */ /* 0x010fe40008011604 */
[----:B------:R-:W-:Y:S02]  /*1850*/  USEL UR5, UR20, UR9, !UP2 ;  /* 0x0000000914057287 */ /* 0x000fe4000d000000 */
[----:B------:R-:W-:-:S04]  /*1860*/  USEL UR4, UR21, UR4, !UP0 ;  /* 0x0000000415047287 */ /* 0x000fc8000c000000 */
[----:B------:R-:W-:Y:S02]  /*1870*/  UIADD3 UR6, UPT, UPT, UR5, -UR4, URZ ;  /* 0x8000000405067290 */ /* 0x000fe4000fffe0ff */
[----:B------:R-:W-:Y:S02]  /*1880*/  UIADD3 UR4, UPT, UPT, -UR5, UR4, URZ ;  /* 0x0000000405047290 */ /* 0x000fe4000fffe1ff */
[----:B------:R-:W-:Y:S02]  /*1890*/  UIMAD UR21, UR6, UR10, UR21 ;  /* 0x0000000a061572a4 */ /* 0x000fe4000f8e0215 */
[----:B------:R-:W-:-:S12]  /*18a0*/  UIMAD UR20, UR4, UR12, UR20 ;  /* 0x0000000c041472a4 */ /* 0x000fd8000f8e0214 */
.L_x_19:
[----:B------:R-:W-:Y:S05]  /*18b0*/  BRA.U !UP6, `(.L_x_20) ;  /* 0x000000010e0c7547 */ /* 0x000fea000b800000 */
[----:B------:R-:W-:Y:S01]  /*18c0*/  UCGABAR_WAIT ;  /* 0x0000000000007dc7 */ /* 0x000fe20008000000 */
[----:B------:R-:W-:Y:S01]  /*18d0*/  CCTL.IVALL ;  /* 0x00000000ff00798f */ /* 0x000fe20002000000 */
[----:B------:R-:W-:Y:S05]  /*18e0*/  BRA `(.L_x_21) ;  /* 0x0000000000047947 */ /* 0x000fea0003800000 */
.L_x_20:
[----:B------:R-:W-:Y:S06]  /*18f0*/  BAR.SYNC.DEFER_BLOCKING 0x0 ;  /* 0x0000000000007b1d */ /* 0x000fec0000010000 */
.L_x_21:
[----:B------:R-:W-:Y:S05]  /*1900*/  BRA.U UP1, `(.L_x_22) ;  /* 0x0000001901087547 */ /* 0x000fea000b800000 */
[----:B------:R-:W2:Y:S01]  /*1910*/  LDCU UR6, c[0x0][0x38c] ;  /* 0x00007180ff0677ac */ /* 0x000ea20008000800 */
[----:B------:R-:W-:Y:S01]  /*1920*/  PLOP3.LUT P2, PT, PT, PT, UP4, 0x80, 0x8 ;  /* 0x000000000008781c */ /* 0x000fe20003f4f048 */
[----:B------:R-:W-:Y:S01]  /*1930*/  IMAD.MOV.U32 R12, RZ, RZ, 0x1 ;  /* 0x00000001ff0c7424 */ /* 0x000fe200078e00ff */
[----:B------:R-:W-:Y:S01]  /*1940*/  ISETP.EQ.OR P3, PT, R0, RZ, P4 ;  /* 0x000000ff0000720c */ /* 0x000fe20002762670 */
[----:B------:R-:W-:Y:S01]  /*1950*/  UISETP.NE.AND UP1, UPT, UR24, URZ, UPT ;  /* 0x000000ff1800728c */ /* 0x000fe2000bf25270 */
[----:B------:R-:W-:Y:S02]  /*1960*/  PLOP3.LUT P2, PT, P2, PT, PT, 0x8, 0x80 ;  /* 0x000000000080781c */ /* 0x000fe4000174e170 */
[----:B------:R-:W-:Y:S01]  /*1970*/  CS2R R10, SRZ ;  /* 0x00000000000a7805 */ /* 0x000fe2000001ff00 */
[----:B------:R-:W-:Y:S01]  /*1980*/  IMAD.MOV.U32 R9, RZ, RZ, RZ ;  /* 0x000000ffff097224 */ /* 0x000fe200078e00ff */
[----:B------:R-:W3:Y:S01]  /*1990*/  LDCU UR60, c[0x0][0x370] ;  /* 0x00006e00ff3c77ac */ /* 0x000ee20008000800 */
[----:B------:R-:W-:Y:S01]  /*19a0*/  IMAD.MOV.U32 R8, RZ, RZ, 0x1 ;  /* 0x00000001ff087424 */ /* 0x000fe200078e00ff */
[----:B------:R-:W4:Y:S01]  /*19b0*/  LDCU.64 UR44, c[0x0][0x348] ;  /* 0x00006900ff2c77ac */ /* 0x000f220008000a00 */
[----:B------:R-:W1:Y:S01]  /*19c0*/  LDCU UR59, c[0x0][0x374] ;  /* 0x00006e80ff3b77ac */ /* 0x000e620008000800 */
[----:B--2---:R-:W-:-:S02]  /*19d0*/  UIADD3 UR5, UPT, UPT, UR6, 0xff, URZ ;  /* 0x000000ff06057890 */ /* 0x004fc4000fffe0ff */
[----:B------:R-:W-:Y:S02]  /*19e0*/  UIADD3 UR66, UPT, UPT, UR6, 0x1fe, URZ ;  /* 0x000001fe06427890 */ /* 0x000fe4000fffe0ff */
[----:B------:R-:W-:Y:S02]  /*19f0*/  USHF.R.S32.HI UR4, URZ, 0x1f, UR5 ;  /* 0x0000001fff047899 */ /* 0x000fe40008011405 */
[----:B------:R-:W-:Y:S02]  /*1a00*/  USEL UR49, UR49, 0x2, UP1 ;  /* 0x0000000231317887 */ /* 0x000fe40008800000 */
[----:B------:R-:W-:Y:S02]  /*1a10*/  ULEA.HI UR4, UR4, UR5, URZ, 0x8 ;  /* 0x0000000504047291 */ /* 0x000fe4000f8f40ff */
[----:B------:R-:W-:Y:S02]  /*1a20*/  USHF.L.U32 UR5, UR27, 0x6, URZ ;  /* 0x000000061b057899 */ /* 0x000fe400080006ff */
[----:B------:R-:W-:-:S02]  /*1a30*/  USHF.R.S32.HI UR62, URZ, 0x8, UR4 ;  /* 0x00000008ff3e7899 */ /* 0x000fc40008011404 */
[----:B------:R-:W-:Y:S02]  /*1a40*/  UIADD3 UR4, UPT, UPT, UR6, -0x1, URZ ;  /* 0xffffffff06047890 */ /* 0x000fe4000fffe0ff */
[----:B------:R-:W-:Y:S02]  /*1a50*/  UISETP.LT.U32.AND UP0, UPT, UR62, 0x7, UPT ;  /* 0x000000073e00788c */ /* 0x000fe4000bf01070 */
[----:B------:R-:W-:Y:S02]  /*1a60*/  UISETP.GE.U32.AND UP2, UPT, UR4, -0x1ff, UPT ;  /* 0xfffffe010400788c */ /* 0x000fe4000bf46070 */
[----:B------:R-:W-:Y:S02]  /*1a70*/  USEL UR61, UR62, 0x7, UP0 ;  /* 0x000000073e3d7887 */ /* 0x000fe40008000000 */
[----:B------:R-:W-:Y:S02]  /*1a80*/  ULOP3.LUT UR63, UR5, 0x40, URZ, 0xe2, !UPT ;  /* 0x00000040053f7892 */ /* 0x000fe4000f8ee2ff */
[----:B------:R-:W-:-:S02]  /*1a90*/  UIADD3 UR48, UPT, UPT, UR61, -0x1, URZ ;  /* 0xffffffff3d307890 */ /* 0x000fc4000fffe0ff */
[----:B------:R-:W-:Y:S01]  /*1aa0*/  UIADD3 UR64, UPT, UPT, UR62, -UR61, URZ ;  /* 0x8000003d3e407290 */ /* 0x000fe2000fffe0ff */
[----:B------:R-:W-:Y:S02]  /*1ab0*/  UMOV UR15, URZ ;  /* 0x000000ff000f7c82 */ /* 0x000fe40008000000 */
[----:B------:R-:W-:-:S04]  /*1ac0*/  @UP2 UIADD3 UR48, UPT, UPT, UR61, URZ, URZ ;  /* 0x000000ff3d302290 */ /* 0x000fc8000fffe0ff */
[----:B-1-34-:R-:W-:-:S12]  /*1ad0*/  UIADD3 UR48, UPT, UPT, UR48, 0x1, URZ ;  /* 0x0000000130307890 */ /* 0x01afd8000fffe0ff */
.L_x_46:
[----:B------:R-:W-:Y:S01]  /*1ae0*/  UISETP.NE.AND UP0, UPT, UR58, URZ, UPT ;  /* 0x000000ff3a00728c */ /* 0x000fe2000bf05270 */
[----:B------:R-:W1:Y:S08]  /*1af0*/  S2UR UR58, SR_CgaCtaId ;  /* 0x00000000003a79c3 */ /* 0x000e700000008800 */
[----:B---3--:R-:W-:Y:S05]  /*1b00*/  BRA.U UP0, `(.L_x_23) ;  /* 0x0000000100347547 */ /* 0x008fea000b800000 */
[----:B------:R-:W2:Y:S01]  /*1b10*/  S2R R0, SR_CgaCtaId ;  /* 0x0000000000007919 */ /* 0x000ea20000008800 */
[----:B------:R-:W-:-:S04]  /*1b20*/  MOV R2, 0x400 ;  /* 0x0000040000027802 */ /* 0x000fc80000000f00 */
[----:B--2---:R-:W-:Y:S02]  /*1b30*/  LEA R0, R0, R2, 0x18 ;  /* 0x0000000200007211 */ /* 0x004fe400078ec0ff */
[----:B------:R-:W-:-:S03]  /*1b40*/  SHF.L.U32 R2, R8, 0x1f, RZ ;  /* 0x0000001f08027819 */ /* 0x000fc600000006ff */
[----:B------:R-:W-:-:S04]  /*1b50*/  IMAD R0, R9, 0x8, R0 ;  /* 0x0000000809007824 */ /* 0x000fc800078e0200 */
[----:B------:R-:W2:Y:S02]  /*1b60*/  SYNCS.PHASECHK.TRANS64.TRYWAIT P0, [R0+URZ+0x100], R2 ;  /* 0x00010002000075a7 */ /* 0x000ea400080011ff */
[----:B--2---:R-:W-:Y:S05]  /*1b70*/  @!P0 BRA `(.L_x_24) ;  /* 0x0000009c00108947 */ /* 0x004fea0003800000 */
.L_x_159:
[----:B------:R-:W-:Y:S01]  /*1b80*/  VIADD R9, R9, 0x1 ;  /* 0x0000000109097836 */ /* 0x000fe20000000000 */
[----:B------:R2:W-:Y:S04]  /*1b90*/  SYNCS.ARRIVE.TRANS64.A1T0 RZ, [R0+URZ+0xf0], RZ ;  /* 0x0000f0ff00ff79a7 */ /* 0x0005e800081000ff */
[----:B------:R-:W-:-:S04]  /*1ba0*/  ISETP.NE.AND P0, PT, R9, 0x2, PT ;  /* 0x000000020900780c */ /* 0x000fc80003f05270 */
[----:B------:R-:W-:Y:S02]  /*1bb0*/  SEL R9, R9, RZ, P0 ;  /* 0x000000ff09097207 */ /* 0x000fe40000000000 */
[----:B--2---:R-:W-:-:S04]  /*1bc0*/  SEL R0, RZ, 0x1, P0 ;  /* 0x00000001ff007807 */ /* 0x004fc80000000000 */
[----:B------:R-:W-:-:S07]  /*1bd0*/  LOP3.LUT R8, R8, R0, RZ, 0x3c, !PT ;  /* 0x0000000008087212 */ /* 0x000fce00078e3cff */
.L_x_23:
[----:B------:R-:W-:Y:S01]  /*1be0*/  UMOV UR6, 0x400 ;  /* 0x0000040000067882 */ /* 0x000fe20000000000 */
[----:B------:R-:W-:Y:S01]  /*1bf0*/  SHF.L.U32 R0, R12, 0x1f, RZ ;  /* 0x0000001f0c007819 */ /* 0x000fe200000006ff */
[----:B-1----:R-:W-:Y:S02]  /*1c00*/  ULEA UR6, UR58, UR6, 0x18 ;  /* 0x000000063a067291 */ /* 0x002fe4000f8ec0ff */
[----:B------:R-:W-:Y:S02]  /*1c10*/  UISETP.GE.U32.AND UP0, UPT, UR66, 0x1ff, UPT ;  /* 0x000001ff4200788c */ /* 0x000fe4000bf06070 */
[----:B------:R-:W-:Y:S02]  /*1c20*/  ULEA UR4, UR15, UR6, 0x3 ;  /* 0x000000060f047291 */ /* 0x000fe4000f8e18ff */
[----:B------:R-:W-:Y:S02]  /*1c30*/  ULEA UR27, UR21, UR65, 0x2 ;  /* 0x00000041151b7291 */ /* 0x000fe4000f8e10ff */
[----:B------:R-:W-:-:S02]  /*1c40*/  ULEA.HI UR12, UR21, UR21, URZ, 0x1 ;  /* 0x00000015150c7291 */ /* 0x000fc4000f8f08ff */
[----:B------:R-:W-:Y:S02]  /*1c50*/  ULEA UR35, UR20, UR63, 0x7 ;  /* 0x0000003f14237291 */ /* 0x000fe4000f8e38ff */
[----:B------:R-:W-:Y:S01]  /*1c60*/  USHF.L.U32 UR27, UR27, 0x4, URZ ;  /* 0x000000041b1b7899 */ /* 0x000fe200080006ff */
[----:B------:R1:W2:Y:S01]  /*1c70*/  SYNCS.PHASECHK.TRANS64.TRYWAIT P1, [UR4+0x38], R0 ;  /* 0x00003800ff0075a7 */ /* 0x0002a20008021104 */
[----:B------:R-:W-:Y:S01]  /*1c80*/  USHF.R.S32.HI UR12, URZ, 0x1, UR12 ;  /* 0x00000001ff0c7899 */ /* 0x000fe2000801140c */
[----:B------:R-:W-:Y:S01]  /*1c90*/  UMOV UR14, URZ ;  /* 0x000000ff000e7c82 */ /* 0x000fe20008000000 */
[----:B------:R-:W-:Y:S10]  /*1ca0*/  BRA.U !UP0, `(.L_x_25) ;  /* 0x0000000508247547 */ /* 0x000ff4000b800000 */
[----:B------:R-:W-:Y:S01]  /*1cb0*/  UMOV UR7, URZ ;  /* 0x000000ff00077c82 */ /* 0x000fe20008000000 */
[----:B------:R-:W-:-:S05]  /*1cc0*/  UMOV UR5, UR15 ;  /* 0x0000000f00057c82 */ /* 0x000fca0008000000 */
.L_x_33:
[----:B------:R-:W-:Y:S01]  /*1cd0*/  ULEA UR33, UR5, UR6, 0x3 ;  /* 0x0000000605217291 */ /* 0x000fe2000f8e18ff */
[----:B--2---:R-:W-:Y:S01]  /*1ce0*/  @!P4 MOV R2, 0x7000 ;  /* 0x000070000002c802 */ /* 0x004fe20000000f00 */
[----:B--23--:R-:W-:Y:S10]  /*1cf0*/  @P1 BRA `(.L_x_26) ;  /* 0x00000000000c1947 */ /* 0x00cff40003800000 */
[----:B------:R-:W-:-:S04]  /*1d00*/  SHF.L.U32 R3, R12, 0x1f, RZ ;  /* 0x0000001f0c037819 */ /* 0x000fc800000006ff */
[----:B------:R-:W2:Y:S02]  /*1d10*/  SYNCS.PHASECHK.TRANS64.TRYWAIT P0, [UR33+0x38], R3 ;  /* 0x00003803ff0075a7 */ /* 0x000ea40008001121 */
[----:B--2---:R-:W-:Y:S05]  /*1d20*/  @!P0 BRA `(.L_x_27) ;  /* 0x0000009800b88947 */ /* 0x004fea0003800000 */
.L_x_26:
[----:B------:R2:W-:Y:S01]  /*1d30*/  @!P4 SYNCS.ARRIVE.TRANS64 RZ, [UR33], R2 ;  /* 0x00000002ffffc9a7 */ /* 0x0005e20008000021 */
[----:B------:R-:W-:-:S04]  /*1d40*/  ULOP3.LUT UR4, UR49, 0x2, URZ, 0xfc, !UPT ;  /* 0x0000000231047892 */ /* 0x000fc8000f8efcff */
[----:B------:R-:W-:-:S09]  /*1d50*/  UISETP.NE.AND UP0, UPT, UR4, 0x2, UPT ;  /* 0x000000020400788c */ /* 0x000fd2000bf05270 */
[----:B------:R-:W-:Y:S05]  /*1d60*/  BRA.U UP0, `(.L_x_28) ;  /* 0x0000000100047547 */ /* 0x000fea000b800000 */
[----:B------:R-:W-:Y:S05]  /*1d70*/  BPT.TRAP 0x1 ;  /* 0x000000040000795c */ /* 0x000fea0000300000 */
.L_x_28:
[----:B------:R-:W-:Y:S04]  /*1d80*/  BSSY.RECONVERGENT B0, `(.L_x_29) ;  /* 0x0000003000007945 */ /* 0x000fe80003800200 */
[----:B------:R-:W-:Y:S05]  /*1d90*/  @P3 BRA `(.L_x_30) ;  /* 0x0000000000043947 */ /* 0x000fea0003800000 */
[----:B------:R-:W-:Y:S05]  /*1da0*/  BPT.TRAP 0x1 ;  /* 0x000000040000795c */ /* 0x000fea0000300000 */
.L_x_30:
[----:B------:R-:W-:Y:S05]  /*1db0*/  BSYNC.RECONVERGENT B0 ;  /* 0x0000000000007941 */ /* 0x000fea0003800200 */
.L_x_29:
[----:B------:R-:W-:Y:S01]  /*1dc0*/  UIADD3 UR4, UPT, UPT, UR5, 0x1, URZ ;  /* 0x0000000105047890 */ /* 0x000fe2000fffe0ff */
[----:B------:R-:W-:Y:S01]  /*1dd0*/  BSSY.RECONVERGENT B0, `(.L_x_31) ;  /* 0x0000031000007945 */ /* 0x000fe20003800200 */
[----:B------:R-:W-:Y:S02]  /*1de0*/  ELECT P0, URZ, PT ;  /* 0x0000000000ff782f */ /* 0x000fe40003800000 */
[----:B------:R-:W-:-:S04]  /*1df0*/  UISETP.NE.AND UP0, UPT, UR4, 0x7, UPT ;  /* 0x000000070400788c */ /* 0x000fc8000bf05270 */
[----:B------:R-:W-:Y:S02]  /*1e00*/  USEL UR8, URZ, 0x1, UP0 ;  /* 0x00000001ff087887 */ /* 0x000fe40008000000 */
[----:B------:R-:W-:-:S04]  /*1e10*/  USEL UR15, UR4, URZ, UP0 ;  /* 0x000000ff040f7287 */ /* 0x000fc80008000000 */
[----:B------:R-:W-:Y:S01]  /*1e20*/  ULEA UR4, UR15, UR6, 0x3 ;  /* 0x000000060f047291 */ /* 0x000fe2000f8e18ff */
[----:B------:R-:W-:-:S04]  /*1e30*/  LOP3.LUT R12, R12, UR8, RZ, 0x3c, !PT ;  /* 0x000000080c0c7c12 */ /* 0x000fc8000f8e3cff */
[----:B-1----:R-:W-:-:S04]  /*1e40*/  SHF.L.U32 R0, R12, 0x1f, RZ ;  /* 0x0000001f0c007819 */ /* 0x002fc800000006ff */
[----:B------:R1:W3:Y:S01]  /*1e50*/  SYNCS.PHASECHK.TRANS64.TRYWAIT P1, [UR4+0x38], R0 ;  /* 0x00003800ff0075a7 */ /* 0x0002e20008021104 */
[----:B------:R-:W-:Y:S05]  /*1e60*/  @!P0 BRA `(.L_x_32) ;  /* 0x00000000009c8947 */ /* 0x000fea0003800000 */
[----:B------:R-:W-:Y:S02]  /*1e70*/  USHF.L.U32 UR4, UR5, 0xb, URZ ;  /* 0x0000000b05047899 */ /* 0x000fe400080006ff */
[----:B------:R-:W-:Y:S02]  /*1e80*/  ULEA UR32, UR5, UR47, 0xe ;  /* 0x0000002f05207291 */ /* 0x000fe4000f8e70ff */
[----:B------:R-:W-:Y:S02]  /*1e90*/  UIADD3 UR40, UP3, UPT, UR44, 0x80, URZ ;  /* 0x000000802c287890 */ /* 0x000fe4000ff7e0ff */
[----:B------:R-:W-:Y:S02]  /*1ea0*/  ULEA UR24, UR5, UR46, 0xd ;  /* 0x0000002e05187291 */ /* 0x000fe4000f8e68ff */
[----:B------:R-:W-:Y:S02]  /*1eb0*/  UIADD3 UR38, UP2, UPT, UR44, 0x180, URZ ;  /* 0x000001802c267890 */ /* 0x000fe4000ff5e0ff */
[----:B------:R-:W-:-:S02]  /*1ec0*/  USHF.L.U32 UR11, UR7, 0x2, URZ ;  /* 0x00000002070b7899 */ /* 0x000fc400080006ff */
[----:B------:R-:W-:Y:S02]  /*1ed0*/  UIADD3 UR30, UP1, UPT, UR44, 0x280, URZ ;  /* 0x000002802c1e7890 */ /* 0x000fe4000ff3e0ff */
[----:B------:R-:W-:Y:S02]  /*1ee0*/  ULOP3.LUT UR16, UR51, UR4, URZ, 0xfc, !UPT ;  /* 0x0000000433107292 */ /* 0x000fe4000f8efcff */
[----:B------:R-:W-:Y:S02]  /*1ef0*/  UIADD3 UR22, UP0, UPT, UR44, 0x380, URZ ;  /* 0x000003802c167890 */ /* 0x000fe4000ff1e0ff */
[----:B------:R-:W-:Y:S02]  /*1f00*/  ULOP3.LUT UR8, UR4, UR29, URZ, 0xfc, !UPT ;  /* 0x0000001d04087292 */ /* 0x000fe4000f8efcff */
[----:B------:R-:W-:Y:S02]  /*1f10*/  USHF.L.U32 UR34, UR7, 0x8, URZ ;  /* 0x0000000807227899 */ /* 0x000fe400080006ff */
[----:B------:R-:W-:-:S02]  /*1f20*/  UIADD3.X UR41, UPT, UPT, URZ, UR45, URZ, UP3, !UPT ;  /* 0x0000002dff297290 */ /* 0x000fc40009ffe4ff */
[----:B------:R-:W-:Y:S02]  /*1f30*/  UIADD3 UR32, UPT, UPT, UR6, 0x3300, UR32 ;  /* 0x0000330006207890 */ /* 0x000fe4000fffe020 */
[----:B------:R-:W-:Y:S02]  /*1f40*/  UPRMT UR14, URZ, 0x5410, UR43 ;  /* 0x00005410ff0e7896 */ /* 0x000fe4000800002b */
[----:B------:R-:W-:Y:S02]  /*1f50*/  UIADD3.X UR39, UPT, UPT, URZ, UR45, URZ, UP2, !UPT ;  /* 0x0000002dff277290 */ /* 0x000fe400097fe4ff */
[----:B------:R-:W-:Y:S02]  /*1f60*/  UIADD3 UR24, UPT, UPT, UR6, 0x1f300, UR24 ;  /* 0x0001f30006187890 */ /* 0x000fe4000fffe018 */
[----:B------:R-:W-:Y:S02]  /*1f70*/  UPRMT UR4, URZ, 0x5410, UR37 ;  /* 0x00005410ff047896 */ /* 0x000fe40008000025 */
[----:B------:R-:W-:-:S02]  /*1f80*/  UIADD3.X UR31, UPT, UPT, URZ, UR45, URZ, UP1, !UPT ;  /* 0x0000002dff1f7290 */ /* 0x000fc40008ffe4ff */
[----:B------:R-:W-:Y:S02]  /*1f90*/  ULOP3.LUT UR19, UR50, UR11, URZ, 0xfc, !UPT ;  /* 0x0000000b32137292 */ /* 0x000fe4000f8efcff */
[----:B------:R-:W-:Y:S02]  /*1fa0*/  UIADD3 UR16, UPT, UPT, UR6, 0x2d300, UR16 ;  /* 0x0002d30006107890 */ /* 0x000fe4000fffe010 */
[----:B------:R-:W-:Y:S02]  /*1fb0*/  UIADD3.X UR23, UPT, UPT, URZ, UR45, URZ, UP0, !UPT ;  /* 0x0000002dff177290 */ /* 0x000fe400087fe4ff */
[----:B------:R-:W-:Y:S02]  /*1fc0*/  ULEA.HI UR11, UR29, UR11, URZ, 0x17 ;  /* 0x0000000b1d0b7291 */ /* 0x000fe4000f8fb8ff */
[----:B------:R-:W-:Y:S01]  /*1fd0*/  UIADD3 UR8, UPT, UPT, UR6, 0x30b00, UR8 ;  /* 0x00030b0006087890 */ /* 0x000fe2000fffe008 */
[----:B------:R-:W-:Y:S01]  /*1fe0*/  UMOV UR52, 0x0 ;  /* 0x0000000000347882 */ /* 0x000fe20000000000 */
[----:B------:R-:W-:Y:S01]  /*1ff0*/  UMOV UR53, 0x10000000 ;  /* 0x1000000000357882 */ /* 0x000fe20000000000 */
[----:B------:R-:W-:Y:S01]  /*2000*/  UMOV UR25, UR33 ;  /* 0x0000002100197c82 */ /* 0x000fe20008000000 */
[----:B------:R-:W-:Y:S01]  /*2010*/  UMOV UR28, UR36 ;  /* 0x00000024001c7c82 */ /* 0x000fe20008000000 */
[----:B------:R-:W-:Y:S01]  /*2020*/  UMOV UR18, URZ ;  /* 0x000000ff00127c82 */ /* 0x000fe20008000000 */
[----:B------:R-:W-:Y:S01]  /*2030*/  UMOV UR26, UR34 ;  /* 0x00000022001a7c82 */ /* 0x000fe20008000000 */
[----:B------:R-:W-:Y:S01]  /*2040*/  UMOV UR17, UR33 ;  /* 0x0000002100117c82 */ /* 0x000fe20008000000 */
[----:B------:R-:W-:Y:S01]  /*2050*/  UMOV UR21, UR36 ;  /* 0x0000002400157c82 */ /* 0x000fe20008000000 */
[----:B------:R4:W-:Y:S01]  /*2060*/  UTMALDG.3D.MULTICAST [UR32], [UR40], UR14, desc[UR52] ;  /* 0x00003420280073b4 */ /* 0x0009e2000801180e */
[----:B------:R-:W-:Y:S01]  /*2070*/  UMOV UR9, UR33 ;  /* 0x0000002100097c82 */ /* 0x000fe20008000000 */
[----:B------:R-:W-:Y:S01]  /*2080*/  UMOV UR13, UR36 ;  /* 0x00000024000d7c82 */ /* 0x000fe20008000000 */
[----:B------:R-:W-:Y:S01]  /*2090*/  UMOV UR10, UR18 ;  /* 0x00000012000a7c82 */ /* 0x000fe20008000000 */
[----:B------:R4:W-:Y:S01]  /*20a0*/  UTMALDG.3D.MULTICAST [UR24], [UR38], UR4, desc[UR52] ;  /* 0x00003418260073b4 */ /* 0x0009e20008011804 */
[----:B------:R4:W-:Y:S01]  /*20b0*/  UTMALDG.4D.MULTICAST [UR16], [UR30], UR14, desc[UR52] ;  /* 0x000034101e0073b4 */ /* 0x0009e2000801980e */
[----:B------:R4:W-:Y:S02]  /*20c0*/  UTMALDG.4D.MULTICAST [UR8], [UR22], UR4, desc[UR52] ;  /* 0x00003408160073b4 */ /* 0x0009e40008019804 */
[----:B----4-:R-:W-:Y:S01]  /*20d0*/  NOP ;  /* 0x0000000000007918 */ /* 0x010fe20000000000 */
.L_x_32:
[----:B------:R-:W-:Y:S05]  /*20e0*/  BSYNC.RECONVERGENT B0 ;  /* 0x0000000000007941 */ /* 0x000fea0003800200 */
.L_x_31:
[----:B------:R-:W-:Y:S01]  /*20f0*/  UIADD3 UR7, UPT, UPT, UR7, 0x1, URZ ;  /* 0x0000000107077890 */ /* 0x000fe2000fffe0ff */
[----:B------:R-:W-:Y:S01]  /*2100*/  UMOV UR5, UR15 ;  /* 0x0000000f00057c82 */ /* 0x000fe20008000000 */
[----:B------:R-:W-:Y:S02]  /*2110*/  UMOV UR14, UR48 ;  /* 0x00000030000e7c82 */ /* 0x000fe40008000000 */
[----:B------:R-:W-:-:S09]  /*2120*/  UISETP.NE.AND UP0, UPT, UR7, UR48, UPT ;  /* 0x000000300700728c */ /* 0x000fd2000bf05270 */
[----:B------:R-:W-:Y:S05]  /*2130*/  BRA.U UP0, `(.L_x_33) ;  /* 0xfffffff900e47547 */ /* 0x000fea000b83ffff */
.L_x_25:
[----:B------:R-:W-:Y:S01]  /*2140*/  ULEA UR4, UR15, UR6, 0x3 ;  /* 0x000000060f047291 */ /* 0x000fe2000f8e18ff */
[----:B-1----:R-:W-:Y:S01]  /*2150*/  SHF.L.U32 R0, R12, 0x1f, RZ ;  /* 0x0000001f0c007819 */ /* 0x002fe200000006ff */
[----:B------:R-:W-:Y:S01]  /*2160*/  @!P2 SYNCS.ARRIVE.TRANS64.A1T0 RZ, [UR6+0xa8], RZ ;  /* 0x0000a8ffffffa9a7 */ /* 0x000fe20008100006 */
[----:B------:R-:W-:-:S06]  /*2170*/  UISETP.GT.AND UP0, UPT, UR62, UR61, UPT ;  /* 0x0000003d3e00728c */ /* 0x000fcc000bf04270 */
[----:B--23--:R1:W2:Y:S03]  /*2180*/  SYNCS.PHASECHK.TRANS64.TRYWAIT P1, [UR4+0x38], R0 ;  /* 0x00003800ff0075a7 */ /* 0x00c2a60008021104 */
[----:B------:R-:W-:Y:S05]  /*2190*/  BRA.U !UP0, `(.L_x_34) ;  /* 0x0000000508207547 */ /* 0x000fea000b800000 */
[----:B------:R-:W-:Y:S01]  /*21a0*/  UIADD3 UR52, UPT, UPT, UR64, UR14, URZ ;  /* 0x0000000e40347290 */ /* 0x000fe2000fffe0ff */
[----:B------:R-:W-:-:S11]  /*21b0*/  UMOV UR5, UR15 ;  /* 0x0000000f00057c82 */ /* 0x000fd60008000000 */
.L_x_42:
[----:B------:R-:W-:Y:S01]  /*21c0*/  ULEA UR33, UR5, UR6, 0x3 ;  /* 0x0000000605217291 */ /* 0x000fe2000f8e18ff */
[----:B--2---:R-:W-:Y:S01]  /*21d0*/  @!P4 MOV R2, 0x7000 ;  /* 0x000070000002c802 */ /* 0x004fe20000000f00 */
[----:B--23--:R-:W-:Y:S10]  /*21e0*/  @P1 BRA `(.L_x_35) ;  /* 0x00000000000c1947 */ /* 0x00cff40003800000 */
[----:B------:R-:W-:-:S04]  /*21f0*/  SHF.L.U32 R3, R12, 0x1f, RZ ;  /* 0x0000001f0c037819 */ /* 0x000fc800000006ff */
[----:B------:R-:W2:Y:S02]  /*2200*/  SYNCS.PHASECHK.TRANS64.TRYWAIT P0, [UR33+0x38], R3 ;  /* 0x00003803ff0075a7 */ /* 0x000ea40008001121 */
[----:B--2---:R-:W-:Y:S05]  /*2210*/  @!P0 BRA `(.L_x_36) ;  /* 0x0000009400948947 */ /* 0x004fea0003800000 */
.L_x_35:
[----:B------:R2:W-:Y:S01]  /*2220*/  @!P4 SYNCS.ARRIVE.TRANS64 RZ, [UR33], R2 ;  /* 0x00000002ffffc9a7 */ /* 0x0005e20008000021 */
[----:B------:R-:W-:-:S04]  /*2230*/  ULOP3.LUT UR4, UR49, 0x2, URZ, 0xfc, !UPT ;  /* 0x0000000231047892 */ /* 0x000fc8000f8efcff */
[----:B------:R-:W-:-:S09]  /*2240*/  UISETP.NE.AND UP0, UPT, UR4, 0x2, UPT ;  /* 0x000000020400788c */ /* 0x000fd2000bf05270 */
[----:B------:R-:W-:Y:S05]  /*2250*/  BRA.U UP0, `(.L_x_37) ;  /* 0x0000000100047547 */ /* 0x000fea000b800000 */
[----:B------:R-:W-:Y:S05]  /*2260*/  BPT.TRAP 0x1 ;  /* 0x000000040000795c */ /* 0x000fea0000300000 */
.L_x_37:
[----:B------:R-:W-:Y:S04]  /*2270*/  BSSY.RECONVERGENT B0, `(.L_x_38) ;  /* 0x0000003000007945 */ /* 0x000fe80003800200 */
[----:B------:R-:W-:Y:S05]  /*2280*/  @P3 BRA `(.L_x_39) ;  /* 0x0000000000043947 */ /* 0x000fea0003800000 */
[----:B------:R-:W-:Y:S05]  /*2290*/  BPT.TRAP 0x1 ;  /* 0x000000040000795c */ /* 0x000fea0000300000 */
.L_x_39:
[----:B------:R-:W-:Y:S05]  /*22a0*/  BSYNC.RECONVERGENT B0 ;  /* 0x0000000000007941 */ /* 0x000fea0003800200 */
.L_x_38:
        /* <DEDUP_REMOVED lines=31> */
[----:B------:R-:W-:Y:S02]  /*24a0*/  ULEA.HI UR11, UR29, UR11, URZ, 0x17 ;  /* 0x0000000b1d0b7291 */ /* 0x000fe4000f8fb8ff */
[----:B------:R-:W-:Y:S02]  /*24b0*/  UIADD3 UR8, UPT, UPT, UR6, 0x30b00, UR8 ;  /* 0x00030b0006087890 */ /* 0x000fe4000fffe008 */
[----:B------:R-:W-:Y:S01]  /*24c0*/  UIADD3.X UR41, UPT, UPT, URZ, UR45, URZ, UP0, !UPT ;  /* 0x0000002dff297290 */ /* 0x000fe200087fe4ff */
        /* <DEDUP_REMOVED lines=16> */
.L_x_41:
[----:B------:R-:W-:Y:S05]  /*25d0*/  BSYNC.RECONVERGENT B0 ;  /* 0x0000000000007941 */ /* 0x000fea0003800200 */
.L_x_40:
[----:B------:R-:W-:Y:S01]  /*25e0*/  UIADD3 UR14, UPT, UPT, UR14, 0x1, URZ ;  /* 0x000000010e0e7890 */ /* 0x000fe2000fffe0ff */
[----:B------:R-:W-:-:S03]  /*25f0*/  UMOV UR5, UR15 ;  /* 0x0000000f00057c82 */ /* 0x000fc60008000000 */
[----:B------:R-:W-:-:S09]  /*2600*/  UISETP.NE.AND UP0, UPT, UR14, UR52, UPT ;  /* 0x000000340e00728c */ /* 0x000fd2000bf05270 */
[----:B------:R-:W-:Y:S05]  /*2610*/  BRA.U UP0, `(.L_x_42) ;  /* 0xfffffff900e87547 */ /* 0x000fea000b83ffff */
.L_x_34:
[C---:B------:R-:W-:Y:S01]  /*2620*/  LEA R3, R11.reuse, UR6, 0x3 ;  /* 0x000000060b037c11 */ /* 0x040fe2000f8e18ff */
[----:B------:R-:W-:Y:S01]  /*2630*/  NOP ;  /* 0x0000000000007918 */ /* 0x000fe20000000000 */
[----:B-1----:R-:W-:Y:S02]  /*2640*/  SHF.L.U32 R0, R10, 0x1f, RZ ;  /* 0x0000001f0a007819 */ /* 0x002fe400000006ff */
[----:B------:R-:W-:Y:S02]  /*2650*/  LEA R4, R11, UR6, 0x4 ;  /* 0x000000060b047c11 */ /* 0x000fe4000f8e20ff */
[----:B------:R-:W1:Y:S02]  /*2660*/  SYNCS.PHASECHK.TRANS64.TRYWAIT P0, [R3+URZ+0xb0], R0 ;  /* 0x0000b000030075a7 */ /* 0x000e6400080011ff */
[----:B-1----:R-:W-:Y:S05]  /*2670*/  @!P0 BRA `(.L_x_43) ;  /* 0x0000009000948947 */ /* 0x002fea0003800000 */
.L_x_162:
[----:B------:R-:W4:Y:S01]  /*2680*/  LDS.128 R4, [R4+0x120] ;  /* 0x0001200004047984 */ /* 0x000f220000000c00 */
[----:B------:R-:W-:Y:S01]  /*2690*/  UISETP.GE.AND UP0, UPT, UR42, 0x1, UPT ;  /* 0x000000012a00788c */ /* 0x000fe2000bf06270 */
[----:B------:R-:W-:Y:S01]  /*26a0*/  @!PT LDS RZ, [RZ] ;  /* 0x00000000fffff984 */ /* 0x000fe20000000800 */
[----:B------:R-:W-:Y:S01]  /*26b0*/  @!PT LDS RZ, [RZ] ;  /* 0x00000000fffff984 */ /* 0x000fe20000000800 */
[----:B------:R-:W-:Y:S01]  /*26c0*/  @!PT LDS RZ, [RZ] ;  /* 0x00000000fffff984 */ /* 0x000fe20000000800 */
[----:B------:R-:W-:Y:S01]  /*26d0*/  @!PT LDS RZ, [RZ] ;  /* 0x00000000fffff984 */ /* 0x000fe20000000800 */
[----:B------:R1:W-:Y:S06]  /*26e0*/  MEMBAR.ALL.CTA ;  /* 0x0000000000007992 */ /* 0x0003ec0000008000 */
[----:B-1----:R-:W1:Y:S01]  /*26f0*/  FENCE.VIEW.ASYNC.S ;  /* 0x00000000000073c6 */ /* 0x002e620000000000 */
[----:B----4-:R-:W-:-:S13]  /*2700*/  LOP3.LUT P0, RZ, R6, 0x1, RZ, 0xc0, !PT ;  /* 0x0000000106ff7812 */ /* 0x010fda000780c0ff */
[----:B-1----:R-:W-:Y:S01]  /*2710*/  VOTEU.ANY UP1, P0 ;  /* 0x0000000000ff7886 */ /* 0x002fe20000020100 */
[----:B------:R-:W-:-:S13]  /*2720*/  PLOP3.LUT P0, PT, PT, PT, UP1, 0x80, 0x8 ;  /* 0x000000000008781c */ /* 0x000fda0003f0f018 */
[----:B------:R-:W-:Y:S02]  /*2730*/  @P0 LOP3.LUT R0, R5, 0xffff, RZ, 0xc0, !PT ;  /* 0x0000ffff05000812 */ /* 0x000fe400078ec0ff */
[----:B--2---:R-:W-:Y:S02]  /*2740*/  @P0 MOV R2, R4 ;  /* 0x0000000400020202 */ /* 0x004fe40000000f00 */
[----:B------:R-:W-:Y:S01]  /*2750*/  @P0 R2UR UR5, R0 ;  /* 0x00000000000502ca */ /* 0x000fe200000e0000 */
[----:B------:R-:W-:Y:S01]  /*2760*/  VIADD R0, R3, 0xc0 ;  /* 0x000000c003007836 */ /* 0x000fe20000000000 */
[----:B------:R-:W-:Y:S02]  /*2770*/  @P0 SHF.R.U32.HI R4, RZ, 0x10, R5 ;  /* 0x00000010ff040819 */ /* 0x000fe40000011605 */
[----:B------:R-:W-:Y:S02]  /*2780*/  @P0 R2UR UR7, R2 ;  /* 0x00000000020702ca */ /* 0x000fe400000e0000 */
[----:B------:R-:W-:-:S02]  /*2790*/  PRMT R0, RZ, 0x654, R0 ;  /* 0x00000654ff007816 */ /* 0x000fc40000000000 */
[----:B------:R-:W-:Y:S02]  /*27a0*/  @P0 R2UR UR4, R4 ;  /* 0x00000000040402ca */ /* 0x000fe400000e0000 */
[----:B------:R1:W-:Y:S03]  /*27b0*/  SYNCS.ARRIVE.TRANS64.RED.A1T0 RZ, [R0+URZ], RZ ;  /* 0x000000ff00ff79a7 */ /* 0x0003e600081004ff */
[----:B------:R-:W-:-:S04]  /*27c0*/  @UP1 UMOV UR56, UR5 ;  /* 0x0000000500381c82 */ /* 0x000fc80008000000 */
[----:B------:R-:W-:-:S04]  /*27d0*/  @UP1 UMOV UR57, UR7 ;  /* 0x0000000700391c82 */ /* 0x000fc80008000000 */
[----:B------:R-:W-:Y:S01]  /*27e0*/  @UP1 UMOV UR36, UR4 ;  /* 0x0000000400241c82 */ /* 0x000fe20008000000 */
[----:B------:R-:W-:Y:S05]  /*27f0*/  BRA.U !UP0, `(.L_x_44) ;  /* 0x0000000108d47547 */ /* 0x000fea000b800000 */
[----:B------:R-:W2:Y:S01]  /*2800*/  LDCU.128 UR16, c[0x0][0xf10] ;  /* 0x0001e200ff1077ac */ /* 0x000ea20008000c00 */
[----:B------:R-:W4:Y:S01]  /*2810*/  LDCU UR22, c[0x0][0xf20] ;  /* 0x0001e400ff1677ac */ /* 0x000f220008000800 */
[----:B------:R-:W3:Y:S01]  /*2820*/  LDCU UR14, c[0x0][0xf0c] ;  /* 0x0001e180ff0e77ac */ /* 0x000ee20008000800 */
[----:B------:R-:W1:Y:S01]  /*2830*/  LDCU.64 UR8, c[0x0][0xf28] ;  /* 0x0001e500ff0877ac */ /* 0x000e620008000a00 */
[----:B------:R-:W-:Y:S02]  /*2840*/  UISETP.NE.AND UP3, UPT, UR42, 0x1, UPT ;  /* 0x000000012a00788c */ /* 0x000fe4000bf65270 */
[----:B--2---:R-:W-:Y:S02]  /*2850*/  UIMAD.WIDE.U32 UR10, UR59, UR19, URZ ;  /* 0x000000133b0a72a5 */ /* 0x004fe4000f8e00ff */
[----:B------:R-:W-:Y:S02]  /*2860*/  UIMAD.WIDE.U32 UR4, UR60, UR16, URZ ;  /* 0x000000103c0472a5 */ /* 0x000fe4000f8e00ff */
[----:B------:R-:W-:-:S02]  /*2870*/  UISETP.NE.AND UP0, UPT, UR18, 0x1, UPT ;  /* 0x000000011200788c */ /* 0x000fc4000bf05270 */
[----:B------:R-:W-:Y:S01]  /*2880*/  UIMAD.WIDE.U32 UR20, UR56, UR19, URZ ;  /* 0x00000013381472a5 */ /* 0x000fe2000f8e00ff */
[----:B------:R-:W-:Y:S02]  /*2890*/  UMOV UR10, UR11 ;  /* 0x0000000b000a7c82 */ /* 0x000fe40008000000 */
[----:B------:R-:W-:Y:S01]  /*28a0*/  UMOV UR4, UR5 ;  /* 0x0000000500047c82 */ /* 0x000fe20008000000 */
[----:B----4-:R-:W-:Y:S02]  /*28b0*/  USHF.R.U32.HI UR10, URZ, UR22, UR10 ;  /* 0x00000016ff0a7299 */ /* 0x010fe4000801160a */
[----:B---3--:R-:W-:Y:S02]  /*28c0*/  UISETP.NE.AND UP2, UPT, UR14, 0x1, UPT ;  /* 0x000000010e00788c */ /* 0x008fe4000bf45270 */
[----:B------:R-:W-:Y:S02]  /*28d0*/  USHF.R.U32.HI UR4, URZ, UR17, UR4 ;  /* 0x00000011ff047299 */ /* 0x000fe40008011604 */
[----:B------:R-:W-:-:S02]  /*28e0*/  USEL UR5, UR59, UR10, !UP0 ;  /* 0x0000000a3b057287 */ /* 0x000fc4000c000000 */
[----:B------:R-:W-:Y:S02]  /*28f0*/  USEL UR7, UR60, UR4, !UP2 ;  /* 0x000000043c077287 */ /* 0x000fe4000d000000 */
[----:B-1----:R-:W-:Y:S01]  /*2900*/  UIMAD.WIDE.U32 UR10, UR5, UR8, URZ ;  /* 0x00000008050a72a5 */ /* 0x002fe2000f8e00ff */
[----:B------:R-:W-:Y:S01]  /*2910*/  UMOV UR4, UR21 ;  /* 0x0000001500047c82 */ /* 0x000fe20008000000 */
[----:B------:R-:W-:Y:S02]  /*2920*/  UIMAD.WIDE.U32 UR12, UR57, UR16, URZ ;  /* 0x00000010390c72a5 */ /* 0x000fe4000f8e00ff */
[----:B------:R-:W-:-:S03]  /*2930*/  UIMAD.WIDE.U32 UR20, UR7, UR8, URZ ;  /* 0x00000008071472a5 */ /* 0x000fc6000f8e00ff */
[----:B------:R-:W-:Y:S01]  /*2940*/  UMOV UR10, UR11 ;  /* 0x0000000b000a7c82 */ /* 0x000fe20008000000 */
[----:B------:R-:W-:Y:S02]  /*2950*/  USHF.R.U32.HI UR4, URZ, UR22, UR4 ;  /* 0x00000016ff047299 */ /* 0x000fe40008011604 */
[----:B------:R-:W-:Y:S01]  /*2960*/  @UP3 USHF.R.U32.HI UR5, URZ, UR9, UR10 ;  /* 0x00000009ff053299 */ /* 0x000fe2000801160a */
[----:B------:R-:W-:Y:S01]  /*2970*/  UMOV UR12, UR13 ;  /* 0x0000000d000c7c82 */ /* 0x000fe20008000000 */
[----:B------:R-:W-:Y:S01]  /*2980*/  UMOV UR20, UR21 ;  /* 0x0000001500147c82 */ /* 0x000fe20008000000 */
[----:B------:R-:W-:Y:S02]  /*2990*/  USHF.R.U32.HI UR17, URZ, UR17, UR12 ;  /* 0x00000011ff117299 */ /* 0x000fe4000801160c */
[----:B------:R-:W-:Y:S02]  /*29a0*/  USEL UR4, UR56, UR4, !UP0 ;  /* 0x0000000438047287 */ /* 0x000fe4000c000000 */
[----:B------:R-:W-:-:S02]  /*29b0*/  @UP3 USHF.R.U32.HI UR7, URZ, UR9, UR20 ;  /* 0x00000009ff073299 */ /* 0x000fc40008011614 */
[----:B------:R-:W-:Y:S02]  /*29c0*/  UIMAD UR10, UR42, UR5, URZ ;  /* 0x000000052a0a72a4 */ /* 0x000fe4000f8e02ff */
[----:B------:R-:W-:Y:S02]  /*29d0*/  USEL UR5, UR57, UR17, !UP2 ;  /* 0x0000001139057287 */ /* 0x000fe4000d000000 */
[----:B------:R-:W-:Y:S02]  /*29e0*/  UIMAD UR12, UR42, UR7, URZ ;  /* 0x000000072a0c72a4 */ /* 0x000fe4000f8e02ff */
[----:B------:R-:W-:Y:S02]  /*29f0*/  UISETP.GE.AND UP0, UPT, UR4, UR10, UPT ;  /* 0x0000000a0400728c */ /* 0x000fe4000bf06270 */
[----:B------:R-:W-:Y:S02]  /*2a00*/  UIMAD.WIDE.U32 UR10, UR4, UR8, URZ ;  /* 0x00000008040a72a5 */ /* 0x000fe4000f8e00ff */
[----:B------:R-:W-:-:S02]  /*2a10*/  UISETP.GE.OR UP0, UPT, UR5, UR12, UP0 ;  /* 0x0000000c0500728c */ /* 0x000fc40008706670 */
        /* <DEDUP_REMOVED lines=19> */
.L_x_44:
[----:B------:R-:W2:Y:S02]  /*2b50*/  LDCU UR4, c[0x0][0xf30] ;  /* 0x0001e600ff0477ac */ /* 0x000ea40008000800 */
[----:B--2---:R-:W-:-:S09]  /*2b60*/  UISETP.NE.AND UP0, UPT, UR4, 0x1, UPT ;  /* 0x000000010400788c */ /* 0x004fd2000bf05270 */
[----:B------:R-:W-:Y:S05]  /*2b70*/  BRA.U UP0, `(.L_x_45) ;  /* 0x0000000100447547 */ /* 0x000fea000b800000 */
[----:B------:R-:W2:Y:S01]  /*2b80*/  LDCU.128 UR16, c[0x0][0xf10] ;  /* 0x0001e200ff1077ac */ /* 0x000ea20008000c00 */
[----:B------:R-:W4:Y:S01]  /*2b90*/  LDCU UR10, c[0x0][0xf0c] ;  /* 0x0001e180ff0a77ac */ /* 0x000f220008000800 */
[----:B------:R-:W1:Y:S01]  /*2ba0*/  LDCU UR7, c[0x0][0xf20] ;  /* 0x0001e400ff0777ac */ /* 0x000e620008000800 */
[----:B--2---:R-:W-:Y:S02]  /*2bb0*/  UIMAD.WIDE.U32 UR8, UR57, UR16, URZ ;  /* 0x00000010390872a5 */ /* 0x004fe4000f8e00ff */
[----:B------:R-:W-:Y:S02]  /*2bc0*/  UIMAD.WIDE.U32 UR4, UR56, UR19, URZ ;  /* 0x00000013380472a5 */ /* 0x000fe4000f8e00ff */
[----:B----4-:R-:W-:Y:S02]  /*2bd0*/  UISETP.NE.AND UP2, UPT, UR10, 0x1, UPT ;  /* 0x000000010a00788c */ /* 0x010fe4000bf45270 */
[----:B------:R-:W-:Y:S01]  /*2be0*/  UISETP.NE.AND UP0, UPT, UR18, 0x1, UPT ;  /* 0x000000011200788c */ /* 0x000fe2000bf05270 */
[----:B------:R-:W-:-:S02]  /*2bf0*/  UMOV UR8, UR9 ;  /* 0x0000000900087c82 */ /* 0x000fc40008000000 */
[----:B------:R-:W-:Y:S01]  /*2c00*/  UMOV UR4, UR5 ;  /* 0x0000000500047c82 */ /* 0x000fe20008000000 */
[----:B------:R-:W-:Y:S02]  /*2c10*/  USHF.R.U32.HI UR17, URZ, UR17, UR8 ;  /* 0x00000011ff117299 */ /* 0x000fe40008011608 */
[----:B-1----:R-:W-:Y:S02]  /*2c20*/  USHF.R.U32.HI UR4, URZ, UR7, UR4 ;  /* 0x00000007ff047299 */ /* 0x002fe40008011604 */
[----:B------:R-:W-:Y:S02]  /*2c30*/  USEL UR5, UR57, UR17, !UP2 ;  /* 0x0000001139057287 */ /* 0x000fe4000d000000 */
[----:B------:R-:W-:-:S04]  /*2c40*/  USEL UR4, UR56, UR4, !UP0 ;  /* 0x0000000438047287 */ /* 0x000fc8000c000000 */
[----:B------:R-:W-:Y:S02]  /*2c50*/  UIADD3 UR7, UPT, UPT, UR5, -UR4, URZ ;  /* 0x8000000405077290 */ /* 0x000fe4000fffe0ff */
[----:B------:R-:W-:Y:S02]  /*2c60*/  UIADD3 UR4, UPT, UPT, -UR5, UR4, URZ ;  /* 0x0000000405047290 */ /* 0x000fe4000fffe1ff */
[----:B------:R-:W-:Y:S02]  /*2c70*/  UIMAD UR56, UR7, UR18, UR56 ;  /* 0x00000012073872a4 */ /* 0x000fe4000f8e0238 */
[----:B------:R-:W-:-:S12]  /*2c80*/  UIMAD UR57, UR4, UR10, UR57 ;  /* 0x0000000a043972a4 */ /* 0x000fd8000f8e0239 */
.L_x_45:
[----:B------:R-:W-:Y:S01]  /*2c90*/  VIADD R11, R11, 0x1 ;  /* 0x000000010b0b7836 */ /* 0x000fe20000000000 */
[----:B------:R-:W-:Y:S02]  /*2ca0*/  R2UR UR5, R91 ;  /* 0x000000005b0572ca */ /* 0x000fe400000e0000 */
[----:B------:R-:W-:Y:S02]  /*2cb0*/  R2UR UR4, R92 ;  /* 0x000000005c0472ca */ /* 0x000fe400000e0000 */
[C---:B------:R-:W-:Y:S02]  /*2cc0*/  ISETP.NE.AND P0, PT, R11.reuse, 0x2, PT ;  /* 0x000000020b00780c */ /* 0x040fe40003f05270 */
[----:B------:R-:W-:Y:S02]  /*2cd0*/  PLOP3.LUT P2, PT, PT, PT, PT, 0x80, 0x8 ;  /* 0x000000000008781c */ /* 0x000fe40003f4f070 */
[----:B-1----:R-:W-:Y:S02]  /*2ce0*/  SEL R0, RZ, 0x1, P0 ;  /* 0x00000001ff007807 */ /* 0x002fe40000000000 */
[----:B------:R-:W-:-:S02]  /*2cf0*/  SEL R11, R11, RZ, P0 ;  /* 0x000000ff0b0b7207 */ /* 0x000fc40000000000 */
[----:B------:R-:W-:Y:S01]  /*2d00*/  LOP3.LUT R10, R10, R0, RZ, 0x3c, !PT ;  /* 0x000000000a0a7212 */ /* 0x000fe200078e3cff */
[----:B------:R-:W-:Y:S02]  /*2d10*/  UIADD3 UR21, UPT, UPT, UR56, UR5, URZ ;  /* 0x0000000538157290 */ /* 0x000fe4000fffe0ff */
[----:B------:R-:W-:Y:S01]  /*2d20*/  UIADD3 UR20, UPT, UPT, UR57, UR4, URZ ;  /* 0x0000000439147290 */ /* 0x000fe2000fffe0ff */
[----:B------:R-:W-:Y:S11]  /*2d30*/  BRA.U UP1, `(.L_x_46) ;  /* 0xffffffed01687547 */ /* 0x000ff6000b83ffff */
[----:B------:R-:W-:Y:S01]  /*2d40*/  UIADD3 UR7, UPT, UPT, UR6, 0x38, URZ ;  /* 0x0000003806077890 */ /* 0x000fe2000fffe0ff */
[----:B------:R-:W-:-:S03]  /*2d50*/  SHF.L.U32 R2, R12, 0x1f, RZ ;  /* 0x0000001f0c027819 */ /* 0x000fc600000006ff */
[----:B------:R-:W-:-:S09]  /*2d60*/  ULEA UR4, UR15, UR7, 0x3 ;  /* 0x000000070f047291 */ /* 0x000fd2000f8e18ff */
[----:B------:R-:W1:Y:S02]  /*2d70*/  SYNCS.PHASECHK.TRANS64.TRYWAIT P0, [UR4], R2 ;  /* 0x00000002ff0075a7 */ /* 0x000e640008001104 */
[----:B-1----:R-:W-:Y:S05]  /*2d80*/  @!P0 BRA `(.L_x_47) ;  /* 0x0000008800e48947 */ /* 0x002fea0003800000 */
.L_x_164:
[----:B------:R-:W-:-:S04]  /*2d90*/  UIADD3 UR4, UPT, UPT, UR15, 0x1, URZ ;  /* 0x000000010f047890 */ /* 0x000fc8000fffe0ff */
[----:B------:R-:W-:-:S04]  /*2da0*/  UISETP.NE.AND UP0, UPT, UR4, 0x7, UPT ;  /* 0x000000070400788c */ /* 0x000fc8000bf05270 */
[----:B------:R-:W-:Y:S02]  /*2db0*/  USEL UR6, URZ, 0x1, UP0 ;  /* 0x00000001ff067887 */ /* 0x000fe40008000000 */
[----:B------:R-:W-:-:S04]  /*2dc0*/  USEL UR4, UR4, URZ, UP0 ;  /* 0x000000ff04047287 */ /* 0x000fc80008000000 */
[----:B------:R-:W-:Y:S01]  /*2dd0*/  ULEA UR5, UR4, UR7, 0x3 ;  /* 0x0000000704057291 */ /* 0x000fe2000f8e18ff */
[----:B-1----:R-:W-:-:S04]  /*2de0*/  LOP3.LUT R2, R12, UR6, RZ, 0x3c, !PT ;  /* 0x000000060c027c12 */ /* 0x002fc8000f8e3cff */
[----:B------:R-:W-:-:S04]  /*2df0*/  SHF.L.U32 R3, R2, 0x1f, RZ ;  /* 0x0000001f02037819 */ /* 0x000fc800000006ff */
[----:B------:R-:W1:Y:S02]  /*2e00*/  SYNCS.PHASECHK.TRANS64.TRYWAIT P0, [UR5], R3 ;  /* 0x00000003ff0075a7 */ /* 0x000e640008001105 */
[----:B-1----:R-:W-:Y:S05]  /*2e10*/  @!P0 BRA `(.L_x_48) ;  /* 0x0000008800d88947 */ /* 0x002fea0003800000 */
.L_x_166:
[----:B------:R-:W-:-:S04]  /*2e20*/  UIADD3 UR4, UPT, UPT, UR4, 0x1, URZ ;  /* 0x0000000104047890 */ /* 0x000fc8000fffe0ff */
[----:B------:R-:W-:-:S04]  /*2e30*/  UISETP.NE.AND UP0, UPT, UR4, 0x7, UPT ;  /* 0x000000070400788c */ /* 0x000fc8000bf05270 */
[----:B------:R-:W-:Y:S02]  /*2e40*/  USEL UR6, URZ, 0x1, UP0 ;  /* 0x00000001ff067887 */ /* 0x000fe40008000000 */
[----:B------:R-:W-:-:S04]  /*2e50*/  USEL UR4, UR4, URZ, UP0 ;  /* 0x000000ff04047287 */ /* 0x000fc80008000000 */
[----:B------:R-:W-:Y:S01]  /*2e60*/  ULEA UR5, UR4, UR7, 0x3 ;  /* 0x0000000704057291 */ /* 0x000fe2000f8e18ff */
[----:B------:R-:W-:-:S04]  /*2e70*/  LOP3.LUT R2, R2, UR6, RZ, 0x3c, !PT ;  /* 0x0000000602027c12 */ /* 0x000fc8000f8e3cff */
[----:B-1----:R-:W-:-:S04]  /*2e80*/  SHF.L.U32 R3, R2, 0x1f, RZ ;  /* 0x0000001f02037819 */ /* 0x002fc800000006ff */
[----:B------:R-:W1:Y:S02]  /*2e90*/  SYNCS.PHASECHK.TRANS64.TRYWAIT P0, [UR5], R3 ;  /* 0x00000003ff0075a7 */ /* 0x000e640008001105 */
[----:B-1----:R-:W-:Y:S05]  /*2ea0*/  @!P0 BRA `(.L_x_49) ;  /* 0x0000008800cc8947 */ /* 0x002fea0003800000 */
.L_x_168:
        /* <DEDUP_REMOVED lines=9> */
.L_x_170:
        /* <DEDUP_REMOVED lines=9> */
.L_x_172:
        /* <DEDUP_REMOVED lines=9> */
.L_x_174:
[----:B------:R-:W-:-:S04]  /*3060*/  UIADD3 UR4, UPT, UPT, UR4, 0x1, URZ ;  /* 0x0000000104047890 */ /* 0x000fc8000fffe0ff */
[----:B------:R-:W-:-:S04]  /*3070*/  UISETP.NE.AND UP0, UPT, UR4, 0x7, UPT ;  /* 0x000000070400788c */ /* 0x000fc8000bf05270 */
[----:B------:R-:W-:Y:S02]  /*3080*/  USEL UR5, URZ, 0x1, UP0 ;  /* 0x00000001ff057887 */ /* 0x000fe40008000000 */
[----:B------:R-:W-:-:S04]  /*3090*/  USEL UR4, UR4, URZ, UP0 ;  /* 0x000000ff04047287 */ /* 0x000fc80008000000 */
[----:B------:R-:W-:Y:S01]  /*30a0*/  ULEA UR4, UR4, UR7, 0x3 ;  /* 0x0000000704047291 */ /* 0x000fe2000f8e18ff */
[----:B------:R-:W-:-:S04]  /*30b0*/  LOP3.LUT R2, R2, UR5, RZ, 0x3c, !PT ;  /* 0x0000000502027c12 */ /* 0x000fc8000f8e3cff */
[----:B------:R-:W-:Y:S01]  /*30c0*/  SHF.L.U32 R2, R2, 0x1f, RZ ;  /* 0x0000001f02027819 */ /* 0x000fe200000006ff */
[----:B-1----:R-:W-:-:S07]  /*30d0*/  IMAD.U32 R0, RZ, RZ, UR4 ;  /* 0x00000004ff007e24 */ /* 0x002fce000f8e00ff */
.L_x_53:
[----:B-1----:R1:W2:Y:S02]  /*30e0*/  SYNCS.PHASECHK.TRANS64.TRYWAIT P0, [R0+URZ], R2 ;  /* 0x00000002000075a7 */ /* 0x0022a400080011ff */
[----:B--2---:R-:W-:Y:S05]  /*30f0*/  @!P0 NANOSLEEP.SYNCS 0x989680 ;  /* 0x009896800000895d */ /* 0x004fea0003900000 */
[----:B------:R-:W2:Y:S02]  /*3100*/  @!P0 SYNCS.PHASECHK.TRANS64 P0, [R0+URZ], R2 ;  /* 0x00000002000085a7 */ /* 0x000ea400080010ff */
[----:B--2---:R-:W-:Y:S05]  /*3110*/  @P0 EXIT ;  /* 0x000000000000094d */ /* 0x004fea0003800000 */
[----:B------:R-:W-:Y:S05]  /*3120*/  BRA `(.L_x_53) ;  /* 0xfffffffc00ec7947 */ /* 0x000fea000383ffff */
.L_x_22:
[----:B------:R-:W-:-:S04]  /*3130*/  UISETP.NE.AND UP0, UPT, UR58, URZ, UPT ;  /* 0x000000ff3a00728c */ /* 0x000fc8000bf05270 */
[----:B------:R-:W-:-:S09]  /*3140*/  UISETP.NE.OR UP0, UPT, UR24, 0x1, UP0 ;  /* 0x000000011800788c */ /* 0x000fd20008705670 */
[----:B------:R-:W-:Y:S05]  /*3150*/  BRA.U UP0, `(.L_x_54) ;  /* 0x0000000500487547 */ /* 0x000fea000b800000 */
[----:B------:R-:W-:Y:S01]  /*3160*/  ISETP.GE.U32.AND P2, PT, R0, 0x8, PT ;  /* 0x000000080000780c */ /* 0x000fe20003f46070 */
[----:B------:R-:W-:Y:S01]  /*3170*/  IMAD.MOV.U32 R12, RZ, RZ, 0x1 ;  /* 0x00000001ff0c7424 */ /* 0x000fe200078e00ff */
[----:B------:R-:W-:Y:S02]  /*3180*/  CS2R R10, SRZ ;  /* 0x00000000000a7805 */ /* 0x000fe4000001ff00 */
[----:B------:R-:W-:Y:S01]  /*3190*/  CS2R R8, SRZ ;  /* 0x0000000000087805 */ /* 0x000fe2000001ff00 */
[----:B------:R-:W-:Y:S01]  /*31a0*/  UMOV UR6, 0x400 ;  /* 0x0000040000067882 */ /* 0x000fe20000000000 */
[----:B------:R-:W-:Y:S01]  /*31b0*/  UMOV UR5, URZ ;  /* 0x000000ff00057c82 */ /* 0x000fe20008000000 */
[----:B------:R-:W-:-:S12]  /*31c0*/  ULEA UR6, UR58, UR6, 0x18 ;  /* 0x000000063a067291 */ /* 0x000fd8000f8ec0ff */
.L_x_58:
[----:B------:R-:W-:Y:S02]  /*31d0*/  LEA R2, R8, UR6, 0x3 ;  /* 0x0000000608027c11 */ /* 0x000fe4000f8e18ff */
[----:B------:R-:W-:-:S03]  /*31e0*/  SHF.L.U32 R4, R9, 0x1f, RZ ;  /* 0x0000001f09047819 */ /* 0x000fc600000006ff */
[----:B------:R-:W-:Y:S01]  /*31f0*/  VIADD R5, R2, 0x100 ;  /* 0x0000010002057836 */ /* 0x000fe20000000000 */
[----:B------:R-:W2:Y:S02]  /*3200*/  SYNCS.PHASECHK.TRANS64.TRYWAIT P0, [R2+URZ+0xf0], R4 ;  /* 0x0000f004020075a7 */ /* 0x000ea400080011ff */
[----:B--2---:R-:W-:Y:S05]  /*3210*/  @!P0 BRA `(.L_x_55) ;  /* 0x0000008800508947 */ /* 0x004fea0003800000 */
.L_x_175:
[----:B------:R-:W-:Y:S01]  /*3220*/  ULEA UR4, UR5, UR6, 0x3 ;  /* 0x0000000605047291 */ /* 0x000fe2000f8e18ff */
[----:B--2---:R-:W-:Y:S01]  /*3230*/  PRMT R2, RZ, 0x654, R5 ;  /* 0x00000654ff027816 */ /* 0x004fe20000000005 */
[----:B------:R-:W-:Y:S01]  /*3240*/  @!P2 IMAD.MOV.U32 R4, RZ, RZ, 0x10 ;  /* 0x00000010ff04a424 */ /* 0x000fe200078e00ff */
[----:B------:R-:W-:Y:S01]  /*3250*/  SHF.L.U32 R5, R12, 0x1f, RZ ;  /* 0x0000001f0c057819 */ /* 0x000fe200000006ff */
[----:B------:R-:W-:Y:S01]  /*3260*/  UIADD3 UR7, UPT, UPT, UR4, 0xb0, URZ ;  /* 0x000000b004077890 */ /* 0x000fe2000fffe0ff */
[----:B------:R2:W-:Y:S05]  /*3270*/  SYNCS.ARRIVE.TRANS64.RED.A1T0 RZ, [R2+URZ], RZ ;  /* 0x000000ff02ff79a7 */ /* 0x0005ea00081004ff */
[----:B------:R-:W-:Y:S01]  /*3280*/  IMAD.U32 R6, RZ, RZ, UR7 ;  /* 0x00000007ff067e24 */ /* 0x000fe2000f8e00ff */
[----:B------:R-:W3:Y:S04]  /*3290*/  SYNCS.PHASECHK.TRANS64.TRYWAIT P0, [UR4+0xc0], R5 ;  /* 0x0000c005ff0075a7 */ /* 0x000ee80008001104 */
[----:B------:R-:W-:Y:S01]  /*32a0*/  PRMT R6, R0, 0x654, R6 ;  /* 0x0000065400067816 */ /* 0x000fe20000000006 */
[----:B--23--:R-:W-:Y:S06]  /*32b0*/  @!P0 BRA `(.L_x_56) ;  /* 0x00000088003c8947 */ /* 0x00cfec0003800000 */
.L_x_177:
[----:B------:R-:W-:Y:S01]  /*32c0*/  ULEA UR8, UR5, UR6, 0x4 ;  /* 0x0000000605087291 */ /* 0x000fe2000f8e20ff */
[----:B------:R-:W-:Y:S01]  /*32d0*/  SEL R3, R6, R3, !P2 ;  /* 0x0000000306037207 */ /* 0x000fe20005000000 */
[----:B------:R-:W-:Y:S01]  /*32e0*/  UIADD3 UR9, UPT, UPT, UR4, 0xb0, URZ ;  /* 0x000000b004097890 */ /* 0x000fe2000fffe0ff */
[----:B--2---:R-:W-:Y:S01]  /*32f0*/  LEA R2, R11, UR6, 0x3 ;  /* 0x000000060b027c11 */ /* 0x004fe2000f8e18ff */
[----:B------:R-:W-:Y:S01]  /*3300*/  UIADD3 UR8, UPT, UPT, UR8, 0x120, URZ ;  /* 0x0000012008087890 */ /* 0x000fe2000fffe0ff */
[----:B------:R2:W-:Y:S01]  /*3310*/  @!P2 SYNCS.ARRIVE.TRANS64.RED RZ, [R3+URZ], R4 ;  /* 0x0000000403ffa9a7 */ /* 0x0005e200080004ff */
[----:B------:R-:W-:Y:S01]  /*3320*/  UIADD3 UR4, UPT, UPT, UR5, 0x1, URZ ;  /* 0x0000000105047890 */ /* 0x000fe2000fffe0ff */
[----:B------:R-:W-:-:S03]  /*3330*/  VIADD R8, R8, 0x1 ;  /* 0x0000000108087836 */ /* 0x000fc60000000000 */
[----:B------:R-:W-:Y:S02]  /*3340*/  UISETP.NE.AND UP0, UPT, UR4, 0x2, UPT ;  /* 0x000000020400788c */ /* 0x000fe4000bf05270 */
[----:B------:R-:W-:Y:S01]  /*3350*/  ISETP.NE.AND P0, PT, R8, 0x2, PT ;  /* 0x000000020800780c */ /* 0x000fe20003f05270 */
[----:B------:R-:W-:Y:S06]  /*3360*/  UGETNEXTWORKID.BROADCAST [UR8], [UR9] ;  /* 0x00000000080073ca */ /* 0x000fec0008000100 */
[----:B------:R-:W-:Y:S02]  /*3370*/  USEL UR7, URZ, 0x1, UP0 ;  /* 0x00000001ff077887 */ /* 0x000fe40008000000 */
[----:B------:R-:W-:-:S04]  /*3380*/  USEL UR5, UR4, URZ, UP0 ;  /* 0x000000ff04057287 */ /* 0x000fc80008000000 */
[----:B------:R-:W-:Y:S02]  /*3390*/  LOP3.LUT R12, R12, UR7, RZ, 0x3c, !PT ;  /* 0x000000070c0c7c12 */ /* 0x000fe4000f8e3cff */
[----:B--2---:R-:W-:-:S04]  /*33a0*/  SHF.L.U32 R4, R10, 0x1f, RZ ;  /* 0x0000001f0a047819 */ /* 0x004fc800000006ff */
[----:B------:R-:W2:Y:S02]  /*33b0*/  SYNCS.PHASECHK.TRANS64.TRYWAIT P1, [R2+URZ+0xb0], R4 ;  /* 0x0000b004020075a7 */ /* 0x000ea400080211ff */
[----:B--2---:R-:W-:Y:S05]  /*33c0*/  @!P1 BRA `(.L_x_57) ;  /* 0x0000008800109947 */ /* 0x004fea0003800000 */
.L_x_178:
[C---:B--2---:R-:W-:Y:S01]  /*33d0*/  LEA R4, R11.reuse, UR6, 0x4 ;  /* 0x000000060b047c11 */ /* 0x044fe2000f8e20ff */
[----:B------:R-:W-:Y:S01]  /*33e0*/  VIADD R2, R2, 0xc0 ;  /* 0x000000c002027836 */ /* 0x000fe20000000000 */
[----:B------:R-:W-:Y:S01]  /*33f0*/  SEL R8, R8, RZ, P0 ;  /* 0x000000ff08087207 */ /* 0x000fe20000000000 */
[----:B------:R-:W-:-:S03]  /*3400*/  VIADD R11, R11, 0x1 ;  /* 0x000000010b0b7836 */ /* 0x000fc60000000000 */
[----:B------:R-:W2:Y:S01]  /*3410*/  LDS.128 R4, [R4+0x120] ;  /* 0x0001200004047984 */ /* 0x000ea20000000c00 */
[----:B------:R-:W-:Y:S02]  /*3420*/  PRMT R2, RZ, 0x654, R2 ;  /* 0x00000654ff027816 */ /* 0x000fe40000000002 */
[C---:B------:R-:W-:Y:S01]  /*3430*/  ISETP.NE.AND P1, PT, R11.reuse, 0x2, PT ;  /* 0x000000020b00780c */ /* 0x040fe20003f25270 */
[----:B------:R-:W-:Y:S01]  /*3440*/  @!PT LDS RZ, [RZ] ;  /* 0x00000000fffff984 */ /* 0x000fe20000000800 */
[----:B------:R-:W-:Y:S01]  /*3450*/  @!PT LDS RZ, [RZ] ;  /* 0x00000000fffff984 */ /* 0x000fe20000000800 */
[----:B------:R-:W-:Y:S01]  /*3460*/  @!PT LDS RZ, [RZ] ;  /* 0x00000000fffff984 */ /* 0x000fe20000000800 */
[----:B------:R-:W-:Y:S01]  /*3470*/  @!PT LDS RZ, [RZ] ;  /* 0x00000000fffff984 */ /* 0x000fe20000000800 */
[----:B------:R3:W-:Y:S06]  /*3480*/  MEMBAR.ALL.CTA ;  /* 0x0000000000007992 */ /* 0x0007ec0000008000 */
[----:B---3--:R-:W3:Y:S01]  /*3490*/  FENCE.VIEW.ASYNC.S ;  /* 0x00000000000073c6 */ /* 0x008ee20000000000 */
[----:B------:R-:W-:Y:S01]  /*34a0*/  SEL R11, R11, RZ, P1 ;  /* 0x000000ff0b0b7207 */ /* 0x000fe20000800000 */
[----:B---3--:R3:W-:Y:S01]  /*34b0*/  SYNCS.ARRIVE.TRANS64.RED.A1T0 RZ, [R2+URZ], RZ ;  /* 0x000000ff02ff79a7 */ /* 0x0087e200081004ff */
[----:B--2---:R-:W-:-:S02]  /*34c0*/  LOP3.LUT P3, RZ, R6, 0x1, RZ, 0xc0, !PT ;  /* 0x0000000106ff7812 */ /* 0x004fc4000786c0ff */
[----:B------:R-:W-:-:S04]  /*34d0*/  SEL R4, RZ, 0x1, P1 ;  /* 0x00000001ff047807 */ /* 0x000fc80000800000 */
[----:B------:R-:W-:Y:S02]  /*34e0*/  LOP3.LUT R10, R10, R4, RZ, 0x3c, !PT ;  /* 0x000000040a0a7212 */ /* 0x000fe400078e3cff */
[----:B---3--:R-:W-:-:S04]  /*34f0*/  SEL R2, RZ, 0x1, P0 ;  /* 0x00000001ff027807 */ /* 0x008fc80000000000 */
[----:B------:R-:W-:Y:S01]  /*3500*/  LOP3.LUT R9, R9, R2, RZ, 0x3c, !PT ;  /* 0x0000000209097212 */ /* 0x000fe200078e3cff */
[----:B------:R-:W-:Y:S06]  /*3510*/  @P3 BRA `(.L_x_58) ;  /* 0xfffffffc002c3947 */ /* 0x000fec000383ffff */
[----:B------:R-:W-:Y:S01]  /*3520*/  ULEA UR4, UR5, UR6, 0x3 ;  /* 0x0000000605047291 */ /* 0x000fe2000f8e18ff */
[----:B------:R-:W-:-:S08]  /*3530*/  SHF.L.U32 R2, R12, 0x1f, RZ ;  /* 0x0000001f0c027819 */ /* 0x000fd000000006ff */
[----:B------:R-:W2:Y:S02]  /*3540*/  SYNCS.PHASECHK.TRANS64 P0, [UR4+0xc0], R2 ;  /* 0x0000c002ff0075a7 */ /* 0x000ea40008001004 */
[----:B--2---:R-:W-:Y:S05]  /*3550*/  @P0 BRA `(.L_x_59) ;  /* 0x0000000000080947 */ /* 0x004fea0003800000 */
[----:B------:R-:W2:Y:S02]  /*3560*/  SYNCS.PHASECHK.TRANS64.TRYWAIT P0, [UR4+0xc0], R2 ;  /* 0x0000c002ff0075a7 */ /* 0x000ea40008001104 */
[----:B--2---:R-:W-:Y:S05]  /*3570*/  @!P0 BRA `(.L_x_60) ;  /* 0x0000008400b88947 */ /* 0x004fea0003800000 */
.L_x_59:
[----:B------:R-:W-:-:S04]  /*3580*/  UIADD3 UR7, UPT, UPT, UR5, 0x1, URZ ;  /* 0x0000000105077890 */ /* 0x000fc8000fffe0ff */
[----:B------:R-:W-:-:S04]  /*3590*/  UISETP.NE.AND UP0, UPT, UR7, 0x2, UPT ;  /* 0x000000020700788c */ /* 0x000fc8000bf05270 */
[----:B------:R-:W-:Y:S02]  /*35a0*/  USEL UR8, URZ, 0x1, UP0 ;  /* 0x00000001ff087887 */ /* 0x000fe40008000000 */
[----:B------:R-:W-:-:S04]  /*35b0*/  USEL UR7, UR7, URZ, UP0 ;  /* 0x000000ff07077287 */ /* 0x000fc80008000000 */
[----:B------:R-:W-:Y:S01]  /*35c0*/  ULEA UR7, UR7, UR6, 0x3 ;  /* 0x0000000607077291 */ /* 0x000fe2000f8e18ff */
[----:B--2---:R-:W-:-:S04]  /*35d0*/  LOP3.LUT R2, R12, UR8, RZ, 0x3c, !PT ;  /* 0x000000080c027c12 */ /* 0x004fc8000f8e3cff */
[----:B------:R-:W-:-:S04]  /*35e0*/  SHF.L.U32 R0, R2, 0x1f, RZ ;  /* 0x0000001f02007819 */ /* 0x000fc800000006ff */
[----:B------:R-:W2:Y:S02]  /*35f0*/  SYNCS.PHASECHK.TRANS64 P0, [UR7+0xc0], R0 ;  /* 0x0000c000ff0075a7 */ /* 0x000ea40008001007 */
[----:B-12---:R-:W-:Y:S05]  /*3600*/  @P0 EXIT ;  /* 0x000000000000094d */ /* 0x006fea0003800000 */
[----:B------:R-:W-:Y:S02]  /*3610*/  SHF.L.U32 R2, R2, 0x1f, RZ ;  /* 0x0000001f02027819 */ /* 0x000fe400000006ff */
[----:B------:R-:W-:-:S07]  /*3620*/  MOV R0, UR7 ;  /* 0x0000000700007c02 */ /* 0x000fce0008000f00 */
.L_x_61:
[----:B-1----:R1:W2:Y:S02]  /*3630*/  SYNCS.PHASECHK.TRANS64.TRYWAIT P0, [R0+URZ+0xc0], R2 ;  /* 0x0000c002000075a7 */ /* 0x0022a400080011ff */
[----:B--2---:R-:W-:Y:S05]  /*3640*/  @!P0 NANOSLEEP.SYNCS 0x989680 ;  /* 0x009896800000895d */ /* 0x004fea0003900000 */
[----:B------:R-:W2:Y:S02]  /*3650*/  @!P0 SYNCS.PHASECHK.TRANS64 P0, [R0+URZ+0xc0], R2 ;  /* 0x0000c002000085a7 */ /* 0x000ea400080010ff */
[----:B--2---:R-:W-:Y:S05]  /*3660*/  @P0 EXIT ;  /* 0x000000000000094d */ /* 0x004fea0003800000 */
[----:B------:R-:W-:Y:S05]  /*3670*/  BRA `(.L_x_61) ;  /* 0xfffffffc00ec7947 */ /* 0x000fea000383ffff */
.L_x_54:
[----:B------:R-:W-:Y:S05]  /*3680*/  BRA.U UP5, `(.L_x_62) ;  /* 0x0000001505dc7547 */ /* 0x000fea000b800000 */
[----:B------:R-:W-:Y:S01]  /*3690*/  UMOV UR5, 0x40 ;  /* 0x0000004000057882 */ /* 0x000fe20000000000 */
[----:B------:R-:W-:Y:S01]  /*36a0*/  NOP ;  /* 0x0000000000007918 */ /* 0x000fe20000000000 */
[----:B------:R-:W-:Y:S01]  /*36b0*/  ULEA UR5, UR58, UR5, 0x18 ;  /* 0x000000053a057291 */ /* 0x000fe2000f8ec0ff */
[----:B------:R-:W-:Y:S02]  /*36c0*/  UMOV UR6, 0x400 ;  /* 0x0000040000067882 */ /* 0x000fe40000000000 */
[----:B------:R-:W-:-:S06]  /*36d0*/  ULEA UR6, UR58, UR6, 0x18 ;  /* 0x000000063a067291 */ /* 0x000fcc000f8ec0ff */
[----:B------:R-:W2:Y:S02]  /*36e0*/  LDS.U8 R0, [UR5+0x1c] ;  /* 0x00001c05ff007984 */ /* 0x000ea40008000000 */
[----:B--2---:R-:W-:-:S13]  /*36f0*/  ISETP.NE.AND P0, PT, R0, RZ, PT ;  /* 0x000000ff0000720c */ /* 0x004fda0003f05270 */
[----:B------:R-:W-:Y:S05]  /*3700*/  @P0 BRA `(.L_x_63) ;  /* 0x0000000000580947 */ /* 0x000fea0003800000 */
[----:B------:R-:W-:-:S13]  /*3710*/  ELECT P0, URZ, PT ;  /* 0x0000000000ff782f */ /* 0x000fda0003800000 */
[----:B------:R-:W-:Y:S05]  /*3720*/  @!P0 BRA `(.L_x_64) ;  /* 0x0000000000608947 */ /* 0x000fea0003800000 */
[----:B------:R-:W-:Y:S01]  /*3730*/  UMOV UR4, 0x10 ;  /* 0x0000001000047882 */ /* 0x000fe20000000000 */
[----:B------:R-:W-:Y:S01]  /*3740*/  HFMA2 R0, -RZ, RZ, 0, 5.9604644775390625e-08 ;  /* 0x00000001ff007431 */ /* 0x000fe200000001ff */
[----:B------:R-:W-:-:S03]  /*3750*/  MOV R3, 0xffff ;  /* 0x0000ffff00037802 */ /* 0x000fc60000000f00 */
[----:B------:R-:W-:Y:S04]  /*3760*/  DEPBAR.LE SB2, 0x36 ;  /* 0x0000ad800000791a */ /* 0x000fe80000000000 */
[----:B------:R-:W2:Y:S02]  /*3770*/  UTCATOMSWS.FIND_AND_SET.ALIGN UP0, UR4, UR4 ;  /* 0x00000004000475e3 */ /* 0x000ea40008000800 */
[----:B--2---:R-:W-:Y:S01]  /*3780*/  MOV R4, UR4 ;  /* 0x0000000400047c02 */ /* 0x004fe20008000f00 */
[----:B------:R-:W-:Y:S06]  /*3790*/  BRA.U UP0, `(.L_x_65) ;  /* 0x0000000100187547 */ /* 0x000fec000b800000 */
.L_x_66:
[----:B------:R-:W-:Y:S05]  /*37a0*/  NANOSLEEP 0x64 ;  /* 0x000000640000795d */ /* 0x000fea0003800000 */
[----:B------:R-:W-:-:S05]  /*37b0*/  UMOV UR4, 0x10 ;  /* 0x0000001000047882 */ /* 0x000fca0000000000 */
[----:B------:R-:W-:Y:S04]  /*37c0*/  DEPBAR.LE SB2, 0x36 ;  /* 0x0000ad800000791a */ /* 0x000fe80000000000 */
[----:B------:R-:W2:Y:S02]  /*37d0*/  UTCATOMSWS.FIND_AND_SET.ALIGN UP0, UR4, UR4 ;  /* 0x00000004000475e3 */ /* 0x000ea40008000800 */
[----:B--2---:R-:W-:Y:S01]  /*37e0*/  MOV R4, UR4 ;  /* 0x0000000400047c02 */ /* 0x004fe20008000f00 */
[----:B------:R-:W-:Y:S05]  /*37f0*/  BRA.U !UP0, `(.L_x_66) ;  /* 0xfffffffd08e87547 */ /* 0x000fea000b83ffff */
.L_x_65:
[-C--:B------:R-:W-:Y:S02]  /*3800*/  SHF.L.U32 R3, R3, R4.reuse, RZ ;  /* 0x0000000403037219 */ /* 0x080fe400000006ff */
[----:B------:R-:W-:Y:S01]  /*3810*/  SHF.L.U32 R0, R0, R4, RZ ;  /* 0x0000000400007219 */ /* 0x000fe200000006ff */
[----:B------:R-:W-:Y:S02]  /*3820*/  IMAD.SHL.U32 R4, R4, 0x20, RZ ;  /* 0x0000002004047824 */ /* 0x000fe400078e00ff */
[----:B------:R2:W-:Y:S04]  /*3830*/  ATOMS.OR RZ, [UR5+0x14], R3 ;  /* 0x00001403ffff798c */ /* 0x0005e8000b000005 */
[----:B------:R2:W-:Y:S04]  /*3840*/  ATOMS.OR RZ, [UR5+0x18], R0 ;  /* 0x00001800ffff798c */ /* 0x0005e8000b000005 */
[----:B------:R2:W-:Y:S01]  /*3850*/  STS [UR6+0x140], R4 ;  /* 0x00014004ff007988 */ /* 0x0005e20008000806 */
[----:B------:R-:W-:Y:S05]  /*3860*/  BRA `(.L_x_64) ;  /* 0x0000000000107947 */ /* 0x000fea0003800000 */
.L_x_63:
[----:B------:R-:W-:Y:S02]  /*3870*/  MOV R0, 0xffffffff ;  /* 0xffffffff00007802 */ /* 0x000fe40000000f00 */
[----:B------:R-:W-:-:S03]  /*3880*/  MOV R4, 0x38b0 ;  /* 0x000038b000047802 */ /* 0x000fc60000000f00 */
[----:B------:R2:W-:Y:S04]  /*3890*/  STS [UR6+0x140], R0 ;  /* 0x00014000ff007988 */ /* 0x0005e80008000806 */
[----:B-12--5:R-:W-:Y:S05]  /*38a0*/  CALL.REL.NOINC `($__internal_1_$__cuda_sm10x_tcgen05_guardrail_trap_phase_invalid_during_alloc) ;  /* 0x0000008800b87944 */ /* 0x026fea0003c00000 */
.L_x_64:
[----:B------:R-:W-:Y:S05]  /*38b0*/  WARPSYNC.ALL ;  /* 0x0000000000007948 */ /* 0x000fea0003800000 */
[----:B------:R-:W3:Y:S01]  /*38c0*/  S2UR UR43, SR_CgaCtaId ;  /* 0x00000000002b79c3 */ /* 0x000ee20000008800 */
[----:B------:R-:W-:Y:S01]  /*38d0*/  UMOV UR4, 0x400 ;  /* 0x0000040000047882 */ /* 0x000fe20000000000 */
[----:B------:R-:W-:-:S06]  /*38e0*/  NOP ;  /* 0x0000000000007918 */ /* 0x000fcc0000000000 */
[----:B------:R-:W-:Y:S06]  /*38f0*/  BAR.ARV 0x6, 0xa0 ;  /* 0x0182800000007b1d */ /* 0x000fec0000002000 */
[----:B------:R-:W4:Y:S01]  /*3900*/  LDCU UR11, c[0x0][0x38c] ;  /* 0x00007180ff0b77ac */ /* 0x000f220008000800 */
[----:B------:R-:W-:Y:S01]  /*3910*/  LOP3.LUT R2, R2, 0xffff, RZ, 0xc0, !PT ;  /* 0x0000ffff02027812 */ /* 0x000fe200078ec0ff */
[----:B------:R-:W-:Y:S01]  /*3920*/  IMAD.MOV.U32 R10, RZ, RZ, 0x1 ;  /* 0x00000001ff0a7424 */ /* 0x000fe200078e00ff */
[----:B------:R-:W-:Y:S01]  /*3930*/  CS2R R8, SRZ ;  /* 0x0000000000087805 */ /* 0x000fe2000001ff00 */
[----:B--2---:R-:W-:Y:S01]  /*3940*/  IMAD.MOV.U32 R3, RZ, RZ, RZ ;  /* 0x000000ffff037224 */ /* 0x004fe200078e00ff */
[----:B------:R-:W-:Y:S01]  /*3950*/  R2UR UR60, R2 ;  /* 0x00000000023c72ca */ /* 0x000fe200000e0000 */
[----:B------:R-:W2:Y:S01]  /*3960*/  LDCU UR70, c[0x0][0x370] ;  /* 0x00006e00ff4677ac */ /* 0x000ea20008000800 */
[----:B---3--:R-:W-:-:S02]  /*3970*/  ULEA UR43, UR43, UR4, 0x18 ;  /* 0x000000042b2b7291 */ /* 0x008fc4000f8ec0ff */
[----:B------:R-:W-:Y:S02]  /*3980*/  UISETP.GE.AND UP5, UPT, UR42, 0x1, UPT ;  /* 0x000000012a00788c */ /* 0x000fe4000bfa6270 */
[----:B------:R-:W-:Y:S02]  /*3990*/  UIADD3 UR6, UPT, UPT, UR43, 0x3300, URZ ;  /* 0x000033002b067890 */ /* 0x000fe4000fffe0ff */
[----:B------:R-:W-:Y:S02]  /*39a0*/  UIADD3 UR5, UPT, UPT, UR43, 0x1f300, URZ ;  /* 0x0001f3002b057890 */ /* 0x000fe4000fffe0ff */
[----:B----4-:R-:W-:Y:S01]  /*39b0*/  UIADD3 UR11, UPT, UPT, UR11, 0xff, URZ ;  /* 0x000000ff0b0b7890 */ /* 0x010fe2000fffe0ff */
[----:B------:R-:W1:Y:S01]  /*39c0*/  LDS R0, [UR43+0x140] ;  /* 0x0001402bff007984 */ /* 0x000e620008000800 */
[----:B------:R-:W-:Y:S02]  /*39d0*/  UIADD3 UR4, UPT, UPT, UR43, 0x2d300, URZ ;  /* 0x0002d3002b047890 */ /* 0x000fe4000fffe0ff */
[----:B------:R-:W-:-:S02]  /*39e0*/  UIADD3 UR7, UPT, UPT, UR43, 0x30b00, URZ ;  /* 0x00030b002b077890 */ /* 0x000fc4000fffe0ff */
[----:B------:R-:W-:Y:S02]  /*39f0*/  USHF.R.S32.HI UR9, URZ, 0x1f, UR11 ;  /* 0x0000001fff097899 */ /* 0x000fe4000801140b */
[----:B------:R-:W-:Y:S02]  /*3a00*/  USHF.R.U32.HI UR10, URZ, 0x4, UR6 ;  /* 0x00000004ff0a7899 */ /* 0x000fe40008011606 */
[----:B------:R-:W-:Y:S02]  /*3a10*/  USHF.R.U32.HI UR8, URZ, 0x4, UR5 ;  /* 0x00000004ff087899 */ /* 0x000fe40008011605 */
[----:B------:R-:W-:Y:S02]  /*3a20*/  USHF.R.U32.HI UR6, URZ, 0x4, UR4 ;  /* 0x00000004ff067899 */ /* 0x000fe40008011604 */
[----:B------:R-:W-:Y:S02]  /*3a30*/  USHF.R.U32.HI UR5, URZ, 0x4, UR7 ;  /* 0x00000004ff057899 */ /* 0x000fe40008011607 */
[----:B------:R-:W-:-:S02]  /*3a40*/  ULEA.HI UR4, UR9, UR11, URZ, 0x8 ;  /* 0x0000000b09047291 */ /* 0x000fc4000f8f40ff */
[----:B------:R-:W-:Y:S02]  /*3a50*/  ULOP3.LUT UR6, UR6, 0x3fff, URZ, 0xc0, !UPT ;  /* 0x00003fff06067892 */ /* 0x000fe4000f8ec0ff */
[----:B------:R-:W-:Y:S02]  /*3a60*/  ULOP3.LUT UR5, UR5, 0x3fff, URZ, 0xc0, !UPT ;  /* 0x00003fff05057892 */ /* 0x000fe4000f8ec0ff */
[----:B------:R-:W-:Y:S02]  /*3a70*/  USHF.R.S32.HI UR71, URZ, 0x8, UR4 ;  /* 0x00000008ff477899 */ /* 0x000fe40008011404 */
[----:B------:R-:W-:Y:S02]  /*3a80*/  ULOP3.LUT UR8, UR8, 0x3fff, URZ, 0xc0, !UPT ;  /* 0x00003fff08087892 */ /* 0x000fe4000f8ec0ff */
[----:B------:R-:W-:Y:S02]  /*3a90*/  ULOP3.LUT UR63, UR6, 0x10000, URZ, 0xfc, !UPT ;  /* 0x00010000063f7892 */ /* 0x000fe4000f8efcff */
[----:B------:R-:W-:-:S02]  /*3aa0*/  ULOP3.LUT UR64, UR5, 0x10000, URZ, 0xfc, !UPT ;  /* 0x0001000005407892 */ /* 0x000fc4000f8efcff */
[----:B------:R-:W-:Y:S02]  /*3ab0*/  UISETP.LT.AND UP0, UPT, UR71, 0x1, UPT ;  /* 0x000000014700788c */ /* 0x000fe4000bf01270 */
[----:B------:R-:W-:Y:S02]  /*3ac0*/  ULOP3.LUT UR62, UR8, 0x10000, URZ, 0xfc, !UPT ;  /* 0x00010000083e7892 */ /* 0x000fe4000f8efcff */
[----:B------:R-:W-:Y:S02]  /*3ad0*/  ULOP3.LUT UR10, UR10, 0x3fff, URZ, 0xc0, !UPT ;  /* 0x00003fff0a0a7892 */ /* 0x000fe4000f8ec0ff */
[----:B------:R-:W-:Y:S01]  /*3ae0*/  USEL UR8, UR71, 0x1, !UP0 ;  /* 0x0000000147087887 */ /* 0x000fe2000c000000 */
[----:B------:R-:W3:Y:S01]  /*3af0*/  LDCU UR69, c[0x0][0x374] ;  /* 0x00006e80ff4577ac */ /* 0x000ee20008000800 */
[----:B-1----:R-:W-:Y:S01]  /*3b00*/  R2UR UR36, R0 ;  /* 0x00000000002472ca */ /* 0x002fe200000e0000 */
[----:B------:R-:W-:Y:S02]  /*3b10*/  ULOP3.LUT UR61, UR10, 0x10000, URZ, 0xfc, !UPT ;  /* 0x000100000a3d7892 */ /* 0x000fe4000f8efcff */
[----:B------:R-:W-:-:S02]  /*3b20*/  UIADD3 UR76, UPT, UPT, -UR8, URZ, URZ ;  /* 0x000000ff084c7290 */ /* 0x000fc4000fffe1ff */
[----:B------:R-:W-:Y:S01]  /*3b30*/  UISETP.NE.AND UP4, UPT, UR42, 0x1, UPT ;  /* 0x000000012a00788c */ /* 0x000fe2000bf85270 */
[----:B------:R-:W-:Y:S01]  /*3b40*/  UMOV UR68, URZ ;  /* 0x000000ff00447c82 */ /* 0x000fe20008000000 */
[----:B------:R-:W-:-:S06]  /*3b50*/  UMOV UR38, URZ ;  /* 0x000000ff00267c82 */ /* 0x000fcc0008000000 */
[----:B------:R-:W-:Y:S02]  /*3b60*/  UIADD3 UR52, UPT, UPT, UR36, 0x80, URZ ;  /* 0x0000008024347890 */ /* 0x000fe4000fffe0ff */
[----:B------:R-:W-:Y:S02]  /*3b70*/  UIADD3 UR58, UPT, UPT, UR36, 0x84, URZ ;  /* 0x00000084243a7890 */ /* 0x000fe4000fffe0ff */
[----:B------:R-:W-:Y:S02]  /*3b80*/  UIADD3 UR56, UPT, UPT, UR36, 0x88, URZ ;  /* 0x0000008824387890 */ /* 0x000fe4000fffe0ff */
[----:B------:R-:W-:Y:S02]  /*3b90*/  UIADD3 UR54, UPT, UPT, UR36, 0x8c, URZ ;  /* 0x0000008c24367890 */ /* 0x000fe4000fffe0ff */
[----:B------:R-:W-:Y:S02]  /*3ba0*/  USHF.R.U32.HI UR4, URZ, 0x11, UR52 ;  /* 0x00000011ff047899 */ /* 0x000fe40008011634 */
[----:B------:R-:W-:-:S02]  /*3bb0*/  USHF.R.U32.HI UR7, URZ, 0x11, UR58 ;  /* 0x00000011ff077899 */ /* 0x000fc4000801163a */
[----:B------:R-:W-:Y:S02]  /*3bc0*/  USHF.R.U32.HI UR6, URZ, 0x11, UR56 ;  /* 0x00000011ff067899 */ /* 0x000fe40008011638 */
[----:B------:R-:W-:Y:S02]  /*3bd0*/  USHF.R.U32.HI UR5, URZ, 0x11, UR54 ;  /* 0x00000011ff057899 */ /* 0x000fe40008011636 */
[----:B------:R-:W-:Y:S02]  /*3be0*/  ULOP3.LUT UR4, UR4, 0x6000, URZ, 0xc0, !UPT ;  /* 0x0000600004047892 */ /* 0x000fe4000f8ec0ff */
[----:B------:R-:W-:Y:S02]  /*3bf0*/  ULOP3.LUT UR7, UR7, 0x6000, URZ, 0xc0, !UPT ;  /* 0x0000600007077892 */ /* 0x000fe4000f8ec0ff */
[----:B------:R-:W-:Y:S02]  /*3c00*/  ULOP3.LUT UR6, UR6, 0x6000, URZ, 0xc0, !UPT ;  /* 0x0000600006067892 */ /* 0x000fe4000f8ec0ff */
[----:B------:R-:W-:-:S02]  /*3c10*/  ULOP3.LUT UR5, UR5, 0x6000, URZ, 0xc0, !UPT ;  /* 0x0000600005057892 */ /* 0x000fc4000f8ec0ff */
[----:B------:R-:W-:Y:S02]  /*3c20*/  UIADD3 UR77, UPT, UPT, UR36, 0x90, URZ ;  /* 0x00000090244d7890 */ /* 0x000fe4000fffe0ff */
[----:B------:R-:W-:Y:S02]  /*3c30*/  ULOP3.LUT UR75, UR4, 0x810, URZ, 0xfc, !UPT ;  /* 0x00000810044b7892 */ /* 0x000fe4000f8efcff */
[----:B------:R-:W-:Y:S02]  /*3c40*/  ULOP3.LUT UR74, UR7, 0x810, URZ, 0xfc, !UPT ;  /* 0x00000810074a7892 */ /* 0x000fe4000f8efcff */
[----:B------:R-:W-:Y:S02]  /*3c50*/  ULOP3.LUT UR73, UR6, 0x810, URZ, 0xfc, !UPT ;  /* 0x0000081006497892 */ /* 0x000fe4000f8efcff */
[----:B--23--:R-:W-:-:S12]  /*3c60*/  ULOP3.LUT UR72, UR5, 0x810, URZ, 0xfc, !UPT ;  /* 0x0000081005487892 */ /* 0x00cfd8000f8efcff */
.L_x_75:
[C---:B------:R-:W-:Y:S02]  /*3c70*/  LEA R2, R9.reuse, UR43, 0x3 ;  /* 0x0000002b09027c11 */ /* 0x040fe4000f8e18ff */
[----:B------:R-:W-:Y:S02]  /*3c80*/  SHF.L.U32 R0, R8, 0x1f, RZ ;  /* 0x0000001f08007819 */ /* 0x000fe400000006ff */
[----:B------:R-:W-:Y:S02]  /*3c90*/  LEA R4, R9, UR43, 0x4 ;  /* 0x0000002b09047c11 */ /* 0x000fe4000f8e20ff */
[----:B-1----:R-:W1:Y:S02]  /*3ca0*/  SYNCS.PHASECHK.TRANS64.TRYWAIT P0, [R2+URZ+0xb0], R0 ;  /* 0x0000b000020075a7 */ /* 0x002e6400080011ff */
[----:B-1-3--:R-:W-:Y:S05]  /*3cb0*/  @!P0 BRA `(.L_x_67) ;  /* 0x0000008000008947 */ /* 0x00afea0003800000 */
.L_x_180:
[----:B------:R-:W2:Y:S01]  /*3cc0*/  LDS.128 R4, [R4+0x120] ;  /* 0x0001200004047984 */ /* 0x000ea20000000c00 */
[----:B------:R-:W-:Y:S01]  /*3cd0*/  @!PT LDS RZ, [RZ] ;  /* 0x00000000fffff984 */ /* 0x000fe20000000800 */
[----:B------:R-:W-:Y:S01]  /*3ce0*/  @!PT LDS RZ, [RZ] ;  /* 0x00000000fffff984 */ /* 0x000fe20000000800 */
[----:B------:R-:W-:Y:S01]  /*3cf0*/  @!PT LDS RZ, [RZ] ;  /* 0x00000000fffff984 */ /* 0x000fe20000000800 */
[----:B------:R-:W-:Y:S01]  /*3d00*/  @!PT LDS RZ, [RZ] ;  /* 0x00000000fffff984 */ /* 0x000fe20000000800 */
[----:B------:R3:W-:Y:S06]  /*3d10*/  MEMBAR.ALL.CTA ;  /* 0x0000000000007992 */ /* 0x0007ec0000008000 */
[----:B---3--:R-:W3:Y:S01]  /*3d20*/  FENCE.VIEW.ASYNC.S ;  /* 0x00000000000073c6 */ /* 0x008ee20000000000 */
[----:B--2---:R-:W-:-:S13]  /*3d30*/  LOP3.LUT P0, RZ, R6, 0x1, RZ, 0xc0, !PT ;  /* 0x0000000106ff7812 */ /* 0x004fda000780c0ff */
[----:B---3--:R-:W-:Y:S01]  /*3d40*/  VOTEU.ANY UP3, P0 ;  /* 0x0000000000ff7886 */ /* 0x008fe20000060100 */
[----:B------:R-:W-:-:S13]  /*3d50*/  PLOP3.LUT P0, PT, PT, PT, UP3, 0x80, 0x8 ;  /* 0x000000000008781c */ /* 0x000fda0003f0f038 */
[----:B-1----:R-:W-:Y:S02]  /*3d60*/  @P0 MOV R0, R4 ;  /* 0x0000000400000202 */ /* 0x002fe40000000f00 */
[----:B------:R-:W-:Y:S02]  /*3d70*/  @P0 LOP3.LUT R4, R5, 0xffff, RZ, 0xc0, !PT ;  /* 0x0000ffff05040812 */ /* 0x000fe400078ec0ff */
[----:B------:R-:W-:Y:S01]  /*3d80*/  @P0 R2UR UR5, R0 ;  /* 0x00000000000502ca */ /* 0x000fe200000e0000 */
[----:B------:R-:W-:Y:S01]  /*3d90*/  VIADD R0, R2, 0xc0 ;  /* 0x000000c002007836 */ /* 0x000fe20000000000 */
[----:B------:R-:W-:-:S04]  /*3da0*/  @P0 R2UR UR4, R4 ;  /* 0x00000000040402ca */ /* 0x000fc800000e0000 */
[----:B------:R-:W-:-:S04]  /*3db0*/  PRMT R0, RZ, 0x654, R0 ;  /* 0x00000654ff007816 */ /* 0x000fc80000000000 */
[----:B------:R1:W-:Y:S03]  /*3dc0*/  SYNCS.ARRIVE.TRANS64.RED.A1T0 RZ, [R0+URZ], RZ ;  /* 0x000000ff00ff79a7 */ /* 0x0003e600081004ff */
[----:B------:R-:W-:Y:S02]  /*3dd0*/  @UP3 UMOV UR67, UR5 ;  /* 0x0000000500433c82 */ /* 0x000fe40008000000 */
[----:B------:R-:W-:Y:S01]  /*3de0*/  @UP3 UMOV UR65, UR4 ;  /* 0x0000000400413c82 */ /* 0x000fe20008000000 */
[----:B------:R-:W-:Y:S05]  /*3df0*/  BRA.U !UP5, `(.L_x_68) ;  /* 0x000000010dd07547 */ /* 0x000fea000b800000 */
[----:B------:R-:W2:Y:S01]  /*3e00*/  LDCU.128 UR12, c[0x0][0xf10] ;  /* 0x0001e200ff0c77ac */ /* 0x000ea20008000c00 */
[----:B------:R-:W3:Y:S01]  /*3e10*/  LDCU UR22, c[0x0][0xf20] ;  /* 0x0001e400ff1677ac */ /* 0x000ee20008000800 */
[----:B------:R-:W4:Y:S01]  /*3e20*/  LDCU UR20, c[0x0][0xf0c] ;  /* 0x0001e180ff1477ac */ /* 0x000f220008000800 */
[----:B------:R-:W1:Y:S01]  /*3e30*/  LDCU.64 UR8, c[0x0][0xf28] ;  /* 0x0001e500ff0877ac */ /* 0x000e620008000a00 */
[----:B--2---:R-:W-:Y:S02]  /*3e40*/  UIMAD.WIDE.U32 UR6, UR69, UR15, URZ ;  /* 0x0000000f450672a5 */ /* 0x004fe4000f8e00ff */
[----:B------:R-:W-:Y:S02]  /*3e50*/  UIMAD.WIDE.U32 UR4, UR70, UR12, URZ ;  /* 0x0000000c460472a5 */ /* 0x000fe4000f8e00ff */
[----:B------:R-:W-:Y:S02]  /*3e60*/  UISETP.NE.AND UP0, UPT, UR14, 0x1, UPT ;  /* 0x000000010e00788c */ /* 0x000fe4000bf05270 */
[----:B------:R-:W-:Y:S01]  /*3e70*/  UIMAD.WIDE.U32 UR18, UR65, UR15, URZ ;  /* 0x0000000f411272a5 */ /* 0x000fe2000f8e00ff */
[----:B------:R-:W-:-:S02]  /*3e80*/  UMOV UR6, UR7 ;  /* 0x0000000700067c82 */ /* 0x000fc40008000000 */
[----:B------:R-:W-:Y:S01]  /*3e90*/  UMOV UR4, UR5 ;  /* 0x0000000500047c82 */ /* 0x000fe20008000000 */
[----:B---3--:R-:W-:Y:S02]  /*3ea0*/  USHF.R.U32.HI UR6, URZ, UR22, UR6 ;  /* 0x00000016ff067299 */ /* 0x008fe40008011606 */
[----:B----4-:R-:W-:Y:S02]  /*3eb0*/  UISETP.NE.AND UP1, UPT, UR20, 0x1, UPT ;  /* 0x000000011400788c */ /* 0x010fe4000bf25270 */
[----:B------:R-:W-:Y:S02]  /*3ec0*/  USHF.R.U32.HI UR4, URZ, UR13, UR4 ;  /* 0x0000000dff047299 */ /* 0x000fe40008011604 */
[----:B------:R-:W-:Y:S02]  /*3ed0*/  USEL UR5, UR69, UR6, !UP0 ;  /* 0x0000000645057287 */ /* 0x000fe4000c000000 */
[----:B------:R-:W-:Y:S02]  /*3ee0*/  USEL UR6, UR70, UR4, !UP1 ;  /* 0x0000000446067287 */ /* 0x000fe4000c800000 */
[----:B-1----:R-:W-:Y:S01]  /*3ef0*/  UIMAD.WIDE.U32 UR10, UR5, UR8, URZ ;  /* 0x00000008050a72a5 */ /* 0x002fe2000f8e00ff */
[----:B------:R-:W-:Y:S01]  /*3f00*/  UMOV UR4, UR19 ;  /* 0x0000001300047c82 */ /* 0x000fe20008000000 */
[----:B------:R-:W-:-:S02]  /*3f10*/  UIMAD.WIDE.U32 UR16, UR67, UR12, URZ ;  /* 0x0000000c431072a5 */ /* 0x000fc4000f8e00ff */
        /* <DEDUP_REMOVED lines=34> */
.L_x_68:
[----:B------:R-:W2:Y:S02]  /*4140*/  LDCU UR4, c[0x0][0xf30] ;  /* 0x0001e600ff0477ac */ /* 0x000ea40008000800 */
[----:B--2---:R-:W-:-:S09]  /*4150*/  UISETP.NE.AND UP0, UPT, UR4, 0x1, UPT ;  /* 0x000000010400788c */ /* 0x004fd2000bf05270 */
[----:B------:R-:W-:Y:S05]  /*4160*/  BRA.U UP0, `(.L_x_69) ;  /* 0x00000001003c7547 */ /* 0x000fea000b800000 */
        /* <DEDUP_REMOVED lines=13> */
[----:B------:R-:W-:-:S04]  /*4240*/  UIADD3 UR4, UPT, UPT, UR5, -UR4, URZ ;  /* 0x8000000405047290 */ /* 0x000fc8000fffe0ff */
[----:B------:R-:W-:-:S12]  /*4250*/  UIMAD UR65, UR4, UR10, UR65 ;  /* 0x0000000a044172a4 */ /* 0x000fd8000f8e0241 */
.L_x_69:
[----:B------:R-:W2:Y:S01]  /*4260*/  LDCU UR4, c[0x0][0x38c] ;  /* 0x00007180ff0477ac */ /* 0x000ea20008000800 */
[----:B------:R-:W-:Y:S02]  /*4270*/  PLOP3.LUT P1, PT, PT, PT, PT, 0x80, 0x8 ;  /* 0x000000000008781c */ /* 0x000fe40003f2f070 */
[----:B------:R-:W-:Y:S01]  /*4280*/  SHF.L.U32 R2, R10, 0x1f, RZ ;  /* 0x0000001f0a027819 */ /* 0x000fe200000006ff */
[----:B------:R-:W-:Y:S02]  /*4290*/  ULEA UR66, UR68, UR43, 0x3 ;  /* 0x0000002b44427291 */ /* 0x000fe4000f8e18ff */
[----:B------:R-:W-:Y:S02]  /*42a0*/  ULEA UR37, UR68, UR36, 0x6 ;  /* 0x0000002444257291 */ /* 0x000fe4000f8e30ff */
[----:B--2---:R-:W-:-:S06]  /*42b0*/  UISETP.GE.AND UP0, UPT, UR4, 0x1, UPT ;  /* 0x000000010400788c */ /* 0x004fcc000bf06270 */
[----:B------:R-:W-:-:S05]  /*42c0*/  PLOP3.LUT P0, PT, PT, PT, UP0, 0x80, 0x8 ;  /* 0x000000000008781c */ /* 0x000fca0003f0f008 */
[----:B------:R-:W-:-:S08]  /*42d0*/  @UP0 ULEA UR4, UR38, UR43, 0x3 ;  /* 0x0000002b26040291 */ /* 0x000fd0000f8e18ff */
[----:B-1----:R-:W-:-:S04]  /*42e0*/  @P0 SHF.L.U32 R0, R3, 0x1f, RZ ;  /* 0x0000001f03000819 */ /* 0x002fc800000006ff */
[----:B------:R1:W2:Y:S01]  /*42f0*/  @P0 SYNCS.PHASECHK.TRANS64.TRYWAIT P1, [UR4], R0 ;  /* 0x00000000ff0005a7 */ /* 0x0002a20008021104 */
[----:B------:R-:W-:-:S04]  /*4300*/  ULEA.HI UR4, UR21, UR21, URZ, 0x1 ;  /* 0x0000001515047291 */ /* 0x000fc8000f8f08ff */
[----:B------:R-:W-:-:S04]  /*4310*/  ULOP3.LUT UR4, UR4, 0x7ffffffe, URZ, 0xc0, !UPT ;  /* 0x7ffffffe04047892 */ /* 0x000fc8000f8ec0ff */
[----:B------:R-:W-:-:S04]  /*4320*/  UIADD3 UR4, UPT, UPT, -UR4, UR21, URZ ;  /* 0x0000001504047290 */ /* 0x000fc8000fffe1ff */
[----:B------:R-:W-:Y:S01]  /*4330*/  ULEA UR53, UR4, UR77, 0x1 ;  /* 0x0000004d04357291 */ /* 0x000fe2000f8e08ff */
[----:B------:R-:W3:Y:S02]  /*4340*/  SYNCS.PHASECHK.TRANS64.TRYWAIT P0, [UR66+0xe0], R2 ;  /* 0x0000e002ff0075a7 */ /* 0x000ee40008001142 */
[----:B-123--:R-:W-:Y:S09]  /*4350*/  @!P0 BRA `(.L_x_70) ;  /* 0x00000078006c8947 */ /* 0x00eff20003800000 */
.L_x_182:
[----:B------:R-:W-:Y:S01]  /*4360*/  IADD3 R9, PT, PT, R9, 0x1, RZ ;  /* 0x0000000109097810 */ /* 0x000fe20007ffe0ff */
[----:B------:R-:W-:Y:S06]  /*4370*/  BRA.U !UP0, `(.L_x_71) ;  /* 0x0000000508807547 */ /* 0x000fec000b800000 */
[----:B------:R-:W-:Y:S02]  /*4380*/  USHF.R.U32.HI UR4, URZ, 0x1a, UR53 ;  /* 0x0000001aff047899 */ /* 0x000fe40008011635 */
[----:B------:R-:W-:Y:S02]  /*4390*/  UIADD3 UR59, UPT, UPT, UR53, 0x4, URZ ;  /* 0x00000004353b7890 */ /* 0x000fe4000fffe0ff */
[----:B------:R-:W-:Y:S02]  /*43a0*/  UIADD3 UR57, UPT, UPT, UR53, 0x8, URZ ;  /* 0x0000000835397890 */ /* 0x000fe4000fffe0ff */
[----:B------:R-:W-:Y:S02]  /*43b0*/  UIADD3 UR55, UPT, UPT, UR53, 0xc, URZ ;  /* 0x0000000c35377890 */ /* 0x000fe4000fffe0ff */
[----:B------:R-:W-:Y:S02]  /*43c0*/  ULOP3.LUT UR6, UR4, 0x30, URZ, 0xc0, !UPT ;  /* 0x0000003004067892 */ /* 0x000fe4000f8ec0ff */
[----:B------:R-:W-:-:S02]  /*43d0*/  USHF.R.U32.HI UR5, URZ, 0x1a, UR59 ;  /* 0x0000001aff057899 */ /* 0x000fc4000801163b */
[----:B------:R-:W-:Y:S02]  /*43e0*/  USHF.R.U32.HI UR4, URZ, 0x1a, UR57 ;  /* 0x0000001aff047899 */ /* 0x000fe40008011639 */
[----:B------:R-:W-:Y:S02]  /*43f0*/  USHF.R.U32.HI UR7, URZ, 0x1a, UR55 ;  /* 0x0000001aff077899 */ /* 0x000fe40008011637 */
[----:B------:R-:W-:Y:S02]  /*4400*/  ULOP3.LUT UR50, UR6, 0x480, URZ, 0xfc, !UPT ;  /* 0x0000048006327892 */ /* 0x000fe4000f8efcff */
[----:B------:R-:W-:Y:S02]  /*4410*/  ULOP3.LUT UR6, UR5, 0x30, URZ, 0xc0, !UPT ;  /* 0x0000003005067892 */ /* 0x000fe4000f8ec0ff */
[----:B------:R-:W-:Y:S02]  /*4420*/  ULOP3.LUT UR5, UR4, 0x30, URZ, 0xc0, !UPT ;  /* 0x0000003004057892 */ /* 0x000fe4000f8ec0ff */
[----:B------:R-:W-:-:S02]  /*4430*/  ULOP3.LUT UR4, UR7, 0x30, URZ, 0xc0, !UPT ;  /* 0x0000003007047892 */ /* 0x000fc4000f8ec0ff */
[----:B------:R-:W-:Y:S02]  /*4440*/  ULOP3.LUT UR6, UR6, 0x480, URZ, 0xfc, !UPT ;  /* 0x0000048006067892 */ /* 0x000fe4000f8efcff */
[----:B------:R-:W-:Y:S02]  /*4450*/  ULOP3.LUT UR5, UR5, 0x480, URZ, 0xfc, !UPT ;  /* 0x0000048005057892 */ /* 0x000fe4000f8efcff */
[----:B------:R-:W-:Y:S02]  /*4460*/  ULOP3.LUT UR4, UR4, 0x480, URZ, 0xfc, !UPT ;  /* 0x0000048004047892 */ /* 0x000fe4000f8efcff */
[----:B------:R-:W-:Y:S01]  /*4470*/  UPRMT UR51, UR50, 0x5410, UR75 ;  /* 0x0000541032337896 */ /* 0x000fe2000800004b */
[----:B------:R-:W-:Y:S01]  /*4480*/  UMOV UR11, URZ ;  /* 0x000000ff000b7c82 */ /* 0x000fe20008000000 */
[----:B------:R-:W-:Y:S01]  /*4490*/  UMOV UR40, UR76 ;  /* 0x0000004c00287c82 */ /* 0x000fe20008000000 */
[----:B------:R-:W-:Y:S01]  /*44a0*/  UMOV UR39, UR71 ;  /* 0x0000004700277c82 */ /* 0x000fe20008000000 */
[----:B------:R-:W-:Y:S01]  /*44b0*/  UMOV UR9, UR38 ;  /* 0x0000002600097c82 */ /* 0x000fe20008000000 */
[----:B------:R-:W-:-:S02]  /*44c0*/  UPRMT UR49, UR6, 0x5410, UR74 ;  /* 0x0000541006317896 */ /* 0x000fc4000800004a */
[----:B------:R-:W-:Y:S02]  /*44d0*/  UPRMT UR47, UR5, 0x5410, UR73 ;  /* 0x00005410052f7896 */ /* 0x000fe40008000049 */
[----:B------:R-:W-:Y:S01]  /*44e0*/  UPRMT UR45, UR4, 0x5410, UR72 ;  /* 0x00005410042d7896 */ /* 0x000fe20008000048 */
[----:B------:R-:W-:Y:S01]  /*44f0*/  UMOV UR50, URZ ;  /* 0x000000ff00327c82 */ /* 0x000fe20008000000 */
[----:B------:R-:W-:Y:S01]  /*4500*/  UMOV UR48, URZ ;  /* 0x000000ff00307c82 */ /* 0x000fe20008000000 */
[----:B------:R-:W-:Y:S01]  /*4510*/  UMOV UR46, URZ ;  /* 0x000000ff002e7c82 */ /* 0x000fe20008000000 */
[----:B------:R-:W-:-:S08]  /*4520*/  UMOV UR44, URZ ;  /* 0x000000ff002c7c82 */ /* 0x000fd00008000000 */
.L_x_74:
[----:B------:R-:W-:Y:S02]  /*4530*/  UIADD3 UR40, UPT, UPT, UR40, 0x1, URZ ;  /* 0x0000000128287890 */ /* 0x000fe4000fffe0ff */
[----:B--2---:R-:W-:Y:S02]  /*4540*/  ULEA UR7, UR9, UR43, 0x3 ;  /* 0x0000002b09077291 */ /* 0x004fe4000f8e18ff */
[----:B------:R-:W-:Y:S01]  /*4550*/  UISETP.NE.AND UP2, UPT, UR40, URZ, UPT ;  /* 0x000000ff2800728c */ /* 0x000fe2000bf45270 */
[----:B---3--:R-:W-:Y:S10]  /*4560*/  @P1 BRA `(.L_x_72) ;  /* 0x00000000000c1947 */ /* 0x008ff40003800000 */
[----:B-1----:R-:W-:Y:S04]  /*4570*/  SHF.L.U32 R2, R3, 0x1f, RZ ;  /* 0x0000001f03027819 */ /* 0x002fe800000006ff */
[----:B------:R-:W1:Y:S02]  /*4580*/  SYNCS.PHASECHK.TRANS64.TRYWAIT P0, [UR7], R2 ;  /* 0x00000002ff0075a7 */ /* 0x000e640008001107 */
[----:B-1----:R-:W-:Y:S05]  /*4590*/  @!P0 BRA `(.L_x_73) ;  /* 0x0000007400f48947 */ /* 0x002fea0003800000 */
.L_x_72:
[----:B------:R-:W-:Y:S01]  /*45a0*/  UISETP.NE.AND UP0, UPT, UR39, 0x1, UPT ;  /* 0x000000012700788c */ /* 0x000fe2000bf05270 */
[----:B------:R-:W-:Y:S01]  /*45b0*/  PLOP3.LUT P1, PT, PT, PT, PT, 0x80, 0x8 ;  /* 0x000000000008781c */ /* 0x000fe20003f2f070 */
[----:B------:R-:W-:Y:S02]  /*45c0*/  UIADD3 UR4, UPT, UPT, UR9, 0x1, URZ ;  /* 0x0000000109047890 */ /* 0x000fe4000fffe0ff */
[----:B------:R-:W-:Y:S02]  /*45d0*/  ULEA UR10, UR9, UR63, 0x7 ;  /* 0x0000003f090a7291 */ /* 0x000fe4000f8e38ff */
[----:B------:R-:W-:Y:S01]  /*45e0*/  UISETP.NE.AND UP1, UPT, UR4, 0x7, UPT ;  /* 0x000000070400788c */ /* 0x000fe2000bf25270 */
[----:B------:R-:W-:Y:S01]  /*45f0*/  PLOP3.LUT P0, PT, PT, PT, UP0, 0x80, 0x8 ;  /* 0x000000000008781c */ /* 0x000fe20003f0f008 */
[----:B------:R-:W-:Y:S02]  /*4600*/  ULEA UR8, UR9, UR64, 0x7 ;  /* 0x0000004009087291 */ /* 0x000fe4000f8e38ff */
[----:B------:R-:W-:Y:S02]  /*4610*/  USEL UR5, URZ, 0x1, UP1 ;  /* 0x00000001ff057887 */ /* 0x000fe40008800000 */
[----:B------:R-:W-:Y:S02]  /*4620*/  USEL UR38, UR4, URZ, UP1 ;  /* 0x000000ff04267287 */ /* 0x000fe40008800000 */
[----:B------:R-:W-:Y:S02]  /*4630*/  UIADD3 UR30, UPT, UPT, UR10, 0x20, URZ ;  /* 0x000000200a1e7890 */ /* 0x000fe4000fffe0ff */
[----:B------:R-:W-:Y:S01]  /*4640*/  @UP0 ULEA UR4, UR38, UR43, 0x3 ;  /* 0x0000002b26040291 */ /* 0x000fe2000f8e18ff */
[----:B------:R-:W-:Y:S01]  /*4650*/  LOP3.LUT R3, R3, UR5, RZ, 0x3c, !PT ;  /* 0x0000000503037c12 */ /* 0x000fe2000f8e3cff */
[----:B------:R-:W-:Y:S02]  /*4660*/  UIADD3 UR32, UPT, UPT, UR10, 0x40, URZ ;  /* 0x000000400a207890 */ /* 0x000fe4000fffe0ff */
[----:B------:R-:W-:Y:S01]  /*4670*/  UIADD3 UR34, UPT, UPT, UR10, 0x60, URZ ;  /* 0x000000600a227890 */ /* 0x000fe2000fffe0ff */
[----:B-1----:R-:W-:Y:S01]  /*4680*/  @P0 SHF.L.U32 R0, R3, 0x1f, RZ ;  /* 0x0000001f03000819 */ /* 0x002fe200000006ff */
[----:B------:R-:W-:Y:S02]  /*4690*/  UISETP.NE.U32.AND UP0, UPT, UR11, URZ, UPT ;  /* 0x000000ff0b00728c */ /* 0x000fe4000bf05070 */
[----:B------:R-:W-:Y:S01]  /*46a0*/  ULEA UR6, UR9, UR62, 0x9 ;  /* 0x0000003e09067291 */ /* 0x000fe2000f8e48ff */
[----:B------:R2:W3:Y:S01]  /*46b0*/  @P0 SYNCS.PHASECHK.TRANS64.TRYWAIT P1, [UR4], R0 ;  /* 0x00000000ff0005a7 */ /* 0x0004e20008021104 */
[----:B------:R-:W-:Y:S02]  /*46c0*/  ULEA UR4, UR9, UR61, 0xa ;  /* 0x0000003d09047291 */ /* 0x000fe4000f8e50ff */
[----:B------:R-:W-:Y:S02]  /*46d0*/  UIADD3 UR24, UPT, UPT, UR8, 0x20, URZ ;  /* 0x0000002008187890 */ /* 0x000fe4000fffe0ff */
        /* <DEDUP_REMOVED lines=9> */
[----:B------:R-:W-:Y:S01]  /*4770*/  UIADD3 UR39, UPT, UPT, UR39, -0x1, URZ ;  /* 0xffffffff27277890 */ /* 0x000fe2000fffe0ff */
[----:B------:R-:W-:Y:S01]  /*4780*/  UMOV UR11, 0x4008 ;  /* 0x00004008000b7882 */ /* 0x000fe20000000000 */
[----:B------:R-:W-:Y:S01]  /*4790*/  UMOV UR31, 0x4008 ;  /* 0x00004008001f7882 */ /* 0x000fe20000000000 */
[----:B------:R1:W-:Y:S01]  /*47a0*/  UTCCP.T.S.4x32dp128bit tmem[UR36+0x80], gdesc[UR10] ;  /* 0x0000800a240079e7 */ /* 0x0003e20009100000 */
[----:B------:R-:W-:Y:S01]  /*47b0*/  UTCCP.T.S.4x32dp128bit tmem[UR36+0x84], gdesc[UR30] ;  /* 0x0000841e240079e7 */ /* 0x000fe20009100000 */
[----:B------:R-:W-:Y:S01]  /*47c0*/  UMOV UR33, 0x4008 ;  /* 0x0000400800217882 */ /* 0x000fe20000000000 */
[----:B------:R-:W-:Y:S01]  /*47d0*/  UMOV UR35, 0x4008 ;  /* 0x0000400800237882 */ /* 0x000fe20000000000 */
[----:B------:R-:W-:Y:S01]  /*47e0*/  UTCCP.T.S.4x32dp128bit tmem[UR36+0x88], gdesc[UR32] ;  /* 0x00008820240079e7 */ /* 0x000fe20009100000 */
[----:B------:R-:W-:Y:S01]  /*47f0*/  UTCCP.T.S.4x32dp128bit tmem[UR36+0x8c], gdesc[UR34] ;  /* 0x00008c22240079e7 */ /* 0x000fe20009100000 */
[----:B------:R-:W-:Y:S01]  /*4800*/  UMOV UR9, 0x4008 ;  /* 0x0000400800097882 */ /* 0x000fe20000000000 */
[----:B------:R-:W-:Y:S01]  /*4810*/  UMOV UR25, 0x4008 ;  /* 0x0000400800197882 */ /* 0x000fe20000000000 */
[----:B------:R4:W-:Y:S01]  /*4820*/  UTCCP.T.S.4x32dp128bit tmem[UR36+0x90], gdesc[UR8] ;  /* 0x00009008240079e7 */ /* 0x0009e20009100000 */
[----:B------:R2:W-:Y:S01]  /*4830*/  UTCCP.T.S.4x32dp128bit tmem[UR36+0x94], gdesc[UR24] ;  /* 0x00009418240079e7 */ /* 0x0005e20009100000 */
[----:B------:R-:W-:Y:S01]  /*4840*/  UMOV UR27, 0x4008 ;  /* 0x00004008001b7882 */ /* 0x000fe20000000000 */
[----:B------:R-:W-:Y:S01]  /*4850*/  UMOV UR29, 0x4008 ;  /* 0x00004008001d7882 */ /* 0x000fe20000000000 */
[----:B------:R2:W-:Y:S01]  /*4860*/  UTCCP.T.S.4x32dp128bit tmem[UR36+0x98], gdesc[UR26] ;  /* 0x0000981a240079e7 */ /* 0x0005e20009100000 */
[----:B------:R2:W-:Y:S01]  /*4870*/  UTCCP.T.S.4x32dp128bit tmem[UR36+0x9c], gdesc[UR28] ;  /* 0x00009c1c240079e7 */ /* 0x0005e20009100000 */
[----:B------:R-:W-:Y:S01]  /*4880*/  UMOV UR7, 0x40004040 ;  /* 0x4000404000077882 */ /* 0x000fe20000000000 */
[----:B------:R-:W-:Y:S01]  /*4890*/  UMOV UR5, 0x40004040 ;  /* 0x4000404000057882 */ /* 0x000fe20000000000 */
[----:B------:R-:W-:Y:S01]  /*48a0*/  UMOV UR23, 0x40004040 ;  /* 0x4000404000177882 */ /* 0x000fe20000000000 */
[----:B------:R2:W-:Y:S01]  /*48b0*/  UTCOMMA.4X gdesc[UR4], gdesc[UR6], tmem[UR37], tmem[UR50], idesc[UR51], tmem[UR52], UP0 ;  /* 0x80343206040075ea */ /* 0x0005e20008000025 */
[----:B------:R-:W-:Y:S01]  /*48c0*/  UMOV UR21, 0x40004040 ;  /* 0x4000404000157882 */ /* 0x000fe20000000000 */
[----:B------:R-:W-:Y:S01]  /*48d0*/  UMOV UR19, 0x40004040 ;  /* 0x4000404000137882 */ /* 0x000fe20000000000 */
[----:B------:R2:W-:Y:S01]  /*48e0*/  UTCOMMA.4X gdesc[UR20], gdesc[UR22], tmem[UR37], tmem[UR48], idesc[UR49], tmem[UR58], UPT ;  /* 0x803a3016140075ea */ /* 0x0005e2000b800025 */
[----:B------:R-:W-:Y:S01]  /*48f0*/  UMOV UR17, 0x40004040 ;  /* 0x4000404000117882 */ /* 0x000fe20000000000 */
[----:B------:R-:W-:Y:S01]  /*4900*/  UMOV UR15, 0x40004040 ;  /* 0x40004040000f7882 */ /* 0x000fe20000000000 */
[----:B------:R2:W-:Y:S01]  /*4910*/  UTCOMMA.4X gdesc[UR16], gdesc[UR18], tmem[UR37], tmem[UR46], idesc[UR47], tmem[UR56], UPT ;  /* 0x80382e12100075ea */ /* 0x0005e2000b800025 */
[----:B------:R-:W-:Y:S01]  /*4920*/  UMOV UR13, 0x40004040 ;  /* 0x40004040000d7882 */ /* 0x000fe20000000000 */
[----:B-1----:R-:W-:Y:S01]  /*4930*/  UMOV UR11, 0x1 ;  /* 0x00000001000b7882 */ /* 0x002fe20000000000 */
[----:B------:R2:W-:Y:S01]  /*4940*/  UTCOMMA.4X gdesc[UR12], gdesc[UR14], tmem[UR37], tmem[UR44], idesc[UR45], tmem[UR54], UPT ;  /* 0x80362c0e0c0075ea */ /* 0x0005e2000b800025 */
[----:B------:R2:W-:Y:S01]  /*4950*/  UTCBAR.MULTICAST [UR41], URZ, UR60 ;  /* 0x000000ff290073e9 */ /* 0x0005e2000800083c */
[----:B----4-:R-:W-:Y:S01]  /*4960*/  UMOV UR9, UR38 ;  /* 0x0000002600097c82 */ /* 0x010fe20008000000 */
[----:B------:R-:W-:Y:S05]  /*4970*/  BRA.U UP2, `(.L_x_74) ;  /* 0xfffffff902ec7547 */ /* 0x000fea000b83ffff */
.L_x_71:
[----:B--2---:R-:W-:Y:S01]  /*4980*/  UIADD3 UR5, UPT, UPT, UR66, 0xd0, URZ ;  /* 0x000000d042057890 */ /* 0x004fe2000fffe0ff */
[----:B------:R-:W-:Y:S01]  /*4990*/  R2UR UR6, R91 ;  /* 0x000000005b0672ca */ /* 0x000fe200000e0000 */
[----:B------:R-:W-:Y:S01]  /*49a0*/  UIADD3 UR4, UPT, UPT, UR68, 0x1, URZ ;  /* 0x0000000144047890 */ /* 0x000fe2000fffe0ff */
[----:B------:R-:W-:-:S03]  /*49b0*/  ISETP.NE.AND P0, PT, R9, 0x2, PT ;  /* 0x000000020900780c */ /* 0x000fc60003f05270 */
[----:B------:R-:W-:Y:S01]  /*49c0*/  UISETP.NE.AND UP0, UPT, UR4, 0x2, UPT ;  /* 0x000000020400788c */ /* 0x000fe2000bf05270 */
[----:B-1----:R-:W-:Y:S02]  /*49d0*/  SEL R0, RZ, 0x1, P0 ;  /* 0x00000001ff007807 */ /* 0x002fe40000000000 */
[----:B------:R1:W-:Y:S01]  /*49e0*/  UTCBAR [UR5], URZ ;  /* 0x000000ff050073e9 */ /* 0x0003e200080000ff */
[----:B------:R-:W-:Y:S01]  /*49f0*/  SEL R9, R9, RZ, P0 ;  /* 0x000000ff09097207 */ /* 0x000fe20000000000 */
[----:B------:R-:W-:Y:S01]  /*4a00*/  USEL UR68, UR4, URZ, UP0 ;  /* 0x000000ff04447287 */ /* 0x000fe20008000000 */
[----:B------:R-:W-:Y:S02]  /*4a10*/  LOP3.LUT R8, R8, R0, RZ, 0x3c, !PT ;  /* 0x0000000008087212 */ /* 0x000fe400078e3cff */
[----:B------:R-:W-:Y:S02]  /*4a20*/  UIADD3 UR21, UPT, UPT, UR65, UR6, URZ ;  /* 0x0000000641157290 */ /* 0x000fe4000fffe0ff */
[----:B------:R-:W-:-:S06]  /*4a30*/  USEL UR6, URZ, 0x1, UP0 ;  /* 0x00000001ff067887 */ /* 0x000fcc0008000000 */
[----:B------:R-:W-:Y:S01]  /*4a40*/  LOP3.LUT R10, R10, UR6, RZ, 0x3c, !PT ;  /* 0x000000060a0a7c12 */ /* 0x000fe2000f8e3cff */
[----:B------:R-:W-:Y:S06]  /*4a50*/  BRA.U UP3, `(.L_x_75) ;  /* 0xfffffff103847547 */ /* 0x000fec000b83ffff */
[----:B------:R-:W2:Y:S01]  /*4a60*/  S2UR UR7, SR_CgaCtaId ;  /* 0x00000000000779c3 */ /* 0x000ea20000008800 */
[----:B------:R-:W-:Y:S01]  /*4a70*/  ELECT P0, URZ, PT ;  /* 0x0000000000ff782f */ /* 0x000fe20003800000 */
[----:B------:R-:W-:Y:S01]  /*4a80*/  IMAD.MOV.U32 R0, RZ, RZ, 0x1 ;  /* 0x00000001ff007424 */ /* 0x000fe200078e00ff */
[----:B------:R-:W-:Y:S01]  /*4a90*/  UIADD3 UR43, UPT, UPT, UR43, 0xe0, URZ ;  /* 0x000000e02b2b7890 */ /* 0x000fe2000fffe0ff */
[----:B------:R-:W-:Y:S01]  /*4aa0*/  SHF.L.U32 R2, R10, 0x1f, RZ ;  /* 0x0000001f0a027819 */ /* 0x000fe200000006ff */
[----:B------:R-:W-:-:S03]  /*4ab0*/  UMOV UR4, 0x40 ;  /* 0x0000004000047882 */ /* 0x000fc60000000000 */
[----:B------:R-:W-:Y:S01]  /*4ac0*/  UVIRTCOUNT.DEALLOC.SMPOOL 0x80 ;  /* 0x000000800000784c */ /* 0x000fe20000000000 */
[----:B--2---:R-:W-:Y:S02]  /*4ad0*/  ULEA UR7, UR7, UR4, 0x18 ;  /* 0x0000000407077291 */ /* 0x004fe4000f8ec0ff */
[----:B------:R-:W-:-:S07]  /*4ae0*/  ULEA UR4, UR68, UR43, 0x3 ;  /* 0x0000002b44047291 */ /* 0x000fce000f8e18ff */
[----:B------:R2:W-:Y:S02]  /*4af0*/  @P0 STS.U8 [UR7+0x1c], R0 ;  /* 0x00001c00ff000988 */ /* 0x0005e40008000007 */
[----:B------:R-:W4:Y:S02]  /*4b00*/  SYNCS.PHASECHK.TRANS64.TRYWAIT P0, [UR4], R2 ;  /* 0x00000002ff0075a7 */ /* 0x000f240008001104 */
[----:B--2-4-:R-:W-:Y:S05]  /*4b10*/  @!P0 BRA `(.L_x_76) ;  /* 0x0000007000ac8947 */ /* 0x014fea0003800000 */
.L_x_185:
[----:B------:R-:W-:-:S04]  /*4b20*/  UIADD3 UR4, UPT, UPT, UR68, 0x1, URZ ;  /* 0x0000000144047890 */ /* 0x000fc8000fffe0ff */
[----:B------:R-:W-:-:S04]  /*4b30*/  UISETP.NE.AND UP0, UPT, UR4, 0x2, UPT ;  /* 0x000000020400788c */ /* 0x000fc8000bf05270 */
[----:B-1----:R-:W-:Y:S02]  /*4b40*/  USEL UR5, URZ, 0x1, UP0 ;  /* 0x00000001ff057887 */ /* 0x002fe40008000000 */
[----:B------:R-:W-:-:S04]  /*4b50*/  USEL UR4, UR4, URZ, UP0 ;  /* 0x000000ff04047287 */ /* 0x000fc80008000000 */
[----:B------:R-:W-:Y:S01]  /*4b60*/  ULEA UR4, UR4, UR43, 0x3 ;  /* 0x0000002b04047291 */ /* 0x000fe2000f8e18ff */
[----:B--2---:R-:W-:-:S04]  /*4b70*/  LOP3.LUT R2, R10, UR5, RZ, 0x3c, !PT ;  /* 0x000000050a027c12 */ /* 0x004fc8000f8e3cff */
[----:B------:R-:W-:-:S04]  /*4b80*/  SHF.L.U32 R2, R2, 0x1f, RZ ;  /* 0x0000001f02027819 */ /* 0x000fc800000006ff */
[----:B------:R-:W1:Y:S02]  /*4b90*/  SYNCS.PHASECHK.TRANS64.TRYWAIT P0, [UR4], R2 ;  /* 0x00000002ff0075a7 */ /* 0x000e640008001104 */
[----:B-1----:R-:W-:Y:S05]  /*4ba0*/  @!P0 BRA `(.L_x_77) ;  /* 0x0000007000a08947 */ /* 0x002fea0003800000 */
.L_x_187:
[----:B------:R-:W-:Y:S01]  /*4bb0*/  NOP ;  /* 0x0000000000007918 */ /* 0x000fe20000000000 */
[----:B-1----:R-:W1:Y:S01]  /*4bc0*/  LDS R0, [UR7+0x14] ;  /* 0x00001407ff007984 */ /* 0x002e620008000800 */
[----:B------:R-:W-:Y:S01]  /*4bd0*/  ULOP3.LUT UR4, UR36, 0xffff, URZ, 0xc0, !UPT ;  /* 0x0000ffff24047892 */ /* 0x000fe2000f8ec0ff */
[----:B------:R-:W-:Y:S01]  /*4be0*/  UMOV UR5, 0xffff ;  /* 0x0000ffff00057882 */ /* 0x000fe20000000000 */
[----:B------:R-:W-:Y:S02]  /*4bf0*/  UMOV UR6, 0x1 ;  /* 0x0000000100067882 */ /* 0x000fe40000000000 */
[----:B------:R-:W-:-:S04]  /*4c00*/  USHF.R.U32.HI UR4, URZ, 0x5, UR4 ;  /* 0x00000005ff047899 */ /* 0x000fc80008011604 */
[----:B------:R-:W-:Y:S02]  /*4c10*/  USHF.L.U32 UR5, UR5, UR4, URZ ;  /* 0x0000000405057299 */ /* 0x000fe400080006ff */
[----:B------:R-:W-:-:S04]  /*4c20*/  USHF.L.U32 UR4, UR6, UR4, URZ ;  /* 0x0000000406047299 */ /* 0x000fc800080006ff */
[----:B-1----:R-:W-:-:S04]  /*4c30*/  LOP3.LUT R0, R0, UR5, RZ, 0xc0, !PT ;  /* 0x0000000500007c12 */ /* 0x002fc8000f8ec0ff */
[----:B------:R-:W-:-:S13]  /*4c40*/  ISETP.NE.AND P0, PT, R0, UR5, PT ;  /* 0x0000000500007c0c */ /* 0x000fda000bf05270 */
[----:B------:R-:W-:Y:S05]  /*4c50*/  @P0 BRA `(.L_x_78) ;  /* 0x0000000000580947 */ /* 0x000fea0003800000 */
[----:B------:R-:W1:Y:S02]  /*4c60*/  LDS R0, [UR7+0x18] ;  /* 0x00001807ff007984 */ /* 0x000e640008000800 */
[----:B-1----:R-:W-:-:S04]  /*4c70*/  LOP3.LUT R0, R0, UR4, RZ, 0xc0, !PT ;  /* 0x0000000400007c12 */ /* 0x002fc8000f8ec0ff */
[----:B------:R-:W-:-:S13]  /*4c80*/  ISETP.NE.AND P0, PT, R0, UR4, PT ;  /* 0x0000000400007c0c */ /* 0x000fda000bf05270 */
[----:B------:R-:W-:Y:S05]  /*4c90*/  @P0 BRA `(.L_x_79) ;  /* 0x00000000003c0947 */ /* 0x000fea0003800000 */
[----:B------:R-:W1:Y:S01]  /*4ca0*/  S2R R2, SR_LANEID ;  /* 0x0000000000027919 */ /* 0x000e620000000000 */
[----:B------:R-:W-:-:S06]  /*4cb0*/  ULOP3.LUT UR5, URZ, UR5, URZ, 0x33, !UPT ;  /* 0x00000005ff057292 */ /* 0x000fcc000f8e33ff */
[----:B------:R-:W-:-:S04]  /*4cc0*/  IMAD.U32 R0, RZ, RZ, UR5 ;  /* 0x00000005ff007e24 */ /* 0x000fc8000f8e00ff */
[----:B------:R2:W4:Y:S02]  /*4cd0*/  REDUX UR8, R0 ;  /* 0x00000000000873c4 */ /* 0x0005240000000000 */
[----:B------:R1:W-:Y:S01]  /*4ce0*/  UTCATOMSWS.AND URZ, UR5 ;  /* 0x0000000500ff79e3 */ /* 0x0003e20008000000 */
[----:B--2---:R-:W-:Y:S01]  /*4cf0*/  LOP3.LUT R0, RZ, UR4, RZ, 0x33, !PT ;  /* 0x00000004ff007c12 */ /* 0x004fe2000f8e33ff */
[----:B------:R-:W-:Y:S02]  /*4d00*/  VOTEU.ANY UR4, UPT, PT ;  /* 0x0000000000047886 */ /* 0x000fe400038e0100 */
[----:B------:R-:W-:Y:S02]  /*4d10*/  UFLO.U32 UR4, UR4 ;  /* 0x00000004000472bd */ /* 0x000fe400080e0000 */
[----:B------:R-:W2:Y:S04]  /*4d20*/  REDUX UR6, R0 ;  /* 0x00000000000673c4 */ /* 0x000ea80000000000 */
[----:B-1----:R-:W-:-:S02]  /*4d30*/  ISETP.EQ.U32.AND P0, PT, R2, UR4, PT ;  /* 0x0000000402007c0c */ /* 0x002fc4000bf02070 */
[----:B----4-:R-:W-:-:S11]  /*4d40*/  MOV R2, UR8 ;  /* 0x0000000800027c02 */ /* 0x010fd60008000f00 */
[----:B------:R1:W-:Y:S01]  /*4d50*/  @P0 ATOMS.AND RZ, [UR7+0x14], R2 ;  /* 0x00001402ffff098c */ /* 0x0003e2000a800007 */
[----:B--2---:R-:W-:-:S05]  /*4d60*/  IMAD.U32 R0, RZ, RZ, UR6 ;  /* 0x00000006ff007e24 */ /* 0x004fca000f8e00ff */
[----:B------:R1:W-:Y:S01]  /*4d70*/  @P0 ATOMS.AND RZ, [UR7+0x18], R0 ;  /* 0x00001800ffff098c */ /* 0x0003e2000a800007 */
[----:B------:R-:W-:Y:S05]  /*4d80*/  BRA `(.L_x_80) ;  /* 0x0000000000147947 */ /* 0x000fea0003800000 */
.L_x_79:
[----:B------:R-:W-:Y:S02]  /*4d90*/  MOV R2, 0x4db0 ;  /* 0x00004db000027802 */ /* 0x000fe40000000f00 */
[----:B---3-5:R-:W-:Y:S05]  /*4da0*/  CALL.REL.NOINC `($__internal_0_$__cuda_sm10x_tcgen05_guardrail_trap_col_being_dealloced_not_returned_by_alloc) ;  /* 0x00000074006c7944 */ /* 0x028fea0003c00000 */
[----:B------:R-:W-:Y:S05]  /*4db0*/  BRA `(.L_x_80) ;  /* 0x0000000000087947 */ /* 0x000fea0003800000 */
.L_x_78:
[----:B------:R-:W-:Y:S02]  /*4dc0*/  MOV R2, 0x4de0 ;  /* 0x00004de000027802 */ /* 0x000fe40000000f00 */
[----:B---3-5:R-:W-:Y:S05]  /*4dd0*/  CALL.REL.NOINC `($__internal_2_$__cuda_sm10x_tcgen05_guardrail_trap_unallocated_columns_being_dealloced) ;  /* 0x0000007400787944 */ /* 0x028fea0003c00000 */
.L_x_80:
[----:B------:R-:W-:Y:S01]  /*4de0*/  NOP ;  /* 0x0000000000007918 */ /* 0x000fe20000000000 */
[----:B------:R-:W-:Y:S05]  /*4df0*/  EXIT ;  /* 0x000000000000794d */ /* 0x000fea0003800000 */
.L_x_62:
[----:B------:R-:W-:-:S09]  /*4e00*/  UISETP.NE.OR UP0, UPT, UR24, 0x3, !UP4 ;  /* 0x000000031800788c */ /* 0x000fd2000e705670 */
[----:B------:R-:W-:Y:S05]  /*4e10*/  BRA.U UP0, `(.L_x_81) ;  /* 0x0000001500607547 */ /* 0x000fea000b800000 */
[----:B------:R-:W2:Y:S01]  /*4e20*/  LDCU UR37, c[0x0][0x370] ;  /* 0x00006e00ff2577ac */ /* 0x000ea20008000800 */
[----:B------:R-:W3:Y:S01]  /*4e30*/  LDC.64 R16, c[0x0][0x348] ;  /* 0x0000d200ff107b82 */ /* 0x000ee20000000a00 */
[----:B------:R-:W-:Y:S02]  /*4e40*/  HFMA2 R13, -RZ, RZ, 0, 0 ;  /* 0x00000000ff0d7431 */ /* 0x000fe400000001ff */
[----:B------:R-:W-:Y:S01]  /*4e50*/  IMAD.MOV.U32 R15, RZ, RZ, 0x1 ;  /* 0x00000001ff0f7424 */ /* 0x000fe200078e00ff */
[----:B------:R-:W2:Y:S01]  /*4e60*/  LDCU.128 UR32, c[0x0][0xf10] ;  /* 0x0001e200ff2077ac */ /* 0x000ea20008000c00 */
[----:B------:R-:W-:Y:S01]  /*4e70*/  IMAD.MOV.U32 R14, RZ, RZ, RZ ;  /* 0x000000ffff0e7224 */ /* 0x000fe200078e00ff */
[----:B------:R-:W-:Y:S01]  /*4e80*/  MOV R7, 0x1000 ;  /* 0x0000100000077802 */ /* 0x000fe20000000f00 */
[----:B------:R-:W4:Y:S01]  /*4e90*/  LDCU UR31, c[0x0][0x374] ;  /* 0x00006e80ff1f77ac */ /* 0x000f220008000800 */
[----:B------:R-:W1:Y:S01]  /*4ea0*/  LDC.64 R2, c[0x0][0xc88] ;  /* 0x00032200ff027b82 */ /* 0x000e620000000a00 */
[----:B------:R-:W4:Y:S01]  /*4eb0*/  LDCU UR15, c[0x0][0xf0c] ;  /* 0x0001e180ff0f77ac */ /* 0x000f220008000800 */
[----:B------:R-:W4:Y:S06]  /*4ec0*/  LDCU UR43, c[0x0][0xf20] ;  /* 0x0001e400ff2b77ac */ /* 0x000f2c0008000800 */
[----:B------:R-:W1:Y:S01]  /*4ed0*/  LDC.64 R4, c[0x0][0xc90] ;  /* 0x00032400ff047b82 */ /* 0x000e620000000a00 */
[----:B------:R-:W3:Y:S01]  /*4ee0*/  LDCU UR4, c[0x0][0xf30] ;  /* 0x0001e600ff0477ac */ /* 0x000ee20008000800 */
[----:B--2---:R-:W-:-:S02]  /*4ef0*/  UIMAD.WIDE.U32 UR8, UR37, UR32, URZ ;  /* 0x00000020250872a5 */ /* 0x004fc4000f8e00ff */
[----:B----4-:R-:W-:Y:S01]  /*4f00*/  UIMAD.WIDE.U32 UR6, UR31, UR35, URZ ;  /* 0x000000231f0672a5 */ /* 0x010fe2000f8e00ff */
[----:B------:R-:W-:Y:S01]  /*4f10*/  UMOV UR29, 0x400 ;  /* 0x00000400001d7882 */ /* 0x000fe20000000000 */
[----:B------:R-:W-:-:S03]  /*4f20*/  UPLOP3.LUT UP1, UPT, UPT, UPT, UPT, 0x40, 0x4 ;  /* 0x000000000004789c */ /* 0x000fc60003f2e870 */
[----:B------:R-:W-:Y:S01]  /*4f30*/  UMOV UR8, UR9 ;  /* 0x0000000900087c82 */ /* 0x000fe20008000000 */
[----:B------:R-:W-:Y:S01]  /*4f40*/  UISETP.GE.AND UP0, UPT, UR42, 0x1, UPT ;  /* 0x000000012a00788c */ /* 0x000fe2000bf06270 */
[----:B------:R-:W-:Y:S01]  /*4f50*/  UMOV UR6, UR7 ;  /* 0x0000000700067c82 */ /* 0x000fe20008000000 */
[----:B------:R-:W-:Y:S01]  /*4f60*/  UISETP.NE.AND UP4, UPT, UR42, 0x1, UPT ;  /* 0x000000012a00788c */ /* 0x000fe2000bf85270 */
[----:B------:R-:W2:Y:S01]  /*4f70*/  LDCU.64 UR22, c[0x0][0xf28] ;  /* 0x0001e500ff1677ac */ /* 0x000ea20008000a00 */
[----:B------:R-:W-:Y:S02]  /*4f80*/  ULEA UR29, UR58, UR29, 0x18 ;  /* 0x0000001d3a1d7291 */ /* 0x000fe4000f8ec0ff */
[----:B------:R-:W-:Y:S02]  /*4f90*/  UISETP.NE.AND UP6, UPT, UR15, 0x1, UPT ;  /* 0x000000010f00788c */ /* 0x000fe4000bfc5270 */
[----:B------:R-:W-:Y:S02]  /*4fa0*/  UISETP.NE.AND UP5, UPT, UR34, 0x1, UPT ;  /* 0x000000012200788c */ /* 0x000fe4000bfa5270 */
[----:B------:R-:W-:-:S02]  /*4fb0*/  USHF.R.U32.HI UR41, URZ, UR33, UR8 ;  /* 0x00000021ff297299 */ /* 0x000fc40008011608 */
[----:B------:R-:W-:Y:S02]  /*4fc0*/  USHF.R.U32.HI UR40, URZ, UR43, UR6 ;  /* 0x0000002bff287299 */ /* 0x000fe40008011606 */
[----:B---3--:R-:W-:Y:S01]  /*4fd0*/  UISETP.NE.AND UP3, UPT, UR4, 0x1, UPT ;  /* 0x000000010400788c */ /* 0x008fe2000bf65270 */
[----:B------:R-:W-:-:S10]  /*4fe0*/  UMOV UR12, URZ ;  /* 0x000000ff000c7c82 */ /* 0x000fd40008000000 */
.L_x_92:
[C---:B------:R-:W-:Y:S02]  /*4ff0*/  LEA R12, R14.reuse, UR29, 0x3 ;  /* 0x0000001d0e0c7c11 */ /* 0x040fe4000f8e18ff */
[----:B------:R-:W-:Y:S02]  /*5000*/  SHF.L.U32 R0, R13, 0x1f, RZ ;  /* 0x0000001f0d007819 */ /* 0x000fe400000006ff */
[----:B------:R-:W-:Y:S02]  /*5010*/  LEA R8, R14, UR29, 0x4 ;  /* 0x0000001d0e087c11 */ /* 0x000fe4000f8e20ff */
[----:B------:R-:W3:Y:S02]  /*5020*/  SYNCS.PHASECHK.TRANS64.TRYWAIT P0, [R12+URZ+0xb0], R0 ;  /* 0x0000b0000c0075a7 */ /* 0x000ee400080011ff */
[----:B---34-:R-:W-:Y:S05]  /*5030*/  @!P0 BRA `(.L_x_82) ;  /* 0x0000006c00948947 */ /* 0x018fea0003800000 */
.L_x_188:
        /* <DEDUP_REMOVED lines=8> */
[----:B----4-:R-:W-:Y:S11]  /*50c0*/  LOP3.LUT P0, RZ, R10, 0x1, RZ, 0xc0, !PT ;  /* 0x000000010aff7812 */ /* 0x010ff6000780c0ff */
[----:B------:R-:W-:Y:S02]  /*50d0*/  @!UPT UIADD3 URZ, UPT, UPT, URZ, URZ, URZ ;  /* 0x000000fffffff290 */ /* 0x000fe4000fffe0ff */
[----:B-1----:R-:W-:Y:S01]  /*50e0*/  VOTEU.ANY UP2, P0 ;  /* 0x0000000000ff7886 */ /* 0x002fe20000040100 */
[----:B------:R-:W-:Y:S11]  /*50f0*/  PLOP3.LUT P0, PT, PT, PT, UP2, 0x80, 0x8 ;  /* 0x000000000008781c */ /* 0x000ff60003f0f028 */
[----:B------:R-:W-:Y:S02]  /*5100*/  @!UPT UIADD3 URZ, UPT, UPT, URZ, URZ, URZ ;  /* 0x000000fffffff290 */ /* 0x000fe4000fffe0ff */
[----:B---3--:R-:W-:Y:S02]  /*5110*/  @P0 SHF.R.U32.HI R0, RZ, 0x10, R9 ;  /* 0x00000010ff000819 */ /* 0x008fe40000011609 */
[----:B------:R-:W-:Y:S02]  /*5120*/  @P0 MOV R6, R8 ;  /* 0x0000000800060202 */ /* 0x000fe40000000f00 */
[----:B------:R-:W-:Y:S01]  /*5130*/  @P0 R2UR UR4, R0 ;  /* 0x00000000000402ca */ /* 0x000fe200000e0000 */
[----:B------:R-:W-:Y:S01]  /*5140*/  VIADD R0, R12, 0xc0 ;  /* 0x000000c00c007836 */ /* 0x000fe20000000000 */
[----:B------:R-:W-:Y:S02]  /*5150*/  @P0 LOP3.LUT R8, R9, 0xffff, RZ, 0xc0, !PT ;  /* 0x0000ffff09080812 */ /* 0x000fe400078ec0ff */
[----:B------:R-:W-:Y:S02]  /*5160*/  @P0 R2UR UR6, R6 ;  /* 0x00000000060602ca */ /* 0x000fe400000e0000 */
[----:B------:R-:W-:Y:S02]  /*5170*/  PRMT R0, RZ, 0x654, R0 ;  /* 0x00000654ff007816 */ /* 0x000fe40000000000 */
[----:B------:R-:W-:Y:S02]  /*5180*/  @P0 R2UR UR5, R8 ;  /* 0x00000000080502ca */ /* 0x000fe400000e0000 */
[----:B------:R1:W-:Y:S03]  /*5190*/  SYNCS.ARRIVE.TRANS64.RED.A1T0 RZ, [R0+URZ], RZ ;  /* 0x000000ff00ff79a7 */ /* 0x0003e600081004ff */
[----:B------:R-:W-:Y:S04]  /*51a0*/  @UP2 UMOV UR30, UR4 ;  /* 0x00000004001e2c82 */ /* 0x000fe80008000000 */
[----:B------:R-:W-:Y:S04]  /*51b0*/  @UP2 UMOV UR14, UR6 ;  /* 0x00000006000e2c82 */ /* 0x000fe80008000000 */
[----:B------:R-:W-:Y:S01]  /*51c0*/  @UP2 UMOV UR13, UR5 ;  /* 0x00000005000d2c82 */ /* 0x000fe20008000000 */
[----:B------:R-:W-:Y:S05]  /*51d0*/  BRA.U !UP0, `(.L_x_83) ;  /* 0x0000000108a47547 */ /* 0x000fea000b800000 */
[----:B------:R-:W-:Y:S02]  /*51e0*/  UIMAD.WIDE.U32 UR8, UR13, UR35, URZ ;  /* 0x000000230d0872a5 */ /* 0x000fe4000f8e00ff */
[----:B------:R-:W-:Y:S02]  /*51f0*/  UIMAD.WIDE.U32 UR10, UR14, UR32, URZ ;  /* 0x000000200e0a72a5 */ /* 0x000fe4000f8e00ff */
[----:B------:R-:W-:Y:S02]  /*5200*/  USEL UR4, UR31, UR40, !UP5 ;  /* 0x000000281f047287 */ /* 0x000fe4000e800000 */
[----:B------:R-:W-:Y:S02]  /*5210*/  USEL UR7, UR37, UR41, !UP6 ;  /* 0x0000002925077287 */ /* 0x000fe4000f000000 */
[----:B--2---:R-:W-:Y:S02]  /*5220*/  UIMAD.WIDE.U32 UR16, UR4, UR22, URZ ;  /* 0x00000016041072a5 */ /* 0x004fe4000f8e00ff */
[----:B------:R-:W-:Y:S01]  /*5230*/  UIMAD.WIDE.U32 UR18, UR7, UR22, URZ ;  /* 0x00000016071272a5 */ /* 0x000fe2000f8e00ff */
[----:B------:R-:W-:Y:S02]  /*5240*/  UMOV UR5, UR9 ;  /* 0x0000000900057c82 */ /* 0x000fe40008000000 */
[----:B------:R-:W-:Y:S03]  /*5250*/  USHF.R.U32.HI UR6, URZ, UR43, UR5 ;  /* 0x0000002bff067299 */ /* 0x000fe60008011605 */
[----:B------:R-:W-:Y:S01]  /*5260*/  UMOV UR5, UR11 ;  /* 0x0000000b00057c82 */ /* 0x000fe20008000000 */
[----:B------:R-:W-:Y:S02]  /*5270*/  USEL UR6, UR13, UR6, !UP5 ;  /* 0x000000060d067287 */ /* 0x000fe4000e800000 */
[----:B------:R-:W-:Y:S02]  /*5280*/  USHF.R.U32.HI UR8, URZ, UR33, UR5 ;  /* 0x00000021ff087299 */ /* 0x000fe40008011605 */
[----:B------:R-:W-:Y:S01]  /*5290*/  UIMAD.WIDE.U32 UR10, UR6, UR22, URZ ;  /* 0x00000016060a72a5 */ /* 0x000fe2000f8e00ff */
[----:B------:R-:W-:Y:S02]  /*52a0*/  UMOV UR5, UR17 ;  /* 0x0000001100057c82 */ /* 0x000fe40008000000 */
[----:B------:R-:W-:Y:S03]  /*52b0*/  @UP4 USHF.R.U32.HI UR4, URZ, UR23, UR5 ;  /* 0x00000017ff044299 */ /* 0x000fe60008011605 */
[----:B------:R-:W-:Y:S01]  /*52c0*/  UMOV UR5, UR19 ;  /* 0x0000001300057c82 */ /* 0x000fe20008000000 */
[----:B------:R-:W-:Y:S02]  /*52d0*/  UIMAD UR4, UR42, UR4, URZ ;  /* 0x000000042a0472a4 */ /* 0x000fe4000f8e02ff */
[----:B------:R-:W-:Y:S02]  /*52e0*/  @UP4 USHF.R.U32.HI UR7, URZ, UR23, UR5 ;  /* 0x00000017ff074299 */ /* 0x000fe40008011605 */
[----:B------:R-:W-:Y:S02]  /*52f0*/  USEL UR5, UR14, UR8, !UP6 ;  /* 0x000000080e057287 */ /* 0x000fe4000f000000 */
[----:B------:R-:W-:Y:S02]  /*5300*/  UIMAD UR8, UR42, UR7, URZ ;  /* 0x000000072a0872a4 */ /* 0x000fe4000f8e02ff */
[----:B------:R-:W-:Y:S03]  /*5310*/  UISETP.GE.AND UP0, UPT, UR6, UR4, UPT ;  /* 0x000000040600728c */ /* 0x000fe6000bf06270 */
[----:B------:R-:W-:Y:S01]  /*5320*/  UMOV UR4, UR11 ;  /* 0x0000000b00047c82 */ /* 0x000fe20008000000 */
[----:B------:R-:W-:Y:S02]  /*5330*/  UISETP.GE.OR UP0, UPT, UR5, UR8, UP0 ;  /* 0x000000080500728c */ /* 0x000fe40008706670 */
[----:B------:R-:W-:Y:S02]  /*5340*/  USHF.R.U32.HI UR4, URZ, UR23, UR4 ;  /* 0x00000017ff047299 */ /* 0x000fe40008011604 */
[----:B------:R-:W-:Y:S02]  /*5350*/  UIMAD.WIDE.U32 UR8, UR5, UR22, URZ ;  /* 0x00000016050872a5 */ /* 0x000fe4000f8e00ff */
[----:B------:R-:W-:Y:S04]  /*5360*/  USEL UR10, UR6, UR4, !UP4 ;  /* 0x00000004060a7287 */ /* 0x000fe8000e000000 */
[----:B------:R-:W-:Y:S01]  /*5370*/  UIADD3 UR11, UPT, UPT, -UR10, URZ, URZ ;  /* 0x000000ff0a0b7290 */ /* 0x000fe2000fffe1ff */
[----:B------:R-:W-:Y:S02]  /*5380*/  @!UP0 UMOV UR4, UR9 ;  /* 0x0000000900048c82 */ /* 0x000fe40008000000 */
[----:B------:R-:W-:Y:S02]  /*5390*/  @!UP0 USHF.R.U32.HI UR4, URZ, UR23, UR4 ;  /* 0x00000017ff048299 */ /* 0x000fe40008011604 */
[----:B------:R-:W-:Y:S02]  /*53a0*/  UIMAD UR8, UR42, UR11, UR6 ;  /* 0x0000000b2a0872a4 */ /* 0x000fe4000f8e0206 */
[----:B------:R-:W-:Y:S04]  /*53b0*/  @!UP0 USEL UR4, UR5, UR4, !UP4 ;  /* 0x0000000405048287 */ /* 0x000fe8000e000000 */
[----:B------:R-:W-:Y:S02]  /*53c0*/  @!UP0 UIMAD UR7, UR7, UR8, UR4 ;  /* 0x00000008070782a4 */ /* 0x000fe4000f8e0204 */
[----:B------:R-:W-:Y:S02]  /*53d0*/  @!UP0 UIADD3 UR9, UPT, UPT, UR10, -UR4, URZ ;  /* 0x800000040a098290 */ /* 0x000fe4000fffe0ff */
[----:B------:R-:W-:Y:S02]  /*53e0*/  UIADD3 UR8, UPT, UPT, -UR6, URZ, URZ ;  /* 0x000000ff06087290 */ /* 0x000fe4000fffe1ff */
[----:B------:R-:W-:Y:S02]  /*53f0*/  UIADD3 UR4, UPT, UPT, -UR5, URZ, URZ ;  /* 0x000000ff05047290 */ /* 0x000fe4000fffe1ff */
[----:B------:R-:W-:Y:S03]  /*5400*/  @!UP0 UIMAD UR6, UR9, UR42, UR5 ;  /* 0x0000002a090682a4 */ /* 0x000fe6000f8e0205 */
[----:B------:R-:W-:Y:S01]  /*5410*/  @!UP0 UMOV UR5, UR7 ;  /* 0x0000000700058c82 */ /* 0x000fe20008000000 */
[----:B------:R-:W-:Y:S02]  /*5420*/  UIMAD UR7, UR15, UR4, UR14 ;  /* 0x000000040f0772a4 */ /* 0x000fe4000f8e020e */
[----:B------:R-:W-:Y:S02]  /*5430*/  UIMAD UR4, UR34, UR8, UR13 ;  /* 0x00000008220472a4 */ /* 0x000fe4000f8e020d */
[----:B------:R-:W-:Y:S02]  /*5440*/  UIMAD UR14, UR5, UR15, UR7 ;  /* 0x0000000f050e72a4 */ /* 0x000fe4000f8e0207 */
[----:B------:R-:W-:Y:S11]  /*5450*/  UIMAD UR13, UR6, UR34, UR4 ;  /* 0x00000022060d72a4 */ /* 0x000ff6000f8e0204 */
[----:B------:R-:W-:Y:S01]  /*5460*/  @!UPT UIADD3 URZ, UPT, UPT, URZ, URZ, URZ ;  /* 0x000000fffffff290 */ /* 0x000fe2000fffe0ff */
.L_x_83:
[----:B------:R-:W3:Y:S01]  /*5470*/  @!UP3 LDCU.128 UR8, c[0x0][0xf10] ;  /* 0x0001e200ff08b7ac */ /* 0x000ee20008000c00 */
[C---:B------:R-:W-:Y:S02]  /*5480*/  ISETP.NE.U32.AND P1, PT, R4.reuse, RZ, PT ;  /* 0x000000ff0400720c */ /* 0x040fe40003f25070 */
[----:B------:R-:W-:Y:S02]  /*5490*/  ISETP.NE.U32.AND P0, PT, R4, RZ, PT ;  /* 0x000000ff0400720c */ /* 0x000fe40003f05070 */
[C---:B------:R-:W-:Y:S02]  /*54a0*/  ISETP.NE.AND.EX P1, PT, R5.reuse, RZ, PT, P1 ;  /* 0x000000ff0500720c */ /* 0x040fe40003f25310 */
[----:B------:R-:W-:Y:S01]  /*54b0*/  ISETP.NE.AND.EX P0, PT, R5, RZ, PT, P0 ;  /* 0x000000ff0500720c */ /* 0x000fe20003f05300 */
[----:B------:R-:W4:Y:S01]  /*54c0*/  @!UP3 LDCU UR5, c[0x0][0xf0c] ;  /* 0x0001e180ff05b7ac */ /* 0x000f220008000800 */
[----:B------:R-:W-:Y:S02]  /*54d0*/  USHF.L.U32 UR26, UR21, 0x6, URZ ;  /* 0x00000006151a7899 */ /* 0x000fe400080006ff */
[----:B------:R-:W-:Y:S02]  /*54e0*/  USHF.L.U32 UR27, UR20, 0x7, URZ ;  /* 0x00000007141b7899 */ /* 0x000fe400080006ff */
[----:B---3--:R-:W-:Y:S07]  /*54f0*/  UIMAD.WIDE.U32 UR6, UR14, UR8, URZ ;  /* 0x000000080e0672a5 */ /* 0x008fee000f8e00ff */
[----:B------:R-:W-:Y:S01]  /*5500*/  @!UP3 UMOV UR4, UR7 ;  /* 0x000000070004bc82 */ /* 0x000fe20008000000 */
[----:B----4-:R-:W-:Y:S02]  /*5510*/  @!UP3 UISETP.NE.AND UP0, UPT, UR5, 0x1, UPT ;  /* 0x000000010500b88c */ /* 0x010fe4000bf05270 */
[----:B------:R-:W-:Y:S02]  /*5520*/  @!UP3 USHF.R.U32.HI UR4, URZ, UR9, UR4 ;  /* 0x00000009ff04b299 */ /* 0x000fe40008011604 */
[----:B------:R-:W-:Y:S02]  /*5530*/  UIMAD.WIDE.U32 UR6, UR13, UR11, URZ ;  /* 0x0000000b0d0672a5 */ /* 0x000fe4000f8e00ff */
[----:B------:R-:W-:Y:S02]  /*5540*/  @!UP3 USEL UR8, UR14, UR4, !UP0 ;  /* 0x000000040e08b287 */ /* 0x000fe4000c000000 */
[----:B------:R-:W-:Y:S03]  /*5550*/  @!UP3 UISETP.NE.AND UP0, UPT, UR10, 0x1, UPT ;  /* 0x000000010a00b88c */ /* 0x000fe6000bf05270 */
[----:B------:R-:W-:Y:S02]  /*5560*/  @!UP3 UMOV UR6, UR7 ;  /* 0x000000070006bc82 */ /* 0x000fe40008000000 */
[----:B------:R-:W3:Y:S02]  /*5570*/  @!UP3 LDCU UR4, c[0x0][0xf20] ;  /* 0x0001e400ff04b7ac */ /* 0x000ee40008000800 */
[----:B---3--:R-:W-:Y:S04]  /*5580*/  @!UP3 USHF.R.U32.HI UR6, URZ, UR4, UR6 ;  /* 0x00000004ff06b299 */ /* 0x008fe80008011606 */
[----:B------:R-:W-:Y:S04]  /*5590*/  @!UP3 USEL UR6, UR13, UR6, !UP0 ;  /* 0x000000060d06b287 */ /* 0x000fe8000c000000 */
[----:B------:R-:W-:Y:S02]  /*55a0*/  @!UP3 UIADD3 UR4, UPT, UPT, -UR8, UR6, URZ ;  /* 0x000000060804b290 */ /* 0x000fe4000fffe1ff */
[----:B------:R-:W-:Y:S02]  /*55b0*/  @!UP3 UIADD3 UR6, UPT, UPT, UR8, -UR6, URZ ;  /* 0x800000060806b290 */ /* 0x000fe4000fffe0ff */
[----:B------:R-:W-:Y:S02]  /*55c0*/  @!UP3 UIMAD UR14, UR4, UR5, UR14 ;  /* 0x00000005040eb2a4 */ /* 0x000fe4000f8e020e */
[----:B------:R-:W-:Y:S01]  /*55d0*/  @!UP3 UIMAD UR13, UR6, UR10, UR13 ;  /* 0x0000000a060db2a4 */ /* 0x000fe2000f8e020d */
[----:B------:R-:W-:Y:S11]  /*55e0*/  BRA.U UP1, `(.L_x_84) ;  /* 0x0000000101107547 */ /* 0x000ff6000b800000 */
[----:B------:R-:W-:Y:S04]  /*55f0*/  MOV R6, UR49 ;  /* 0x0000003100067c02 */ /* 0x000fe80008000f00 */
[----:B------:R-:W-:Y:S04]  /*5600*/  SHF.L.U32 R6, R6, 0x1f, RZ ;  /* 0x0000001f06067819 */ /* 0x000fe800000006ff */
[----:B------:R-:W3:Y:S02]  /*5610*/  SYNCS.PHASECHK.TRANS64.TRYWAIT P2, [UR29+0xa8], R6 ;  /* 0x0000a806ff0075a7 */ /* 0x000ee4000804111d */
[----:B---3--:R-:W-:Y:S05]  /*5620*/  @!P2 BRA `(.L_x_85) ;  /* 0x00000068002ca947 */ /* 0x008fea0003800000 */
.L_x_84:
[----:B------:R-:W-:Y:S05]  /*5630*/  @!P1 BRA `(.L_x_86) ;  /* 0x0000000000309947 */ /* 0x000fea0003800000 */
[----:B------:R-:W-:Y:S01]  /*5640*/  ISETP.NE.U32.AND P1, PT, R2, RZ, PT ;  /* 0x000000ff0200720c */ /* 0x000fe20003f25070 */
[----:B------:R-:W3:Y:S01]  /*5650*/  LDCU.64 UR4, c[0x0][0x358] ;  /* 0x00006b00ff0477ac */ /* 0x000ee20008000a00 */
[----:B------:R-:W-:Y:S02]  /*5660*/  IMAD.MOV.U32 R85, RZ, RZ, 0x1 ;  /* 0x00000001ff557424 */ /* 0x000fe400078e00ff */
[----:B------:R-:W-:Y:S11]  /*5670*/  ISETP.NE.AND.EX P1, PT, R3, RZ, PT, P1 ;  /* 0x000000ff0300720c */ /* 0x000ff60003f25310 */
[----:B------:R-:W-:Y:S02]  /*5680*/  @!UPT UIADD3 URZ, UPT, UPT, URZ, URZ, URZ ;  /* 0x000000fffffff290 */ /* 0x000fe4000fffe0ff */
[----:B------:R-:W4:Y:S01]  /*5690*/  @P1 LDC.64 R8, c[0x0][0xc88] ;  /* 0x00032200ff081b82 */ /* 0x000f220000000a00 */
[----:B-1----:R-:W-:Y:S04]  /*56a0*/  @P1 IMAD R0, R4, UR36, RZ ;  /* 0x0000002404001c24 */ /* 0x002fe8000f8e02ff */
[----:B----4-:R-:W-:Y:S04]  /*56b0*/  @P1 IMAD.WIDE R8, R0, 0x4, R8 ;  /* 0x0000000400081825 */ /* 0x010fe800078e0208 */
[----:B------:R-:W-:Y:S01]  /*56c0*/  HFMA2 R0, -RZ, RZ, 0, 5.9604644775390625e-08 ;  /* 0x00000001ff007431 */ /* 0x000fe200000001ff */
[----:B---3-5:R3:W5:Y:S04]  /*56d0*/  @P1 LDG.E R45, desc[UR4][R8.64] ;  /* 0x00000004082d1981 */ /* 0x028768000c1e1900 */
[----:B------:R-:W-:Y:S01]  /*56e0*/  @!P1 PRMT R85, R0, 0x7610, R85 ;  /* 0x0000761000559816 */ /* 0x000fe20000000055 */
[----:B---3--:R-:W4:Y:S06]  /*56f0*/  @!P1 LDC R45, c[0x0][0xc80] ;  /* 0x00032000ff2d9b82 */ /* 0x008f2c0000000800 */
.L_x_86:
[----:B----45:R-:W-:Y:S01]  /*5700*/  @!P0 FSETP.EQ.AND P1, PT, R45, RZ, PT ;  /* 0x000000ff2d00820b */ /* 0x030fe20003f22000 */
[----:B------:R-:W-:Y:S01]  /*5710*/  @!UPT UIADD3 URZ, UPT, UPT, URZ, URZ, URZ ;  /* 0x000000fffffff290 */ /* 0x000fe2000fffe0ff */
[----:B------:R-:W-:Y:S11]  /*5720*/  @!P0 BRA `(.L_x_87) ;  /* 0x0000000000188947 */ /* 0x000ff60003800000 */
[----:B------:R-:W-:Y:S02]  /*5730*/  LOP3.LUT P0, RZ, R85, 0xff, RZ, 0xc0, !PT ;  /* 0x000000ff55ff7812 */ /* 0x000fe4000780c0ff */
[----:B------:R-:W-:Y:S04]  /*5740*/  ISETP.NE.U32.AND P1, PT, R2, RZ, PT ;  /* 0x000000ff0200720c */ /* 0x000fe80003f25070 */
[----:B------:R-:W-:Y:S04]  /*5750*/  ISETP.NE.AND.EX P1, PT, R3, RZ, PT, P1 ;  /* 0x000000ff0300720c */ /* 0x000fe80003f25310 */
[----:B------:R-:W-:Y:S03]  /*5760*/  PLOP3.LUT P1, PT, P1, PT, PT, 0x8, 0x80 ;  /* 0x000000000080781c */ /* 0x000fe60000f2e170 */
[----:B------:R-:W-:Y:S11]  /*5770*/  @P0 FSETP.EQ.AND P1, PT, R45, RZ, PT ;  /* 0x000000ff2d00020b */ /* 0x000ff60003f22000 */
[----:B------:R-:W-:Y:S02]  /*5780*/  @!UPT UIADD3 URZ, UPT, UPT, URZ, URZ, URZ ;  /* 0x000000fffffff290 */ /* 0x000fe4000fffe0ff */
.L_x_87:
[----:B------:R-:W-:Y:S01]  /*5790*/  ULEA UR4, UR12, UR29, 0x3 ;  /* 0x0000001d0c047291 */ /* 0x000fe2000f8e18ff */
[----:B------:R-:W-:Y:S02]  /*57a0*/  SHF.L.U32 R9, R15, 0x1f, RZ ;  /* 0x0000001f0f097819 */ /* 0x000fe400000006ff */
[----:B------:R-:W-:Y:S04]  /*57b0*/  ELECT P0, URZ, PT ;  /* 0x0000000000ff782f */ /* 0x000fe80003800000 */
[----:B------:R-:W-:Y:S02]  /*57c0*/  PLOP3.LUT P1, PT, P1, P0, PT, 0xf2, 0x2f ;  /* 0x00000000002f781c */ /* 0x000fe40000f21e72 */
[----:B------:R-:W3:Y:S11]  /*57d0*/  SYNCS.PHASECHK.TRANS64.TRYWAIT P2, [UR4+0x88], R9 ;  /* 0x00008809ff0075a7 */ /* 0x000ef60008041104 */
[----:B------:R-:W-:Y:S05]  /*57e0*/  @!P1 IADD3 R8, P0, PT, R16, 0x980, RZ ;  /* 0x0000098010089810 */ /* 0x000fea0007f1e0ff */
[----:B-1----:R-:W-:Y:S01]  /*57f0*/  @!P1 IMAD.X R6, RZ, RZ, R17, P0 ;  /* 0x000000ffff069224 */ /* 0x002fe200000e0611 */
[----:B---3--:R-:W-:Y:S07]  /*5800*/  @!P2 BRA `(.L_x_88) ;  /* 0x0000006400cca947 */ /* 0x008fee0003800000 */
.L_x_191:
[----:B------:R-:W-:Y:S01]  /*5810*/  @!P1 R2UR UR7, R6 ;  /* 0x00000000060792ca */ /* 0x000fe200000e0000 */
[----:B------:R-:W-:Y:S01]  /*5820*/  UIADD3 UR5, UPT, UPT, UR12, 0x1, URZ ;  /* 0x000000010c057890 */ /* 0x000fe2000fffe0ff */
[----:B------:R-:W-:Y:S01]  /*5830*/  @!P1 R2UR UR6, R8 ;  /* 0x00000000080692ca */ /* 0x000fe200000e0000 */
[----:B------:R-:W-:Y:S01]  /*5840*/  UIADD3 UR25, UPT, UPT, UR4, 0x70, URZ ;  /* 0x0000007004197890 */ /* 0x000fe2000fffe0ff */
[----:B-1----:R-:W-:Y:S01]  /*5850*/  @!P1 IMAD.MOV.U32 R0, RZ, RZ, 0x1000 ;  /* 0x00001000ff009424 */ /* 0x002fe200078e00ff */
[----:B------:R-:W-:Y:S01]  /*5860*/  UISETP.NE.AND UP0, UPT, UR5, 0x3, UPT ;  /* 0x000000030500788c */ /* 0x000fe2000bf05270 */
[----:B------:R-:W-:Y:S01]  /*5870*/  UMOV UR18, 0x0 ;  /* 0x0000000000127882 */ /* 0x000fe20000000000 */
[----:B------:R-:W-:Y:S02]  /*5880*/  UMOV UR19, 0x10000000 ;  /* 0x1000000000137882 */ /* 0x000fe40000000000 */
[----:B------:R-:W-:Y:S02]  /*5890*/  USEL UR5, UR5, URZ, UP0 ;  /* 0x000000ff05057287 */ /* 0x000fe40008000000 */
[----:B------:R-:W-:Y:S02]  /*58a0*/  USEL UR9, URZ, 0x1, UP0 ;  /* 0x00000001ff097887 */ /* 0x000fe40008000000 */
[----:B------:R-:W-:Y:S01]  /*58b0*/  IMAD.U32 R9, RZ, RZ, UR7 ;  /* 0x00000007ff097e24 */ /* 0x000fe2000f8e00ff */
[----:B------:R-:W-:Y:S01]  /*58c0*/  VOTEU.ALL UP0, P1 ;  /* 0x0000000000ff7886 */ /* 0x000fe20000800000 */
[----:B------:R-:W-:Y:S01]  /*58d0*/  IMAD.U32 R8, RZ, RZ, UR6 ;  /* 0x00000006ff087e24 */ /* 0x000fe2000f8e00ff */
[----:B------:R-:W-:Y:S01]  /*58e0*/  UMOV UR28, UR36 ;  /* 0x00000024001c7c82 */ /* 0x000fe20008000000 */
[----:B------:R-:W-:Y:S01]  /*58f0*/  UMOV UR11, UR27 ;  /* 0x0000001b000b7c82 */ /* 0x000fe20008000000 */
[----:B------:R-:W-:Y:S01]  /*5900*/  @!P1 R2UR UR17, R9 ;  /* 0x00000000091192ca */ /* 0x000fe200000e0000 */
[----:B------:R-:W-:Y:S01]  /*5910*/  @!UP0 ULEA UR6, UR12, UR29, 0xc ;  /* 0x0000001d0c068291 */ /* 0x000fe2000f8e60ff */
[----:B------:R-:W-:Y:S01]  /*5920*/  @!P1 R2UR UR16, R8 ;  /* 0x00000000081092ca */ /* 0x000fe200000e0000 */
[----:B------:R-:W-:Y:S01]  /*5930*/  @!UP0 UIADD3 UR10, UPT, UPT, UR26, 0x20, URZ ;  /* 0x000000201a0a8890 */ /* 0x000fe2000fffe0ff */
[----:B------:R-:W-:Y:S01]  /*5940*/  LOP3.LUT R9, R15, UR9, RZ, 0x3c, !PT ;  /* 0x000000090f097c12 */ /* 0x000fe2000f8e3cff */
[----:B------:R-:W-:Y:S01]  /*5950*/  @!UP0 UIADD3 UR24, UPT, UPT, UR6, 0x200, URZ ;  /* 0x0000020006188890 */ /* 0x000fe2000fffe0ff */
[----:B------:R-:W-:Y:S01]  /*5960*/  @!P1 IADD3 R8, P0, PT, R16, 0x980, RZ ;  /* 0x0000098010089810 */ /* 0x000fe20007f1e0ff */
[----:B------:R-:W-:Y:S01]  /*5970*/  @!UP0 UIADD3 UR8, UPT, UPT, UR6, 0xa00, URZ ;  /* 0x00000a0006088890 */ /* 0x000fe2000fffe0ff */
[----:B------:R-:W-:Y:S01]  /*5980*/  SHF.L.U32 R10, R9, 0x1f, RZ ;  /* 0x0000001f090a7819 */ /* 0x000fe200000006ff */
[----:B------:R-:W-:Y:S01]  /*5990*/  VOTEU.ALL UP0, P1 ;  /* 0x0000000000ff7886 */ /* 0x000fe20000800000 */
[----:B------:R-:W-:Y:S01]  /*59a0*/  UMOV UR12, UR36 ;  /* 0x00000024000c7c82 */ /* 0x000fe20008000000 */
[----:B------:R-:W-:Y:S01]  /*59b0*/  UMOV UR9, UR25 ;  /* 0x0000001900097c82 */ /* 0x000fe20008000000 */
[----:B------:R-:W-:Y:S01]  /*59c0*/  UPRMT UR6, UR58, 0x654, UR25 ;  /* 0x000006543a067896 */ /* 0x000fe20008000019 */
[----:B------:R-:W-:Y:S01]  /*59d0*/  @!P1 IMAD.X R6, RZ, RZ, R17, P0 ;  /* 0x000000ffff069224 */ /* 0x000fe200000e0611 */
[----:B------:R-:W-:Y:S01]  /*59e0*/  ULEA UR7, UR5, UR29, 0x3 ;  /* 0x0000001d05077291 */ /* 0x000fe2000f8e18ff */
[----:B------:R1:W-:Y:S01]  /*59f0*/  @!UP0 UTMALDG.3D [UR24], [UR16], desc[UR18] ;  /* 0x00001218100085b4 */ /* 0x0003e20008011000 */
[----:B------:R-:W-:Y:S05]  /*5a00*/  VOTEU.ALL UP0, P1 ;  /* 0x0000000000ff7886 */ /* 0x000fea0000800000 */
[----:B------:R1:W-:Y:S01]  /*5a10*/  @!UP0 UTMALDG.3D [UR8], [UR16], desc[UR18] ;  /* 0x00001208100085b4 */ /* 0x0003e20008011000 */
[----:B------:R1:W-:Y:S01]  /*5a20*/  @!P1 SYNCS.ARRIVE.TRANS64.RED.A0TR RZ, [UR4+0x70], R0 ;  /* 0x00007000ffff99a7 */ /* 0x0003e20008300404 */
[----:B------:R-:W-:Y:S01]  /*5a30*/  SYNCS.ARRIVE.TRANS64.RED.A1T0 RZ, [UR6], RZ ;  /* 0x000000ffffff79a7 */ /* 0x000fe20008100406 */
[----:B------:R-:W3:Y:S02]  /*5a40*/  SYNCS.PHASECHK.TRANS64.TRYWAIT P2, [UR7+0x88], R10 ;  /* 0x0000880aff0075a7 */ /* 0x000ee40008041107 */
[----:B-1-3--:R-:W-:Y:S05]  /*5a50*/  @!P2 BRA `(.L_x_89) ;  /* 0x000000640050a947 */ /* 0x00afea0003800000 */
.L_x_193:
[----:B------:R-:W-:Y:S01]  /*5a60*/  @!P1 R2UR UR6, R8 ;  /* 0x00000000080692ca */ /* 0x000fe200000e0000 */
[----:B------:R-:W-:Y:S01]  /*5a70*/  UIADD3 UR4, UPT, UPT, UR5, 0x1, URZ ;  /* 0x0000000105047890 */ /* 0x000fe2000fffe0ff */
[----:B------:R-:W-:Y:S01]  /*5a80*/  @!P1 R2UR UR8, R6 ;  /* 0x00000000060892ca */ /* 0x000fe200000e0000 */
[----:B------:R-:W-:Y:S01]  /*5a90*/  UIADD3 UR17, UPT, UPT, UR7, 0x70, URZ ;  /* 0x0000007007117890 */ /* 0x000fe2000fffe0ff */
[----:B-1----:R-:W-:Y:S01]  /*5aa0*/  @!P1 IMAD.MOV.U32 R0, RZ, RZ, 0x1000 ;  /* 0x00001000ff009424 */ /* 0x002fe200078e00ff */
[----:B------:R-:W-:Y:S01]  /*5ab0*/  UISETP.NE.AND UP0, UPT, UR4, 0x3, UPT ;  /* 0x000000030400788c */ /* 0x000fe2000bf05270 */
[----:B------:R-:W-:Y:S01]  /*5ac0*/  @!P1 IADD3 R8, P0, PT, R16, 0x980, RZ ;  /* 0x0000098010089810 */ /* 0x000fe20007f1e0ff */
[----:B------:R-:W-:Y:S01]  /*5ad0*/  UMOV UR38, 0x0 ;  /* 0x0000000000267882 */ /* 0x000fe20000000000 */
[----:B------:R-:W-:Y:S01]  /*5ae0*/  UMOV UR39, 0x10000000 ;  /* 0x1000000000277882 */ /* 0x000fe20000000000 */
[----:B------:R-:W-:Y:S01]  /*5af0*/  USEL UR9, URZ, 0x1, UP0 ;  /* 0x00000001ff097887 */ /* 0x000fe20008000000 */
[----:B------:R-:W-:Y:S01]  /*5b00*/  UMOV UR18, UR26 ;  /* 0x0000001a00127c82 */ /* 0x000fe20008000000 */
[----:B------:R-:W-:Y:S02]  /*5b10*/  UMOV UR20, UR36 ;  /* 0x0000002400147c82 */ /* 0x000fe40008000000 */
[----:B------:R-:W-:Y:S01]  /*5b20*/  IMAD.U32 R10, RZ, RZ, UR6 ;  /* 0x00000006ff0a7e24 */ /* 0x000fe2000f8e00ff */
[----:B------:R-:W-:Y:S01]  /*5b30*/  USEL UR6, UR4, URZ, UP0 ;  /* 0x000000ff04067287 */ /* 0x000fe20008000000 */
[----:B------:R-:W-:Y:S01]  /*5b40*/  IMAD.U32 R11, RZ, RZ, UR8 ;  /* 0x00000008ff0b7e24 */ /* 0x000fe2000f8e00ff */
[----:B------:R-:W-:Y:S01]  /*5b50*/  VOTEU.ALL UP0, P1 ;  /* 0x0000000000ff7886 */ /* 0x000fe20000800000 */
[----:B------:R-:W-:Y:S01]  /*5b60*/  LOP3.LUT R9, R9, UR9, RZ, 0x3c, !PT ;  /* 0x0000000909097c12 */ /* 0x000fe2000f8e3cff */
[----:B------:R-:W-:Y:S01]  /*5b70*/  UMOV UR12, UR36 ;  /* 0x00000024000c7c82 */ /* 0x000fe20008000000 */
[----:B------:R-:W-:Y:S01]  /*5b80*/  @!P1 R2UR UR24, R10 ;  /* 0x000000000a1892ca */ /* 0x000fe200000e0000 */
[----:B------:R-:W-:Y:S01]  /*5b90*/  UMOV UR9, UR17 ;  /* 0x0000001100097c82 */ /* 0x000fe20008000000 */
[----:B------:R-:W-:Y:S01]  /*5ba0*/  @!P1 R2UR UR25, R11 ;  /* 0x000000000b1992ca */ /* 0x000fe200000e0000 */
[----:B------:R-:W-:Y:S01]  /*5bb0*/  @!UP0 ULEA UR5, UR5, UR29, 0xc ;  /* 0x0000001d05058291 */ /* 0x000fe2000f8e60ff */
[----:B------:R-:W-:Y:S01]  /*5bc0*/  SHF.L.U32 R10, R9, 0x1f, RZ ;  /* 0x0000001f090a7819 */ /* 0x000fe200000006ff */
[----:B------:R-:W-:Y:S01]  /*5bd0*/  @!UP0 UIADD3 UR19, UPT, UPT, UR27, 0x40, URZ ;  /* 0x000000401b138890 */ /* 0x000fe2000fffe0ff */
[----:B------:R-:W-:Y:S01]  /*5be0*/  @!P1 IMAD.X R6, RZ, RZ, R17, P0 ;  /* 0x000000ffff069224 */ /* 0x000fe200000e0611 */
[----:B------:R-:W-:Y:S02]  /*5bf0*/  @!UP0 UIADD3 UR16, UPT, UPT, UR5, 0x200, URZ ;  /* 0x0000020005108890 */ /* 0x000fe4000fffe0ff */
[----:B------:R-:W-:Y:S02]  /*5c00*/  @!UP0 UIADD3 UR8, UPT, UPT, UR5, 0xa00, URZ ;  /* 0x00000a0005088890 */ /* 0x000fe4000fffe0ff */
[----:B------:R-:W-:Y:S01]  /*5c10*/  @!UP0 UIADD3 UR10, UPT, UPT, UR26, 0x20, URZ ;  /* 0x000000201a0a8890 */ /* 0x000fe2000fffe0ff */
[----:B------:R-:W-:Y:S01]  /*5c20*/  VOTEU.ALL UP0, P1 ;  /* 0x0000000000ff7886 */ /* 0x000fe20000800000 */
[----:B------:R-:W-:Y:S01]  /*5c30*/  UMOV UR11, UR19 ;  /* 0x00000013000b7c82 */ /* 0x000fe20008000000 */
[----:B------:R-:W-:Y:S02]  /*5c40*/  UPRMT UR4, UR58, 0x654, UR17 ;  /* 0x000006543a047896 */ /* 0x000fe40008000011 */
        /* <DEDUP_REMOVED lines=8> */
.L_x_195:
[----:B------:R-:W-:Y:S01]  /*5cd0*/  @!P1 R2UR UR7, R6 ;  /* 0x00000000060792ca */ /* 0x000fe200000e0000 */
[----:B------:R-:W-:Y:S01]  /*5ce0*/  UIADD3 UR4, UPT, UPT, UR6, 0x1, URZ ;  /* 0x0000000106047890 */ /* 0x000fe2000fffe0ff */
[----:B------:R-:W-:Y:S01]  /*5cf0*/  @!P1 R2UR UR8, R8 ;  /* 0x00000000080892ca */ /* 0x000fe200000e0000 */
[----:B------:R-:W-:Y:S01]  /*5d00*/  UIADD3 UR18, UPT, UPT, UR26, 0x10, URZ ;  /* 0x000000101a127890 */ /* 0x000fe2000fffe0ff */
[----:B-1----:R-:W-:Y:S01]  /*5d10*/  @!P1 IMAD.MOV.U32 R0, RZ, RZ, 0x1000 ;  /* 0x00001000ff009424 */ /* 0x002fe200078e00ff */
[----:B------:R-:W-:Y:S01]  /*5d20*/  UISETP.NE.AND UP0, UPT, UR4, 0x3, UPT ;  /* 0x000000030400788c */ /* 0x000fe2000bf05270 */
[----:B------:R-:W-:Y:S01]  /*5d30*/  VIADD R14, R14, 0x1 ;  /* 0x000000010e0e7836 */ /* 0x000fe20000000000 */
[----:B------:R-:W-:Y:S02]  /*5d40*/  UIADD3 UR17, UPT, UPT, UR5, 0x70, URZ ;  /* 0x0000007005117890 */ /* 0x000fe4000fffe0ff */
[----:B------:R-:W-:Y:S01]  /*5d50*/  USEL UR21, UR4, URZ, UP0 ;  /* 0x000000ff04157287 */ /* 0x000fe20008000000 */
[----:B------:R-:W-:Y:S01]  /*5d60*/  UMOV UR38, 0x0 ;  /* 0x0000000000267882 */ /* 0x000fe20000000000 */
[----:B------:R-:W-:Y:S02]  /*5d70*/  UMOV UR39, 0x10000000 ;  /* 0x1000000000277882 */ /* 0x000fe40000000000 */
[----:B------:R-:W-:Y:S01]  /*5d80*/  IMAD.U32 R11, RZ, RZ, UR7 ;  /* 0x00000007ff0b7e24 */ /* 0x000fe2000f8e00ff */
[----:B------:R-:W-:Y:S01]  /*5d90*/  USEL UR7, URZ, 0x1, UP0 ;  /* 0x00000001ff077887 */ /* 0x000fe20008000000 */
[----:B------:R-:W-:Y:S01]  /*5da0*/  IMAD.U32 R10, RZ, RZ, UR8 ;  /* 0x00000008ff0a7e24 */ /* 0x000fe2000f8e00ff */
[----:B------:R-:W-:Y:S01]  /*5db0*/  VOTEU.ALL UP0, P1 ;  /* 0x0000000000ff7886 */ /* 0x000fe20000800000 */
[----:B------:R-:W-:Y:S01]  /*5dc0*/  UMOV UR19, UR27 ;  /* 0x0000001b00137c82 */ /* 0x000fe20008000000 */
[----:B------:R-:W-:Y:S01]  /*5dd0*/  @!P1 R2UR UR25, R11 ;  /* 0x000000000b1992ca */ /* 0x000fe200000e0000 */
[----:B------:R-:W-:Y:S01]  /*5de0*/  UMOV UR20, UR36 ;  /* 0x0000002400147c82 */ /* 0x000fe20008000000 */
[----:B------:R-:W-:Y:S01]  /*5df0*/  @!P1 R2UR UR24, R10 ;  /* 0x000000000a1892ca */ /* 0x000fe200000e0000 */
[----:B------:R-:W-:Y:S01]  /*5e00*/  @!UP0 ULEA UR4, UR6, UR29, 0xc ;  /* 0x0000001d06048291 */ /* 0x000fe2000f8e60ff */
[----:B------:R-:W-:Y:S01]  /*5e10*/  LOP3.LUT R9, R9, UR7, RZ, 0x3c, !PT ;  /* 0x0000000709097c12 */ /* 0x000fe2000f8e3cff */
[----:B------:R-:W-:Y:S02]  /*5e20*/  @!UP0 UIADD3 UR10, UPT, UPT, UR26, 0x30, URZ ;  /* 0x000000301a0a8890 */ /* 0x000fe4000fffe0ff */
[----:B------:R-:W-:Y:S01]  /*5e30*/  @!UP0 UIADD3 UR16, UPT, UPT, UR4, 0x200, URZ ;  /* 0x0000020004108890 */ /* 0x000fe2000fffe0ff */
[----:B------:R-:W-:Y:S01]  /*5e40*/  SHF.L.U32 R6, R9, 0x1f, RZ ;  /* 0x0000001f09067819 */ /* 0x000fe200000006ff */
[----:B------:R-:W-:Y:S01]  /*5e50*/  @!UP0 UIADD3 UR8, UPT, UPT, UR4, 0xa00, URZ ;  /* 0x00000a0004088890 */ /* 0x000fe2000fffe0ff */
[----:B------:R-:W-:Y:S01]  /*5e60*/  VOTEU.ALL UP0, P1 ;  /* 0x0000000000ff7886 */ /* 0x000fe20000800000 */
[----:B------:R-:W-:Y:S01]  /*5e70*/  UMOV UR11, UR27 ;  /* 0x0000001b000b7c82 */ /* 0x000fe20008000000 */
[----:B------:R-:W-:Y:S01]  /*5e80*/  UMOV UR12, UR36 ;  /* 0x00000024000c7c82 */ /* 0x000fe20008000000 */
[----:B------:R-:W-:Y:S01]  /*5e90*/  UMOV UR9, UR17 ;  /* 0x0000001100097c82 */ /* 0x000fe20008000000 */
[----:B------:R-:W-:Y:S02]  /*5ea0*/  UPRMT UR6, UR58, 0x654, UR17 ;  /* 0x000006543a067896 */ /* 0x000fe40008000011 */
[----:B------:R1:W-:Y:S01]  /*5eb0*/  @!UP0 UTMALDG.3D [UR16], [UR24], desc[UR38] ;  /* 0x00002610180085b4 */ /* 0x0003e20008011000 */
[----:B------:R-:W-:Y:S01]  /*5ec0*/  VOTEU.ALL UP0, P1 ;  /* 0x0000000000ff7886 */ /* 0x000fe20000800000 */
[----:B------:R-:W-:Y:S04]  /*5ed0*/  ULEA UR4, UR21, UR29, 0x3 ;  /* 0x0000001d15047291 */ /* 0x000fe8000f8e18ff */
[----:B------:R1:W-:Y:S01]  /*5ee0*/  @!UP0 UTMALDG.3D [UR8], [UR24], desc[UR38] ;  /* 0x00002608180085b4 */ /* 0x0003e20008011000 */
[----:B------:R1:W-:Y:S01]  /*5ef0*/  @!P1 SYNCS.ARRIVE.TRANS64.RED.A0TR RZ, [UR5+0x70], R0 ;  /* 0x00007000ffff99a7 */ /* 0x0003e20008300405 */
[----:B------:R-:W-:Y:S03]  /*5f00*/  SYNCS.ARRIVE.TRANS64.RED.A1T0 RZ, [UR6], RZ ;  /* 0x000000ffffff79a7 */ /* 0x000fe60008100406 */
[----:B------:R-:W3:Y:S02]  /*5f10*/  SYNCS.PHASECHK.TRANS64.TRYWAIT P0, [UR4+0x88], R6 ;  /* 0x00008806ff0075a7 */ /* 0x000ee40008001104 */
[----:B-1-3--:R-:W-:Y:S05]  /*5f20*/  @!P0 BRA `(.L_x_91) ;  /* 0x00000060004c8947 */ /* 0x00afea0003800000 */
.L_x_197:
[----:B------:R-:W-:Y:S01]  /*5f30*/  UIADD3 UR17, UPT, UPT, UR4, 0x70, URZ ;  /* 0x0000007004117890 */ /* 0x000fe2000fffe0ff */
[----:B-1----:R-:W-:Y:S01]  /*5f40*/  @!P1 IADD3 R6, P0, PT, R16, 0x980, RZ ;  /* 0x0000098010069810 */ /* 0x002fe20007f1e0ff */
[----:B------:R-:W-:Y:S01]  /*5f50*/  UPLOP3.LUT UP1, UPT, UPT, UPT, UPT, 0x80, 0x8 ;  /* 0x000000000008789c */ /* 0x000fe20003f2f070 */
[----:B------:R-:W-:Y:S01]  /*5f60*/  R2UR UR38, R91 ;  /* 0x000000005b2672ca */ /* 0x000fe200000e0000 */
[----:B------:R-:W-:Y:S01]  /*5f70*/  UMOV UR24, 0x0 ;  /* 0x0000000000187882 */ /* 0x000fe20000000000 */
[----:B------:R-:W-:Y:S01]  /*5f80*/  @!P1 R2UR UR6, R6 ;  /* 0x00000000060692ca */ /* 0x000fe200000e0000 */
[----:B------:R-:W-:Y:S01]  /*5f90*/  @!P1 IMAD.X R0, RZ, RZ, R17, P0 ;  /* 0x000000ffff009224 */ /* 0x000fe200000e0611 */
[----:B------:R-:W-:Y:S01]  /*5fa0*/  UMOV UR25, 0x10000000 ;  /* 0x1000000000197882 */ /* 0x000fe20000000000 */
[----:B------:R-:W-:Y:S01]  /*5fb0*/  UMOV UR20, UR36 ;  /* 0x0000002400147c82 */ /* 0x000fe20008000000 */
[----:B------:R-:W-:Y:S01]  /*5fc0*/  UMOV UR12, UR36 ;  /* 0x00000024000c7c82 */ /* 0x000fe20008000000 */
[----:B------:R-:W-:Y:S01]  /*5fd0*/  UMOV UR9, UR17 ;  /* 0x0000001100097c82 */ /* 0x000fe20008000000 */
[----:B------:R-:W-:Y:S01]  /*5fe0*/  @!P1 R2UR UR5, R0 ;  /* 0x00000000000592ca */ /* 0x000fe200000e0000 */
[----:B------:R-:W-:Y:S01]  /*5ff0*/  VOTEU.ALL UP0, P1 ;  /* 0x0000000000ff7886 */ /* 0x000fe20000800000 */
[----:B------:R-:W-:Y:S01]  /*6000*/  R2UR UR28, R92 ;  /* 0x000000005c1c72ca */ /* 0x000fe200000e0000 */
[----:B------:R-:W-:Y:S01]  /*6010*/  UMOV UR36, UR30 ;  /* 0x0000001e00247c82 */ /* 0x000fe20008000000 */
[C---:B------:R-:W-:Y:S02]  /*6020*/  ISETP.NE.AND P0, PT, R14.reuse, 0x2, PT ;  /* 0x000000020e00780c */ /* 0x040fe40003f05270 */
[----:B------:R-:W-:Y:S01]  /*6030*/  @!UP0 UIADD3 UR19, UPT, UPT, UR27, 0x40, URZ ;  /* 0x000000401b138890 */ /* 0x000fe2000fffe0ff */
[----:B------:R-:W-:Y:S01]  /*6040*/  IMAD.U32 R10, RZ, RZ, UR6 ;  /* 0x00000006ff0a7e24 */ /* 0x000fe2000f8e00ff */
[----:B------:R-:W-:Y:S01]  /*6050*/  @!UP0 UIADD3 UR10, UPT, UPT, UR26, 0x30, URZ ;  /* 0x000000301a0a8890 */ /* 0x000fe2000fffe0ff */
[----:B------:R-:W-:Y:S02]  /*6060*/  SEL R0, RZ, 0x1, P0 ;  /* 0x00000001ff007807 */ /* 0x000fe40000000000 */
[----:B------:R-:W-:Y:S02]  /*6070*/  SEL R14, R14, RZ, P0 ;  /* 0x000000ff0e0e7207 */ /* 0x000fe40000000000 */
[----:B------:R-:W-:Y:S01]  /*6080*/  IMAD.U32 R11, RZ, RZ, UR5 ;  /* 0x00000005ff0b7e24 */ /* 0x000fe2000f8e00ff */
[----:B------:R-:W-:Y:S01]  /*6090*/  @!P1 R2UR UR6, R10 ;  /* 0x000000000a0692ca */ /* 0x000fe200000e0000 */
[----:B------:R-:W-:Y:S01]  /*60a0*/  @!UP0 ULEA UR5, UR21, UR29, 0xc ;  /* 0x0000001d15058291 */ /* 0x000fe2000f8e60ff */
[----:B------:R-:W-:Y:S01]  /*60b0*/  LOP3.LUT R13, R13, R0, RZ, 0x3c, !PT ;  /* 0x000000000d0d7212 */ /* 0x000fe200078e3cff */
[----:B------:R-:W-:Y:S01]  /*60c0*/  UMOV UR11, UR19 ;  /* 0x00000013000b7c82 */ /* 0x000fe20008000000 */
[----:B------:R-:W-:Y:S01]  /*60d0*/  @!P1 R2UR UR7, R11 ;  /* 0x000000000b0792ca */ /* 0x000fe200000e0000 */
[----:B------:R-:W-:Y:S02]  /*60e0*/  @!UP0 UIADD3 UR16, UPT, UPT, UR5, 0x200, URZ ;  /* 0x0000020005108890 */ /* 0x000fe4000fffe0ff */
[----:B------:R-:W-:Y:S01]  /*60f0*/  @!UP0 UIADD3 UR8, UPT, UPT, UR5, 0xa00, URZ ;  /* 0x00000a0005088890 */ /* 0x000fe2000fffe0ff */
[----:B------:R-:W-:Y:S01]  /*6100*/  VOTEU.ALL UP0, P1 ;  /* 0x0000000000ff7886 */ /* 0x000fe20000800000 */
[----:B------:R-:W-:Y:S08]  /*6110*/  UPRMT UR5, UR58, 0x654, UR17 ;  /* 0x000006543a057896 */ /* 0x000ff00008000011 */
[----:B------:R1:W-:Y:S01]  /*6120*/  @!UP0 UTMALDG.3D [UR16], [UR6], desc[UR24] ;  /* 0x00001810060085b4 */ /* 0x0003e20008011000 */
[----:B------:R-:W-:Y:S05]  /*6130*/  VOTEU.ALL UP0, P1 ;  /* 0x0000000000ff7886 */ /* 0x000fea0000800000 */
[----:B------:R3:W-:Y:S01]  /*6140*/  @!UP0 UTMALDG.3D [UR8], [UR6], desc[UR24] ;  /* 0x00001808060085b4 */ /* 0x0007e20008011000 */
[----:B------:R4:W-:Y:S01]  /*6150*/  @!P1 SYNCS.ARRIVE.TRANS64.RED.A0TR RZ, [UR4+0x70], R7 ;  /* 0x00007007ffff99a7 */ /* 0x0009e20008300404 */
[----:B------:R-:W-:Y:S02]  /*6160*/  UIADD3 UR4, UPT, UPT, UR21, 0x1, URZ ;  /* 0x0000000115047890 */ /* 0x000fe4000fffe0ff */
[----:B------:R-:W-:Y:S02]  /*6170*/  UIADD3 UR21, UPT, UPT, UR13, UR38, URZ ;  /* 0x000000260d157290 */ /* 0x000fe4000fffe0ff */
[----:B------:R-:W-:Y:S01]  /*6180*/  UISETP.NE.AND UP0, UPT, UR4, 0x3, UPT ;  /* 0x000000030400788c */ /* 0x000fe2000bf05270 */
[----:B------:R-:W-:Y:S03]  /*6190*/  SYNCS.ARRIVE.TRANS64.RED.A1T0 RZ, [UR5], RZ ;  /* 0x000000ffffff79a7 */ /* 0x000fe60008100405 */
[----:B------:R-:W-:Y:S06]  /*61a0*/  USEL UR5, URZ, 0x1, UP0 ;  /* 0x00000001ff057887 */ /* 0x000fec0008000000 */
[----:B------:R-:W-:Y:S01]  /*61b0*/  LOP3.LUT R15, R9, UR5, RZ, 0x3c, !PT ;  /* 0x00000005090f7c12 */ /* 0x000fe2000f8e3cff */
[----:B-1----:R-:W-:Y:S02]  /*61c0*/  UIADD3 UR20, UPT, UPT, UR14, UR28, URZ ;  /* 0x0000001c0e147290 */ /* 0x002fe4000fffe0ff */
[----:B---3--:R-:W-:Y:S01]  /*61d0*/  USEL UR12, UR4, URZ, UP0 ;  /* 0x000000ff040c7287 */ /* 0x008fe20008000000 */
[----:B------:R-:W-:Y:S11]  /*61e0*/  BRA.U UP2, `(.L_x_92) ;  /* 0xffffffed02807547 */ /* 0x000ff6000b83ffff */
[----:B------:R-:W-:Y:S01]  /*61f0*/  UIADD3 UR29, UPT, UPT, UR29, 0x88, URZ ;  /* 0x000000881d1d7890 */ /* 0x000fe2000fffe0ff */
[----:B------:R-:W-:-:S03]  /*6200*/  SHF.L.U32 R2, R15, 0x1f, RZ ;  /* 0x0000001f0f027819 */ /* 0x000fc600000006ff */
[----:B------:R-:W-:-:S09]  /*6210*/  ULEA UR4, UR12, UR29, 0x3 ;  /* 0x0000001d0c047291 */ /* 0x000fd2000f8e18ff */
[----:B------:R-:W1:Y:S02]  /*6220*/  SYNCS.PHASECHK.TRANS64.TRYWAIT P0, [UR4], R2 ;  /* 0x00000002ff0075a7 */ /* 0x000e640008001104 */
[----:B-1----:R-:W-:Y:S05]  /*6230*/  @!P0 BRA `(.L_x_93) ;  /* 0x0000005c00a08947 */ /* 0x002fea0003800000 */
.L_x_199:
        /* <DEDUP_REMOVED lines=9> */
.L_x_201:
[----:B------:R-:W-:-:S04]  /*62d0*/  UIADD3 UR4, UPT, UPT, UR4, 0x1, URZ ;  /* 0x0000000104047890 */ /* 0x000fc8000fffe0ff */
[----:B------:R-:W-:-:S04]  /*62e0*/  UISETP.NE.AND UP0, UPT, UR4, 0x3, UPT ;  /* 0x000000030400788c */ /* 0x000fc8000bf05270 */
[----:B------:R-:W-:Y:S02]  /*62f0*/  USEL UR5, URZ, 0x1, UP0 ;  /* 0x00000001ff057887 */ /* 0x000fe40008000000 */
[----:B------:R-:W-:-:S04]  /*6300*/  USEL UR4, UR4, URZ, UP0 ;  /* 0x000000ff04047287 */ /* 0x000fc80008000000 */
[----:B------:R-:W-:Y:S01]  /*6310*/  ULEA UR4, UR4, UR29, 0x3 ;  /* 0x0000001d04047291 */ /* 0x000fe2000f8e18ff */
[----:B-1----:R-:W-:-:S04]  /*6320*/  LOP3.LUT R2, R15, UR5, RZ, 0x3c, !PT ;  /* 0x000000050f027c12 */ /* 0x002fc8000f8e3cff */
[----:B------:R-:W-:Y:S01]  /*6330*/  SHF.L.U32 R2, R2, 0x1f, RZ ;  /* 0x0000001f02027819 */ /* 0x000fe200000006ff */
[----:B------:R-:W-:-:S07]  /*6340*/  IMAD.U32 R0, RZ, RZ, UR4 ;  /* 0x00000004ff007e24 */ /* 0x000fce000f8e00ff */
.L_x_95:
[----:B-1----:R1:W3:Y:S02]  /*6350*/  SYNCS.PHASECHK.TRANS64.TRYWAIT P0, [R0+URZ], R2 ;  /* 0x00000002000075a7 */ /* 0x0022e400080011ff */
[----:B---3--:R-:W-:Y:S05]  /*6360*/  @!P0 NANOSLEEP.SYNCS 0x989680 ;  /* 0x009896800000895d */ /* 0x008fea0003900000 */
[----:B------:R-:W3:Y:S02]  /*6370*/  @!P0 SYNCS.PHASECHK.TRANS64 P0, [R0+URZ], R2 ;  /* 0x00000002000085a7 */ /* 0x000ee400080010ff */
[----:B--23--:R-:W-:Y:S05]  /*6380*/  @P0 EXIT ;  /* 0x000000000000094d */ /* 0x00cfea0003800000 */
[----:B------:R-:W-:Y:S05]  /*6390*/  BRA `(.L_x_95) ;  /* 0xfffffffc00ec7947 */ /* 0x000fea000383ffff */
.L_x_81:
[----:B------:R-:W-:-:S06]  /*63a0*/  UISETP.GE.AND UP0, UPT, UR24, 0x4, UPT ;  /* 0x000000041800788c */ /* 0x000fcc000bf06270 */
[----:B------:R-:W-:-:S13]  /*63b0*/  PLOP3.LUT P0, PT, PT, PT, UP0, 0x80, 0x8 ;  /* 0x000000000008781c */ /* 0x000fda0003f0f008 */
[----:B-1----:R-:W-:Y:S05]  /*63c0*/  @!P0 EXIT ;  /* 0x000000000000894d */ /* 0x002fea0003800000 */
[----:B------:R-:W-:Y:S01]  /*63d0*/  BAR.SYNC.DEFER_BLOCKING 0x6, 0xa0 ;  /* 0x0182800000007b1d */ /* 0x000fe20000010000 */
[C---:B------:R-:W-:Y:S01]  /*63e0*/  IMAD.SHL.U32 R83, R81.reuse, 0x10, RZ ;  /* 0x0000001051537824 */ /* 0x040fe200078e00ff */
[C---:B------:R-:W-:Y:S01]  /*63f0*/  LOP3.LUT R84, R86.reuse, 0x3, RZ, 0xc0, !PT ;  /* 0x0000000356547812 */ /* 0x040fe200078ec0ff */
[C---:B------:R-:W-:Y:S01]  /*6400*/  IMAD.SHL.U32 R82, R81.reuse, 0x2, RZ ;  /* 0x0000000251527824 */ /* 0x040fe200078e00ff */
[----:B------:R-:W-:Y:S01]  /*6410*/  CS2R R78, SRZ ;  /* 0x00000000004e7805 */ /* 0x000fe2000001ff00 */
[----:B------:R-:W-:Y:S01]  /*6420*/  IMAD.SHL.U32 R2, R86, 0x200, RZ ;  /* 0x0000020056027824 */ /* 0x000fe200078e00ff */
[----:B------:R-:W-:Y:S01]  /*6430*/  UMOV UR4, 0x400 ;  /* 0x0000040000047882 */ /* 0x000fe20000000000 */
[----:B------:R-:W1:Y:S01]  /*6440*/  LDCU.64 UR6, c[0x0][0xc88] ;  /* 0x00019100ff0677ac */ /* 0x000e620008000a00 */
[----:B------:R-:W2:Y:S01]  /*6450*/  LDC.64 R74, c[0x0][0xcb0] ;  /* 0x00032c00ff4a7b82 */ /* 0x000ea20000000a00 */
[----:B------:R-:W-:Y:S01]  /*6460*/  IMAD.U32 R81, R81, 0x10000, RZ ;  /* 0x0001000051517824 */ /* 0x000fe200078e00ff */
[C---:B------:R-:W-:Y:S01]  /*6470*/  LOP3.LUT R6, R83.reuse, 0x40, RZ, 0xc0, !PT ;  /* 0x0000004053067812 */ /* 0x040fe200078ec0ff */
[----:B------:R-:W-:Y:S01]  /*6480*/  ULEA UR4, UR58, UR4, 0x18 ;  /* 0x000000043a047291 */ /* 0x000fe2000f8ec0ff */
[----:B------:R-:W-:Y:S01]  /*6490*/  LOP3.LUT R3, R83, 0x1b0, RZ, 0xc0, !PT ;  /* 0x000001b053037812 */ /* 0x000fe200078ec0ff */
[----:B------:R-:W-:Y:S01]  /*64a0*/  IMAD.MOV.U32 R80, RZ, RZ, RZ ;  /* 0x000000ffff507224 */ /* 0x000fe200078e00ff */
[----:B------:R-:W-:Y:S01]  /*64b0*/  LOP3.LUT R82, R6, 0x8, R82, 0xf8, !PT ;  /* 0x0000000806527812 */ /* 0x000fe200078ef852 */
[----:B------:R-:W-:Y:S01]  /*64c0*/  IMAD.MOV.U32 R77, RZ, RZ, RZ ;  /* 0x000000ffff4d7224 */ /* 0x000fe200078e00ff */
[----:B------:R-:W3:Y:S01]  /*64d0*/  LDC.64 R72, c[0x0][0xca8] ;  /* 0x00032a00ff487b82 */ /* 0x000ee20000000a00 */
[----:B------:R-:W-:Y:S01]  /*64e0*/  LOP3.LUT R2, R3, 0x200, R2, 0xf8, !PT ;  /* 0x0000020003027812 */ /* 0x000fe200078ef802 */
[----:B------:R-:W4:Y:S01]  /*64f0*/  LDCU UR59, c[0x0][0x370] ;  /* 0x00006e00ff3b77ac */ /* 0x000f220008000800 */
[----:B------:R-:W-:-:S02]  /*6500*/  LOP3.LUT R81, R81, 0x200000, RZ, 0xc0, !PT ;  /* 0x0020000051517812 */ /* 0x000fc400078ec0ff */
[----:B------:R-:W-:Y:S01]  /*6510*/  LOP3.LUT P0, RZ, R83, 0x40, RZ, 0xc0, !PT ;  /* 0x0000004053ff7812 */ /* 0x000fe2000780c0ff */
[----:B------:R-:W2:Y:S01]  /*6520*/  LDCU UR43, c[0x0][0xf0c] ;  /* 0x0001e180ff2b77ac */ /* 0x000ea20008000800 */
[----:B------:R-:W-:Y:S01]  /*6530*/  LOP3.LUT R82, R2, R82, RZ, 0xfc, !PT ;  /* 0x0000005202527212 */ /* 0x000fe200078efcff */
[----:B------:R-:W4:Y:S01]  /*6540*/  LDS R0, [UR4+0x140] ;  /* 0x00014004ff007984 */ /* 0x000f220008000800 */
[----:B-1----:R-:W-:Y:S01]  /*6550*/  IMAD.U32 R88, RZ, RZ, UR6 ;  /* 0x00000006ff587e24 */ /* 0x002fe2000f8e00ff */
[----:B------:R-:W-:Y:S01]  /*6560*/  UIADD3 UR4, UPT, UPT, UR4, 0x200, URZ ;  /* 0x0000020004047890 */ /* 0x000fe2000fffe0ff */
[----:B------:R-:W-:Y:S01]  /*6570*/  IMAD.U32 R87, RZ, RZ, UR7 ;  /* 0x00000007ff577e24 */ /* 0x000fe2000f8e00ff */
[----:B------:R-:W1:Y:S01]  /*6580*/  LDCU.64 UR6, c[0x0][0xc90] ;  /* 0x00019200ff0677ac */ /* 0x000e620008000a00 */
[----:B------:R-:W-:-:S03]  /*6590*/  P2R R2, PR, RZ, 0x1 ;  /* 0x00000001ff027803 */ /* 0x000fc60000000000 */
[----:B------:R-:W-:Y:S01]  /*65a0*/  MOV R94, UR4 ;  /* 0x00000004005e7c02 */ /* 0x000fe20008000f00 */
[----:B------:R-:W2:Y:S01]  /*65b0*/  LDCU UR39, c[0x0][0xf30] ;  /* 0x0001e600ff2777ac */ /* 0x000ea20008000800 */
[----:B------:R-:W2:Y:S01]  /*65c0*/  LDCU.64 UR40, c[0x0][0xf28] ;  /* 0x0001e500ff2877ac */ /* 0x000ea20008000a00 */
[----:B------:R-:W2:Y:S01]  /*65d0*/  LDCU.128 UR60, c[0x0][0xf10] ;  /* 0x0001e200ff3c77ac */ /* 0x000ea20008000c00 */
[----:B------:R-:W2:Y:S01]  /*65e0*/  LDCU UR58, c[0x0][0x374] ;  /* 0x00006e80ff3a77ac */ /* 0x000ea20008000800 */
[----:B-1----:R-:W-:Y:S01]  /*65f0*/  MOV R90, UR6 ;  /* 0x00000006005a7c02 */ /* 0x002fe20008000f00 */
[----:B------:R-:W-:Y:S01]  /*6600*/  IMAD.U32 R89, RZ, RZ, UR7 ;  /* 0x00000007ff597e24 */ /* 0x000fe2000f8e00ff */
[----:B------:R-:W-:Y:S01]  /*6610*/  UMOV UR57, 0x1 ;  /* 0x0000000100397882 */ /* 0x000fe20000000000 */
[----:B------:R-:W-:Y:S01]  /*6620*/  UMOV UR45, URZ ;  /* 0x000000ff002d7c82 */ /* 0x000fe20008000000 */
[----:B------:R-:W-:Y:S01]  /*6630*/  UMOV UR56, URZ ;  /* 0x000000ff00387c82 */ /* 0x000fe20008000000 */
[----:B------:R-:W-:Y:S01]  /*6640*/  UMOV UR52, URZ ;  /* 0x000000ff00347c82 */ /* 0x000fe20008000000 */
[----:B--234-:R-:W-:-:S07]  /*6650*/  IMAD.IADD R81, R0, 0x1, R81 ;  /* 0x0000000100517824 */ /* 0x01cfce00078e0251 */
.L_x_154:
[----:B-1----:R-:W1:Y:S01]  /*6660*/  S2UR UR44, SR_CgaCtaId ;  /* 0x00000000002c79c3 */ /* 0x002e620000008800 */
[----:B------:R-:W-:Y:S01]  /*6670*/  UMOV UR4, 0x400 ;  /* 0x0000040000047882 */ /* 0x000fe20000000000 */
[----:B------:R-:W-:Y:S01]  /*6680*/  SHF.L.U32 R2, R78, 0x1f, RZ ;  /* 0x0000001f4e027819 */ /* 0x000fe200000006ff */
[----:B-1----:R-:W-:Y:S06]  /*6690*/  ULEA UR44, UR44, UR4, 0x18 ;  /* 0x000000042c2c7291 */ /* 0x002fec000f8ec0ff */
[C---:B------:R-:W-:Y:S02]  /*66a0*/  LEA R0, R77.reuse, UR44, 0x3 ;  /* 0x0000002c4d007c11 */ /* 0x040fe4000f8e18ff */
[----:B------:R-:W-:Y:S02]  /*66b0*/  LEA R4, R77, UR44, 0x4 ;  /* 0x0000002c4d047c11 */ /* 0x000fe4000f8e20ff */
[----:B------:R-:W1:Y:S02]  /*66c0*/  SYNCS.PHASECHK.TRANS64.TRYWAIT P0, [R0+URZ+0xb0], R2 ;  /* 0x0000b002000075a7 */ /* 0x000e6400080011ff */
[----:B-1----:R-:W-:Y:S05]  /*66d0*/  @!P0 BRA `(.L_x_96) ;  /* 0x0000005800a88947 */ /* 0x002fea0003800000 */
.L_x_202:
[----:B------:R-:W-:Y:S01]  /*66e0*/  R2UR UR7, R93 ;  /* 0x000000005d0772ca */ /* 0x000fe200000e0000 */
[----:B------:R-:W2:Y:S01]  /*66f0*/  LDS.128 R4, [R4+0x120] ;  /* 0x0001200004047984 */ /* 0x000ea20000000c00 */
[----:B-1----:R-:W-:Y:S01]  /*6700*/  VIADD R0, R0, 0xc0 ;  /* 0x000000c000007836 */ /* 0x002fe20000000000 */
[----:B------:R-:W-:Y:S04]  /*6710*/  UISETP.GE.AND UP0, UPT, UR42, 0x1, UPT ;  /* 0x000000012a00788c */ /* 0x000fe8000bf06270 */
[----:B------:R-:W-:Y:S01]  /*6720*/  PRMT R0, RZ, 0x654, R0 ;  /* 0x00000654ff007816 */ /* 0x000fe20000000000 */
[----:B------:R-:W-:Y:S01]  /*6730*/  @!PT LDS RZ, [RZ] ;  /* 0x00000000fffff984 */ /* 0x000fe20000000800 */
[----:B------:R-:W-:Y:S01]  /*6740*/  @!PT LDS RZ, [RZ] ;  /* 0x00000000fffff984 */ /* 0x000fe20000000800 */
[----:B------:R-:W-:Y:S01]  /*6750*/  @!PT LDS RZ, [RZ] ;  /* 0x00000000fffff984 */ /* 0x000fe20000000800 */
[----:B------:R-:W-:Y:S01]  /*6760*/  @!PT LDS RZ, [RZ] ;  /* 0x00000000fffff984 */ /* 0x000fe20000000800 */
[----:B------:R1:W-:Y:S06]  /*6770*/  MEMBAR.ALL.CTA ;  /* 0x0000000000007992 */ /* 0x0003ec0000008000 */
[----:B-1----:R-:W1:Y:S02]  /*6780*/  FENCE.VIEW.ASYNC.S ;  /* 0x00000000000073c6 */ /* 0x002e640000000000 */
[----:B-1----:R1:W-:Y:S01]  /*6790*/  SYNCS.ARRIVE.TRANS64.RED.A1T0 RZ, [R0+URZ], RZ ;  /* 0x000000ff00ff79a7 */ /* 0x0023e200081004ff */
[----:B--2---:R-:W-:Y:S11]  /*67a0*/  LOP3.LUT P0, RZ, R6, 0x1, RZ, 0xc0, !PT ;  /* 0x0000000106ff7812 */ /* 0x004ff6000780c0ff */
[----:B------:R-:W-:Y:S02]  /*67b0*/  @!UPT UIADD3 URZ, UPT, UPT, URZ, URZ, URZ ;  /* 0x000000fffffff290 */ /* 0x000fe4000fffe0ff */
[----:B------:R-:W-:Y:S01]  /*67c0*/  VOTEU.ANY UP1, P0 ;  /* 0x0000000000ff7886 */ /* 0x000fe20000020100 */
[----:B------:R-:W-:Y:S01]  /*67d0*/  PLOP3.LUT P0, PT, PT, PT, UP1, 0x80, 0x8 ;  /* 0x000000000008781c */ /* 0x000fe20003f0f018 */
[----:B------:R-:W-:Y:S06]  /*67e0*/  UP2UR UR4, UPR, URZ, 0x2 ;  /* 0x00000002ff047883 */ /* 0x000fec0008000000 */
[----:B------:R-:W-:Y:S06]  /*67f0*/  IMAD.U32 R95, RZ, RZ, UR4 ;  /* 0x00000004ff5f7e24 */ /* 0x000fec000f8e00ff */
[----:B------:R-:W-:Y:S02]  /*6800*/  @P0 SHF.R.U32.HI R2, RZ, 0x10, R5 ;  /* 0x00000010ff020819 */ /* 0x000fe40000011605 */
[----:B------:R-:W-:Y:S02]  /*6810*/  @P0 MOV R3, R4 ;  /* 0x0000000400030202 */ /* 0x000fe40000000f00 */
[----:B------:R-:W-:Y:S02]  /*6820*/  @P0 R2UR UR4, R2 ;  /* 0x00000000020402ca */ /* 0x000fe400000e0000 */
[----:B------:R-:W-:Y:S02]  /*6830*/  @P0 LOP3.LUT R4, R5, 0xffff, RZ, 0xc0, !PT ;  /* 0x0000ffff05040812 */ /* 0x000fe400078ec0ff */
[----:B------:R-:W-:Y:S02]  /*6840*/  @P0 R2UR UR6, R3 ;  /* 0x00000000030602ca */ /* 0x000fe400000e0000 */
[----:B------:R-:W-:Y:S07]  /*6850*/  @P0 R2UR UR5, R4 ;  /* 0x00000000040502ca */ /* 0x000fee00000e0000 */
[----:B------:R-:W-:Y:S02]  /*6860*/  @UP1 UMOV UR7, UR4 ;  /* 0x0000000400071c82 */ /* 0x000fe40008000000 */
[----:B------:R-:W-:Y:S02]  /*6870*/  IMAD.U32 R93, RZ, RZ, UR7 ;  /* 0x00000007ff5d7e24 */ /* 0x000fe4000f8e00ff */
[----:B------:R-:W-:Y:S02]  /*6880*/  @UP1 UMOV UR38, UR6 ;  /* 0x0000000600261c82 */ /* 0x000fe40008000000 */
[----:B------:R-:W-:Y:S01]  /*6890*/  @UP1 UMOV UR37, UR5 ;  /* 0x0000000500251c82 */ /* 0x000fe20008000000 */
[----:B-1----:R-:W-:Y:S05]  /*68a0*/  BRA.U !UP0, `(.L_x_97) ;  /* 0x0000000108cc7547 */ /* 0x002fea000b800000 */
[----:B------:R-:W1:Y:S01]  /*68b0*/  LDCU UR12, c[0x0][0xf20] ;  /* 0x0001e400ff0c77ac */ /* 0x000e620008000800 */
[----:B------:R-:W-:Y:S02]  /*68c0*/  UIMAD.WIDE.U32 UR4, UR58, UR63, URZ ;  /* 0x0000003f3a0472a5 */ /* 0x000fe4000f8e00ff */
[----:B------:R-:W-:Y:S02]  /*68d0*/  UIMAD.WIDE.U32 UR6, UR59, UR60, URZ ;  /* 0x0000003c3b0672a5 */ /* 0x000fe4000f8e00ff */
[----:B------:R-:W-:Y:S02]  /*68e0*/  UISETP.NE.AND UP0, UPT, UR62, 0x1, UPT ;  /* 0x000000013e00788c */ /* 0x000fe4000bf05270 */
[----:B------:R-:W-:Y:S02]  /*68f0*/  UIMAD.WIDE.U32 UR8, UR37, UR63, URZ ;  /* 0x0000003f250872a5 */ /* 0x000fe4000f8e00ff */
[----:B------:R-:W-:Y:S02]  /*6900*/  UIMAD.WIDE.U32 UR10, UR38, UR60, URZ ;  /* 0x0000003c260a72a5 */ /* 0x000fe4000f8e00ff */
[----:B------:R-:W-:Y:S02]  /*6910*/  UISETP.NE.AND UP1, UPT, UR43, 0x1, UPT ;  /* 0x000000012b00788c */ /* 0x000fe4000bf25270 */
[----:B------:R-:W-:Y:S01]  /*6920*/  UISETP.NE.AND UP2, UPT, UR42, 0x1, UPT ;  /* 0x000000012a00788c */ /* 0x000fe2000bf45270 */
[----:B------:R-:W-:Y:S02]  /*6930*/  UMOV UR4, UR5 ;  /* 0x0000000500047c82 */ /* 0x000fe40008000000 */
[----:B-1----:R-:W-:Y:S03]  /*6940*/  USHF.R.U32.HI UR5, URZ, UR12, UR4 ;  /* 0x0000000cff057299 */ /* 0x002fe60008011604 */
[----:B------:R-:W-:Y:S02]  /*6950*/  UMOV UR4, UR7 ;  /* 0x0000000700047c82 */ /* 0x000fe40008000000 */
[----:B------:R-:W-:Y:S02]  /*6960*/  USHF.R.U32.HI UR7, URZ, UR61, UR4 ;  /* 0x0000003dff077299 */ /* 0x000fe40008011604 */
[----:B------:R-:W-:Y:S02]  /*6970*/  USEL UR4, UR58, UR5, !UP0 ;  /* 0x000000053a047287 */ /* 0x000fe4000c000000 */
[----:B------:R-:W-:Y:S01]  /*6980*/  USEL UR7, UR59, UR7, !UP1 ;  /* 0x000000073b077287 */ /* 0x000fe2000c800000 */
[----:B------:R-:W-:Y:S01]  /*6990*/  UMOV UR5, UR9 ;  /* 0x0000000900057c82 */ /* 0x000fe20008000000 */
[----:B------:R-:W-:Y:S02]  /*69a0*/  UIMAD.WIDE.U32 UR8, UR4, UR40, URZ ;  /* 0x00000028040872a5 */ /* 0x000fe4000f8e00ff */
[----:B------:R-:W-:Y:S03]  /*69b0*/  USHF.R.U32.HI UR6, URZ, UR12, UR5 ;  /* 0x0000000cff067299 */ /* 0x000fe60008011605 */
[----:B------:R-:W-:Y:S01]  /*69c0*/  UMOV UR5, UR11 ;  /* 0x0000000b00057c82 */ /* 0x000fe20008000000 */
[----:B------:R-:W-:Y:S02]  /*69d0*/  UIMAD.WIDE.U32 UR10, UR7, UR40, URZ ;  /* 0x00000028070a72a5 */ /* 0x000fe4000f8e00ff */
[----:B------:R-:W-:Y:S02]  /*69e0*/  USHF.R.U32.HI UR12, URZ, UR61, UR5 ;  /* 0x0000003dff0c7299 */ /* 0x000fe40008011605 */
[----:B------:R-:W-:Y:S01]  /*69f0*/  USEL UR6, UR37, UR6, !UP0 ;  /* 0x0000000625067287 */ /* 0x000fe2000c000000 */
[----:B------:R-:W-:Y:S02]  /*6a00*/  UMOV UR5, UR9 ;  /* 0x0000000900057c82 */ /* 0x000fe40008000000 */
[----:B------:R-:W-:Y:S01]  /*6a10*/  UMOV UR10, UR11 ;  /* 0x0000000b000a7c82 */ /* 0x000fe20008000000 */
[----:B------:R-:W-:Y:S02]  /*6a20*/  @UP2 USHF.R.U32.HI UR4, URZ, UR41, UR5 ;  /* 0x00000029ff042299 */ /* 0x000fe40008011605 */
[----:B------:R-:W-:Y:S02]  /*6a30*/  @UP2 USHF.R.U32.HI UR7, URZ, UR41, UR10 ;  /* 0x00000029ff072299 */ /* 0x000fe4000801160a */
[----:B------:R-:W-:Y:S02]  /*6a40*/  UIMAD UR4, UR42, UR4, URZ ;  /* 0x000000042a0472a4 */ /* 0x000fe4000f8e02ff */
[----:B------:R-:W-:Y:S02]  /*6a50*/  UIMAD.WIDE.U32 UR10, UR6, UR40, URZ ;  /* 0x00000028060a72a5 */ /* 0x000fe4000f8e00ff */
[----:B------:R-:W-:Y:S02]  /*6a60*/  USEL UR5, UR38, UR12, !UP1 ;  /* 0x0000000c26057287 */ /* 0x000fe4000c800000 */
[----:B------:R-:W-:Y:S02]  /*6a70*/  UIMAD UR8, UR42, UR7, URZ ;  /* 0x000000072a0872a4 */ /* 0x000fe4000f8e02ff */
[----:B------:R-:W-:Y:S03]  /*6a80*/  UISETP.GE.AND UP0, UPT, UR6, UR4, UPT ;  /* 0x000000040600728c */ /* 0x000fe6000bf06270 */
[----:B------:R-:W-:Y:S01]  /*6a90*/  UMOV UR4, UR11 ;  /* 0x0000000b00047c82 */ /* 0x000fe20008000000 */
[----:B------:R-:W-:Y:S02]  /*6aa0*/  UISETP.GE.OR UP0, UPT, UR5, UR8, UP0 ;  /* 0x000000080500728c */ /* 0x000fe40008706670 */
[----:B------:R-:W-:Y:S02]  /*6ab0*/  USHF.R.U32.HI UR4, URZ, UR41, UR4 ;  /* 0x00000029ff047299 */ /* 0x000fe40008011604 */
[----:B------:R-:W-:Y:S02]  /*6ac0*/  UIMAD.WIDE.U32 UR8, UR5, UR40, URZ ;  /* 0x00000028050872a5 */ /* 0x000fe4000f8e00ff */
[----:B------:R-:W-:Y:S02]  /*6ad0*/  USEL UR11, UR6, UR4, !UP2 ;  /* 0x00000004060b7287 */ /* 0x000fe4000d000000 */
[----:B------:R-:W-:Y:S02]  /*6ae0*/  UIADD3 UR8, UPT, UPT, -UR5, URZ, URZ ;  /* 0x000000ff05087290 */ /* 0x000fe4000fffe1ff */
[----:B------:R-:W-:Y:S01]  /*6af0*/  UIADD3 UR10, UPT, UPT, -UR11, URZ, URZ ;  /* 0x000000ff0b0a7290 */ /* 0x000fe2000fffe1ff */
[----:B------:R-:W-:Y:S01]  /*6b00*/  @!UP0 UMOV UR4, UR9 ;  /* 0x0000000900048c82 */ /* 0x000fe20008000000 */
[----:B------:R-:W-:Y:S02]  /*6b10*/  UIADD3 UR9, UPT, UPT, -UR6, URZ, URZ ;  /* 0x000000ff06097290 */ /* 0x000fe4000fffe1ff */
[----:B------:R-:W-:Y:S02]  /*6b20*/  @!UP0 USHF.R.U32.HI UR4, URZ, UR41, UR4 ;  /* 0x00000029ff048299 */ /* 0x000fe40008011604 */
[----:B------:R-:W-:Y:S02]  /*6b30*/  UIMAD UR10, UR42, UR10, UR6 ;  /* 0x0000000a2a0a72a4 */ /* 0x000fe4000f8e0206 */
[----:B------:R-:W-:Y:S04]  /*6b40*/  @!UP0 USEL UR4, UR5, UR4, !UP2 ;  /* 0x0000000405048287 */ /* 0x000fe8000d000000 */
[----:B------:R-:W-:Y:S02]  /*6b50*/  @!UP0 UIMAD UR10, UR7, UR10, UR4 ;  /* 0x0000000a070a82a4 */ /* 0x000fe4000f8e0204 */
[----:B------:R-:W-:Y:S02]  /*6b60*/  @!UP0 UIADD3 UR11, UPT, UPT, UR11, -UR4, URZ ;  /* 0x800000040b0b8290 */ /* 0x000fe4000fffe0ff */
[----:B------:R-:W-:Y:S02]  /*6b70*/  UIMAD UR7, UR43, UR8, UR38 ;  /* 0x000000082b0772a4 */ /* 0x000fe4000f8e0226 */
[----:B------:R-:W-:Y:S02]  /*6b80*/  @!UP0 UIMAD UR6, UR11, UR42, UR5 ;  /* 0x0000002a0b0682a4 */ /* 0x000fe4000f8e0205 */
[----:B------:R-:W-:Y:S01]  /*6b90*/  UIMAD UR4, UR62, UR9, UR37 ;  /* 0x000000093e0472a4 */ /* 0x000fe2000f8e0225 */
[----:B------:R-:W-:Y:S02]  /*6ba0*/  @!UP0 UMOV UR5, UR10 ;  /* 0x0000000a00058c82 */ /* 0x000fe40008000000 */
[----:B------:R-:W-:Y:S02]  /*6bb0*/  UIMAD UR38, UR5, UR43, UR7 ;  /* 0x0000002b052672a4 */ /* 0x000fe4000f8e0207 */
[----:B------:R-:W-:Y:S11]  /*6bc0*/  UIMAD UR37, UR6, UR62, UR4 ;  /* 0x0000003e062572a4 */ /* 0x000ff6000f8e0204 */
[----:B------:R-:W-:Y:S01]  /*6bd0*/  @!UPT UIADD3 URZ, UPT, UPT, URZ, URZ, URZ ;  /* 0x000000fffffff290 */ /* 0x000fe2000fffe0ff */
.L_x_97:
[----:B------:R-:W-:Y:S01]  /*6be0*/  UISETP.NE.AND UP0, UPT, UR39, 0x1, UPT ;  /* 0x000000012700788c */ /* 0x000fe2000bf05270 */
[----:B------:R-:W-:Y:S01]  /*6bf0*/  R2UR UR11, R94 ;  /* 0x000000005e0b72ca */ /* 0x000fe200000e0000 */
[----:B------:R-:W-:Y:S01]  /*6c00*/  USHF.L.U32 UR50, UR20, 0x7, URZ ;  /* 0x0000000714327899 */ /* 0x000fe200080006ff */
[----:B------:R-:W-:Y:S01]  /*6c10*/  IADD3 R77, PT, PT, R77, 0x1, RZ ;  /* 0x000000014d4d7810 */ /* 0x000fe20007ffe0ff */
[----:B------:R-:W-:Y:S07]  /*6c20*/  USHF.L.U32 UR49, UR21, 0x6, URZ ;  /* 0x0000000615317899 */ /* 0x000fee00080006ff */
[----:B------:R-:W1:Y:S01]  /*6c30*/  @!UP0 LDCU.128 UR12, c[0x0][0xf10] ;  /* 0x0001e200ff0c87ac */ /* 0x000e620008000c00 */
[----:B------:R-:W2:Y:S01]  /*6c40*/  @!UP0 LDCU UR5, c[0x0][0xf0c] ;  /* 0x0001e180ff0587ac */ /* 0x000ea20008000800 */
[----:B------:R-:W3:Y:S01]  /*6c50*/  @!UP0 LDCU UR10, c[0x0][0xf20] ;  /* 0x0001e400ff0a87ac */ /* 0x000ee20008000800 */
[----:B-1----:R-:W-:Y:S02]  /*6c60*/  UIMAD.WIDE.U32 UR8, UR38, UR12, URZ ;  /* 0x0000000c260872a5 */ /* 0x002fe4000f8e00ff */
[----:B------:R-:W-:Y:S02]  /*6c70*/  UIMAD.WIDE.U32 UR6, UR37, UR15, URZ ;  /* 0x0000000f250672a5 */ /* 0x000fe4000f8e00ff */
[----:B------:R-:W-:Y:S03]  /*6c80*/  @!UP0 UISETP.NE.AND UP1, UPT, UR14, 0x1, UPT ;  /* 0x000000010e00888c */ /* 0x000fe6000bf25270 */
[----:B------:R-:W-:Y:S01]  /*6c90*/  @!UP0 UMOV UR4, UR9 ;  /* 0x0000000900048c82 */ /* 0x000fe20008000000 */
[----:B--2---:R-:W-:Y:S02]  /*6ca0*/  @!UP0 UISETP.NE.AND UP2, UPT, UR5, 0x1, UPT ;  /* 0x000000010500888c */ /* 0x004fe4000bf45270 */
[----:B------:R-:W-:Y:S01]  /*6cb0*/  @!UP0 USHF.R.U32.HI UR4, URZ, UR13, UR4 ;  /* 0x0000000dff048299 */ /* 0x000fe20008011604 */
[----:B------:R-:W-:Y:S02]  /*6cc0*/  @!UP0 UMOV UR6, UR7 ;  /* 0x0000000700068c82 */ /* 0x000fe40008000000 */
[----:B---3--:R-:W-:Y:S02]  /*6cd0*/  @!UP0 USHF.R.U32.HI UR6, URZ, UR10, UR6 ;  /* 0x0000000aff068299 */ /* 0x008fe40008011606 */
[----:B------:R-:W-:Y:S02]  /*6ce0*/  @!UP0 USEL UR7, UR38, UR4, !UP2 ;  /* 0x0000000426078287 */ /* 0x000fe4000d000000 */
[----:B------:R-:W-:Y:S04]  /*6cf0*/  @!UP0 USEL UR6, UR37, UR6, !UP1 ;  /* 0x0000000625068287 */ /* 0x000fe8000c800000 */
[----:B------:R-:W-:Y:S02]  /*6d00*/  @!UP0 UIADD3 UR4, UPT, UPT, -UR7, UR6, URZ ;  /* 0x0000000607048290 */ /* 0x000fe4000fffe1ff */
[----:B------:R-:W-:Y:S02]  /*6d10*/  @!UP0 UIADD3 UR6, UPT, UPT, UR7, -UR6, URZ ;  /* 0x8000000607068290 */ /* 0x000fe4000fffe0ff */
[----:B------:R-:W-:Y:S02]  /*6d20*/  @!UP0 UIMAD UR38, UR4, UR5, UR38 ;  /* 0x00000005042682a4 */ /* 0x000fe4000f8e0226 */
[----:B------:R-:W-:Y:S02]  /*6d30*/  @!UP0 UIMAD UR37, UR6, UR14, UR37 ;  /* 0x0000000e062582a4 */ /* 0x000fe4000f8e0225 */
[----:B------:R-:W-:Y:S09]  /*6d40*/  ULOP3.LUT UP0, URZ, UR11, 0x90, URZ, 0xc0, !UPT ;  /* 0x000000900bff7892 */ /* 0x000ff2000f80c0ff */
[----:B------:R-:W-:Y:S05]  /*6d50*/  BRA.U !UP0, `(.L_x_98) ;  /* 0x00000001087c7547 */ /* 0x000fea000b800000 */
[----:B------:R-:W1:Y:S01]  /*6d60*/  LDCU.64 UR8, c[0x4][0x80] ;  /* 0x01001000ff0877ac */ /* 0x000e620008000a00 */
[----:B------:R-:W-:Y:S01]  /*6d70*/  MOV R2, 0x0 ;  /* 0x0000000000027802 */ /* 0x000fe20000000f00 */
[----:B------:R-:W-:Y:S02]  /*6d80*/  HFMA2 R12, -RZ, RZ, 0, 5.9604644775390625e-08 ;  /* 0x00000001ff0c7431 */ /* 0x000fe400000001ff */
[----:B------:R-:W-:Y:S01]  /*6d90*/  IMAD.MOV.U32 R8, RZ, RZ, 0x70 ;  /* 0x00000070ff087424 */ /* 0x000fe200078e00ff */
[----:B------:R2:W3:Y:S01]  /*6da0*/  LDC.64 R14, c[0x4][R2] ;  /* 0x01000000020e7b82 */ /* 0x0004e20000000a00 */
[----:B------:R-:W4:Y:S01]  /*6db0*/  LDCU.64 UR6, c[0x4][0x88] ;  /* 0x01001100ff0677ac */ /* 0x000f220008000a00 */
[----:B------:R-:W-:Y:S01]  /*6dc0*/  IMAD.MOV.U32 R13, RZ, RZ, RZ ;  /* 0x000000ffff0d7224 */ /* 0x000fe200078e00ff */
[----:B------:R-:W2:Y:S01]  /*6dd0*/  LDCU.64 UR4, c[0x4][0x8] ;  /* 0x01000100ff0477ac */ /* 0x000ea20008000a00 */
[----:B-1----:R-:W-:Y:S01]  /*6de0*/  MOV R5, UR9 ;  /* 0x0000000900057c02 */ /* 0x002fe20008000f00 */
[----:B------:R-:W-:Y:S01]  /*6df0*/  IMAD.U32 R4, RZ, RZ, UR8 ;  /* 0x00000008ff047e24 */ /* 0x000fe2000f8e00ff */
[----:B----4-:R-:W-:Y:S01]  /*6e00*/  MOV R7, UR7 ;  /* 0x0000000700077c02 */ /* 0x010fe20008000f00 */
[----:B------:R-:W-:Y:S01]  /*6e10*/  IMAD.U32 R6, RZ, RZ, UR6 ;  /* 0x00000006ff067e24 */ /* 0x000fe2000f8e00ff */
[----:B--2---:R-:W-:Y:S01]  /*6e20*/  MOV R11, UR5 ;  /* 0x00000005000b7c02 */ /* 0x004fe20008000f00 */
[----:B------:R-:W-:Y:S02]  /*6e30*/  IMAD.U32 R10, RZ, RZ, UR4 ;  /* 0x00000004ff0a7e24 */ /* 0x000fe4000f8e00ff */
[----:B------:R-:W-:Y:S07]  /*6e40*/  LEPC R20, `(.L_x_99) ;  /* 0x000000001014794e */ /* 0x000fee0000000000 */
[----:B---3-5:R-:W-:Y:S05]  /*6e50*/  CALL.ABS.NOINC R14 ;  /* 0x000000000e007343 */ /* 0x028fea0003c00000 */
.L_x_99:
[----:B------:R-:W1:Y:S01]  /*6e60*/  LDCU.64 UR8, c[0x4][0x80] ;  /* 0x01001000ff0877ac */ /* 0x000e620008000a00 */
[----:B------:R-:W2:Y:S01]  /*6e70*/  LDC.64 R2, c[0x4][R2] ;  /* 0x0100000002027b82 */ /* 0x000ea20000000a00 */
[----:B------:R-:W-:Y:S02]  /*6e80*/  HFMA2 R12, -RZ, RZ, 0, 5.9604644775390625e-08 ;  /* 0x00000001ff0c7431 */ /* 0x000fe400000001ff */
[----:B------:R-:W-:Y:S02]  /*6e90*/  IMAD.MOV.U32 R8, RZ, RZ, 0x70 ;  /* 0x00000070ff087424 */ /* 0x000fe400078e00ff */
[----:B------:R-:W-:Y:S01]  /*6ea0*/  IMAD.MOV.U32 R13, RZ, RZ, RZ ;  /* 0x000000ffff0d7224 */ /* 0x000fe200078e00ff */
[----:B------:R-:W3:Y:S01]  /*6eb0*/  LDCU.64 UR6, c[0x4][0x88] ;  /* 0x01001100ff0677ac */ /* 0x000ee20008000a00 */
[----:B------:R-:W4:Y:S01]  /*6ec0*/  LDCU.64 UR4, c[0x4][0x8] ;  /* 0x01000100ff0477ac */ /* 0x000f220008000a00 */
[----:B-1----:R-:W-:Y:S02]  /*6ed0*/  MOV R4, UR8 ;  /* 0x0000000800047c02 */ /* 0x002fe40008000f00 */
[----:B------:R-:W-:Y:S02]  /*6ee0*/  MOV R5, UR9 ;  /* 0x0000000900057c02 */ /* 0x000fe40008000f00 */
[----:B---3--:R-:W-:Y:S01]  /*6ef0*/  MOV R7, UR7 ;  /* 0x0000000700077c02 */ /* 0x008fe20008000f00 */
[----:B------:R-:W-:Y:S01]  /*6f00*/  IMAD.U32 R6, RZ, RZ, UR6 ;  /* 0x00000006ff067e24 */ /* 0x000fe2000f8e00ff */
[----:B----4-:R-:W-:Y:S01]  /*6f10*/  MOV R11, UR5 ;  /* 0x00000005000b7c02 */ /* 0x010fe20008000f00 */
[----:B------:R-:W-:Y:S02]  /*6f20*/  IMAD.U32 R10, RZ, RZ, UR4 ;  /* 0x00000004ff0a7e24 */ /* 0x000fe4000f8e00ff */
[----:B------:R-:W-:Y:S07]  /*6f30*/  LEPC R20, `(.L_x_98) ;  /* 0x000000001014794e */ /* 0x000fee0000000000 */
[----:B--2---:R-:W-:Y:S05]  /*6f40*/  CALL.ABS.NOINC R2 ;  /* 0x0000000002007343 */ /* 0x004fea0003c00000 */
.L_x_98:
[----:B------:R-:W-:Y:S02]  /*6f50*/  R2UR UR8, R96 ;  /* 0x00000000600872ca */ /* 0x000fe400000e0000 */
[----:B------:R-:W-:Y:S02]  /*6f60*/  R2UR UR7, R90 ;  /* 0x000000005a0772ca */ /* 0x000fe400000e0000 */
[----:B------:R-:W-:Y:S02]  /*6f70*/  R2UR UR6, R89 ;  /* 0x00000000590672ca */ /* 0x000fe400000e0000 */
[----:B------:R-:W-:Y:S02]  /*6f80*/  R2UR UR5, R88 ;  /* 0x00000000580572ca */ /* 0x000fe400000e0000 */
[----:B------:R-:W-:Y:S02]  /*6f90*/  R2UR UR4, R87 ;  /* 0x00000000570472ca */ /* 0x000fe400000e0000 */
[----:B------:R-:W-:Y:S03]  /*6fa0*/  ISETP.NE.U32.AND P4, PT, R74, RZ, PT ;  /* 0x000000ff4a00720c */ /* 0x000fe60003f85070 */
[----:B------:R-:W-:Y:S01]  /*6fb0*/  UISETP.NE.AND UP2, UPT, UR8, URZ, UPT ;  /* 0x000000ff0800728c */ /* 0x000fe2000bf45270 */
[----:B------:R-:W-:Y:S01]  /*6fc0*/  ISETP.NE.AND.EX P4, PT, R75, RZ, PT, P4 ;  /* 0x000000ff4b00720c */ /* 0x000fe20003f85340 */
[----:B------:R-:W-:Y:S04]  /*6fd0*/  UISETP.NE.U32.AND UP0, UPT, UR7, URZ, UPT ;  /* 0x000000ff0700728c */ /* 0x000fe8000bf05070 */
[----:B------:R-:W-:Y:S01]  /*6fe0*/  ISETP.NE.U32.AND P2, PT, RZ, UR5, PT ;  /* 0x00000005ff007c0c */ /* 0x000fe2000bf45070 */
[----:B------:R-:W-:Y:S01]  /*6ff0*/  UISETP.NE.AND.EX UP1, UPT, UR6, URZ, UPT, UP0 ;  /* 0x000000ff0600728c */ /* 0x000fe2000bf25300 */
[----:B------:R-:W-:Y:S01]  /*7000*/  PLOP3.LUT P1, PT, PT, PT, UP2, 0x80, 0x8 ;  /* 0x000000000008781c */ /* 0x000fe20003f2f028 */
[----:B------:R-:W-:Y:S01]  /*7010*/  UPLOP3.LUT UP0, UPT, UPT, UPT, UPT, 0x40, 0x4 ;  /* 0x000000000004789c */ /* 0x000fe20003f0e870 */
[----:B------:R-:W-:Y:S01]  /*7020*/  ISETP.NE.AND.EX P2, PT, RZ, UR4, PT, P2 ;  /* 0x00000004ff007c0c */ /* 0x000fe2000bf45320 */
[----:B------:R-:W-:Y:S06]  /*7030*/  @UP2 UPLOP3.LUT UP0, UPT, UPT, UPT, UP1, 0x80, 0x8 ;  /* 0x000000000008289c */ /* 0x000fec0003f0f010 */
[----:B------:R-:W-:Y:S01]  /*7040*/  PLOP3.LUT P0, PT, PT, PT, UP0, 0x80, 0x8 ;  /* 0x000000000008781c */ /* 0x000fe20003f0f008 */
[----:B------:R-:W-:Y:S01]  /*7050*/  @!UPT UIADD3 URZ, UPT, UPT, URZ, URZ, URZ ;  /* 0x000000fffffff290 */ /* 0x000fe2000fffe0ff */
[----:B------:R-:W-:Y:S11]  /*7060*/  BRA.U !UP1, `(.L_x_100) ;  /* 0x0000000109487547 */ /* 0x000ff6000b800000 */
[----:B------:R-:W1:Y:S01]  /*7070*/  LDCU.64 UR8, c[0x0][0x358] ;  /* 0x00006b00ff0877ac */ /* 0x000e620008000a00 */
[----:B------:R-:W-:Y:S01]  /*7080*/  R2UR UR5, R88 ;  /* 0x00000000580572ca */ /* 0x000fe200000e0000 */
[----:B------:R-:W-:Y:S01]  /*7090*/  IMAD.MOV.U32 R85, RZ, RZ, 0x1 ;  /* 0x00000001ff557424 */ /* 0x000fe200078e00ff */
[----:B------:R-:W-:Y:S01]  /*70a0*/  R2UR UR4, R87 ;  /* 0x00000000570472ca */ /* 0x000fe200000e0000 */
[----:B------:R-:W-:Y:S01]  /*70b0*/  IMAD.MOV.U32 R0, RZ, RZ, 0x1 ;  /* 0x00000001ff007424 */ /* 0x000fe200078e00ff */
[----:B------:R-:W-:Y:S09]  /*70c0*/  R2UR UR6, R90 ;  /* 0x000000005a0672ca */ /* 0x000ff200000e0000 */
[----:B------:R-:W-:Y:S04]  /*70d0*/  UISETP.NE.U32.AND UP0, UPT, UR5, URZ, UPT ;  /* 0x000000ff0500728c */ /* 0x000fe8000bf05070 */
[----:B------:R-:W-:Y:S06]  /*70e0*/  UISETP.NE.AND.EX UP0, UPT, UR4, URZ, UPT, UP0 ;  /* 0x000000ff0400728c */ /* 0x000fec000bf05300 */
[----:B------:R-:W-:Y:S05]  /*70f0*/  PLOP3.LUT P3, PT, PT, PT, UP0, 0x80, 0x8 ;  /* 0x000000000008781c */ /* 0x000fea0003f6f008 */
[----:B------:R-:W2:Y:S01]  /*7100*/  @UP0 LDCU.64 UR4, c[0x0][0xc88] ;  /* 0x00019100ff0407ac */ /* 0x000ea20008000a00 */
[----:B------:R-:W-:Y:S07]  /*7110*/  @UP0 UIMAD UR6, UR36, UR6, URZ ;  /* 0x00000006240602a4 */ /* 0x000fee000f8e02ff */
[----:B------:R-:W-:Y:S01]  /*7120*/  @!P3 PRMT R85, R0, 0x7610, R85 ;  /* 0x000076100055b816 */ /* 0x000fe20000000055 */
[----:B--2---:R-:W-:Y:S06]  /*7130*/  @UP0 UIMAD.WIDE UR4, UR6, 0x4, UR4 ;  /* 0x00000004060408a5 */ /* 0x004fec000f8e0204 */
[----:B------:R-:W-:Y:S02]  /*7140*/  IMAD.U32 R2, RZ, RZ, UR4 ;  /* 0x00000004ff027e24 */ /* 0x000fe4000f8e00ff */
[----:B------:R-:W-:Y:S03]  /*7150*/  IMAD.U32 R3, RZ, RZ, UR5 ;  /* 0x00000005ff037e24 */ /* 0x000fe6000f8e00ff */
[----:B------:R-:W2:Y:S02]  /*7160*/  @!UP0 LDCU UR4, c[0x0][0xc80] ;  /* 0x00019000ff0487ac */ /* 0x000ea40008000800 */
[----:B-1---5:R1:W5:Y:S02]  /*7170*/  @P3 LDG.E R45, desc[UR8][R2.64] ;  /* 0x00000008022d3981 */ /* 0x022364000c1e1900 */
[----:B-12---:R-:W-:Y:S02]  /*7180*/  @!P3 IMAD.U32 R45, RZ, RZ, UR4 ;  /* 0x00000004ff2dbe24 */ /* 0x006fe4000f8e00ff */
.L_x_100:
[----:B------:R-:W-:Y:S05]  /*7190*/  @!P4 BRA `(.L_x_101) ;  /* 0x000000000024c947 */ /* 0x000fea0003800000 */
[----:B------:R-:W-:Y:S01]  /*71a0*/  ISETP.NE.U32.AND P3, PT, R72, RZ, PT ;  /* 0x000000ff4800720c */ /* 0x000fe20003f65070 */
[----:B------:R-:W1:Y:S03]  /*71b0*/  LDCU.64 UR4, c[0x0][0x358] ;  /* 0x00006b00ff0477ac */ /* 0x000e660008000a00 */
[----:B------:R-:W-:Y:S11]  /*71c0*/  ISETP.NE.AND.EX P3, PT, R73, RZ, PT, P3 ;  /* 0x000000ff4900720c */ /* 0x000ff60003f65330 */
[----:B------:R-:W-:Y:S02]  /*71d0*/  @!UPT UIADD3 URZ, UPT, UPT, URZ, URZ, URZ ;  /* 0x000000fffffff290 */ /* 0x000fe4000fffe0ff */
[----:B------:R-:W2:Y:S01]  /*71e0*/  @P3 LDC.64 R2, c[0x0][0xca8] ;  /* 0x00032a00ff023b82 */ /* 0x000ea20000000a00 */
[----:B------:R-:W-:Y:S04]  /*71f0*/  @P3 IMAD R0, R74, UR36, RZ ;  /* 0x000000244a003c24 */ /* 0x000fe8000f8e02ff */
[----:B--2---:R-:W-:Y:S05]  /*7200*/  @P3 IMAD.WIDE R2, R0, 0x4, R2 ;  /* 0x0000000400023825 */ /* 0x004fea00078e0202 */
[----:B-1---5:R1:W5:Y:S02]  /*7210*/  @P3 LDG.E R43, desc[UR4][R2.64] ;  /* 0x00000004022b3981 */ /* 0x022364000c1e1900 */
[----:B-1----:R-:W2:Y:S02]  /*7220*/  @!P3 LDC R43, c[0x0][0xca0] ;  /* 0x00032800ff2bbb82 */ /* 0x002ea40000000800 */
.L_x_101:
[----:B-----5:R-:W-:Y:S01]  /*7230*/  FSETP.NEU.AND P3, PT, R45, RZ, PT ;  /* 0x000000ff2d00720b */ /* 0x020fe20003f6d000 */
[----:B------:R-:W-:Y:S01]  /*7240*/  ULOP3.LUT UR4, UR57, 0x1, URZ, 0x3c, !UPT ;  /* 0x0000000139047892 */ /* 0x000fe2000f8e3cff */
[----:B------:R-:W-:Y:S01]  /*7250*/  SEL R4, RZ, 0xffffffff, P2 ;  /* 0xffffffffff047807 */ /* 0x000fe20001000000 */
[----:B------:R-:W-:Y:S01]  /*7260*/  IMAD.U32 R51, RZ, RZ, UR45 ;  /* 0x0000002dff337e24 */ /* 0x000fe2000f8e00ff */
[----:B------:R-:W-:Y:S01]  /*7270*/  @P1 LOP3.LUT P2, RZ, R85, 0xff, RZ, 0xc0, !PT ;  /* 0x000000ff55ff1812 */ /* 0x000fe2000784c0ff */
[----:B------:R-:W-:Y:S01]  /*7280*/  IMAD.MOV.U32 R98, RZ, RZ, 0x10 ;  /* 0x00000010ff627424 */ /* 0x000fe200078e00ff */
[----:B------:R-:W-:Y:S01]  /*7290*/  @P1 SEL R0, RZ, 0xffffffff, P3 ;  /* 0xffffffffff001807 */ /* 0x000fe20001800000 */
[----:B------:R-:W-:Y:S01]  /*72a0*/  IMAD.U32 R112, RZ, RZ, UR4 ;  /* 0x00000004ff707e24 */ /* 0x000fe2000f8e00ff */
[----:B------:R-:W-:Y:S01]  /*72b0*/  LEA R104, R80, UR44, 0x3 ;  /* 0x0000002c50687c11 */ /* 0x000fe2000f8e18ff */
[----:B------:R-:W-:Y:S01]  /*72c0*/  IMAD.SHL.U32 R99, R82, 0x2, RZ ;  /* 0x0000000252637824 */ /* 0x000fe200078e00ff */
[----:B------:R-:W-:Y:S01]  /*72d0*/  @P0 SEL R0, R4, R0, !P2 ;  /* 0x0000000004000207 */ /* 0x000fe20005000000 */
[----:B------:R-:W-:Y:S01]  /*72e0*/  IMAD.SHL.U32 R51, R51, 0x1000, RZ ;  /* 0x0000100033337824 */ /* 0x000fe200078e00ff */
[----:B------:R-:W-:Y:S01]  /*72f0*/  PLOP3.LUT P2, PT, PT, PT, UP1, 0x80, 0x8 ;  /* 0x000000000008781c */ /* 0x000fe20003f4f018 */
[----:B------:R-:W-:Y:S01]  /*7300*/  BSSY B1, `(.L_x_102) ;  /* 0x000003b000017945 */ /* 0x000fe20003800000 */
[----:B------:R-:W-:Y:S01]  /*7310*/  @P1 LOP3.LUT R0, R0, 0x1, RZ, 0xc0, !PT ;  /* 0x0000000100001812 */ /* 0x000fe200078ec0ff */
[----:B------:R-:W-:Y:S01]  /*7320*/  IMAD.MOV.U32 R107, RZ, RZ, 0x1 ;  /* 0x00000001ff6b7424 */ /* 0x000fe200078e00ff */
[----:B------:R-:W-:Y:S01]  /*7330*/  LOP3.LUT P4, R76, R85, 0xff, RZ, 0xc0, !PT ;  /* 0x000000ff554c7812 */ /* 0x000fe2000788c0ff */
[----:B------:R-:W-:Y:S01]  /*7340*/  IMAD R105, R80, 0x40, R81 ;  /* 0x0000004050697824 */ /* 0x000fe200078e0251 */
[----:B------:R-:W-:Y:S01]  /*7350*/  ISETP.NE.U32.OR P5, PT, R0, 0x1, !P1 ;  /* 0x000000010000780c */ /* 0x000fe20004fa5470 */
[----:B------:R-:W-:Y:S01]  /*7360*/  IMAD.U32 R0, RZ, RZ, UR45 ;  /* 0x0000002dff007e24 */ /* 0x000fe2000f8e00ff */
[----:B------:R-:W-:Y:S01]  /*7370*/  SEL R3, RZ, 0xffffffff, P3 ;  /* 0xffffffffff037807 */ /* 0x000fe20001800000 */
[----:B------:R-:W-:Y:S01]  /*7380*/  IMAD.U32 R106, RZ, RZ, UR45 ;  /* 0x0000002dff6a7e24 */ /* 0x000fe2000f8e00ff */
[----:B------:R-:W-:Y:S02]  /*7390*/  LOP3.LUT P6, RZ, R83, 0x40, RZ, 0xc0, !PT ;  /* 0x0000004053ff7812 */ /* 0x000fe400078cc0ff */
[----:B------:R-:W-:Y:S02]  /*73a0*/  CS2R R70, SRZ ;  /* 0x0000000000467805 */ /* 0x000fe4000001ff00 */
[----:B------:R-:W-:Y:S02]  /*73b0*/  LEA R0, R0, UR44, 0x3 ;  /* 0x0000002c00007c11 */ /* 0x000fe4000f8e18ff */
[----:B------:R-:W-:Y:S02]  /*73c0*/  CS2R R68, SRZ ;  /* 0x0000000000447805 */ /* 0x000fe4000001ff00 */
[----:B------:R-:W-:Y:S02]  /*73d0*/  @P2 SEL R3, R4, R3, !P4 ;  /* 0x0000000304032207 */ /* 0x000fe40006000000 */
[----:B------:R-:W-:Y:S02]  /*73e0*/  CS2R R66, SRZ ;  /* 0x0000000000427805 */ /* 0x000fe4000001ff00 */
[----:B------:R-:W-:Y:S02]  /*73f0*/  SEL R98, R98, 0xfffffff0, !P6 ;  /* 0xfffffff062627807 */ /* 0x000fe40007000000 */
[----:B------:R-:W-:Y:S02]  /*7400*/  CS2R R64, SRZ ;  /* 0x0000000000407805 */ /* 0x000fe4000001ff00 */
[----:B------:R-:W-:Y:S02]  /*7410*/  LOP3.LUT R3, R3, 0x1, RZ, 0xc0, !PT ;  /* 0x0000000103037812 */ /* 0x000fe400078ec0ff */
[----:B------:R-:W-:Y:S02]  /*7420*/  CS2R R58, SRZ ;  /* 0x00000000003a7805 */ /* 0x000fe4000001ff00 */
[----:B------:R-:W-:Y:S02]  /*7430*/  @P5 SHF.L.U32 R2, R112, 0x1f, RZ ;  /* 0x0000001f70025819 */ /* 0x000fe400000006ff */
[----:B------:R-:W-:Y:S02]  /*7440*/  CS2R R56, SRZ ;  /* 0x0000000000387805 */ /* 0x000fe4000001ff00 */
[----:B------:R-:W-:Y:S02]  /*7450*/  IADD3 R50, PT, PT, R51, UR44, R99 ;  /* 0x0000002c33327c10 */ /* 0x000fe4000fffe063 */
[----:B------:R-:W-:Y:S01]  /*7460*/  CS2R R54, SRZ ;  /* 0x0000000000367805 */ /* 0x000fe2000001ff00 */
[----:B------:R1:W3:Y:S01]  /*7470*/  @P5 SYNCS.PHASECHK.TRANS64.TRYWAIT P1, [R0+URZ+0x70], R2 ;  /* 0x00007002000055a7 */ /* 0x0002e200080211ff */
[----:B------:R-:W-:Y:S02]  /*7480*/  ISETP.NE.U32.AND P2, PT, R3, 0x1, PT ;  /* 0x000000010300780c */ /* 0x000fe40003f45070 */
[----:B------:R-:W-:Y:S02]  /*7490*/  CS2R R52, SRZ ;  /* 0x0000000000347805 */ /* 0x000fe4000001ff00 */
[----:B------:R-:W-:Y:S01]  /*74a0*/  P2R R97, PR, RZ, 0x20 ;  /* 0x00000020ff617803 */ /* 0x000fe20000000000 */
[----:B------:R-:W-:Y:S01]  /*74b0*/  IMAD.IADD R49, R50, 0x1, R98 ;  /* 0x0000000132317824 */ /* 0x000fe200078e0262 */
[----:B------:R-:W-:Y:S02]  /*74c0*/  P2R R113, PR, RZ, 0x4 ;  /* 0x00000004ff717803 */ /* 0x000fe40000000000 */
[----:B-1----:R-:W-:Y:S04]  /*74d0*/  SHF.L.U32 R2, R79, 0x1f, RZ ;  /* 0x0000001f4f027819 */ /* 0x002fe800000006ff */
[----:B------:R1:W4:Y:S01]  /*74e0*/  SYNCS.PHASECHK.TRANS64.TRYWAIT P0, [R104+URZ+0xd0], R2 ;  /* 0x0000d002680075a7 */ /* 0x00032200080011ff */
[----:B---3--:R-:W-:Y:S01]  /*74f0*/  @P5 SEL R107, RZ, 0x1, !P1 ;  /* 0x00000001ff6b5807 */ /* 0x008fe20004800000 */
[----:B-1----:R-:W-:Y:S06]  /*7500*/  @!P5 BRA `(.L_x_103) ;  /* 0x000000000068d947 */ /* 0x002fec0003800000 */
[----:B------:R-:W-:Y:S01]  /*7510*/  ISETP.NE.AND P1, PT, R107, RZ, PT ;  /* 0x000000ff6b00720c */ /* 0x000fe20003f25270 */
[----:B------:R-:W-:Y:S01]  /*7520*/  BSSY B0, `(.L_x_104) ;  /* 0x000000d000007945 */ /* 0x000fe20003800000 */
[----:B------:R-:W-:Y:S02]  /*7530*/  CS2R R54, SRZ ;  /* 0x0000000000367805 */ /* 0x000fe4000001ff00 */
[----:B------:R-:W-:Y:S02]  /*7540*/  CS2R R52, SRZ ;  /* 0x0000000000347805 */ /* 0x000fe4000001ff00 */
[----:B------:R-:W-:Y:S02]  /*7550*/  CS2R R58, SRZ ;  /* 0x00000000003a7805 */ /* 0x000fe4000001ff00 */
[----:B------:R-:W-:Y:S02]  /*7560*/  CS2R R56, SRZ ;  /* 0x0000000000387805 */ /* 0x000fe4000001ff00 */
[----:B------:R-:W-:Y:S02]  /*7570*/  CS2R R66, SRZ ;  /* 0x0000000000427805 */ /* 0x000fe4000001ff00 */
[----:B------:R-:W-:Y:S02]  /*7580*/  CS2R R64, SRZ ;  /* 0x0000000000407805 */ /* 0x000fe4000001ff00 */
[----:B------:R-:W-:Y:S02]  /*7590*/  CS2R R70, SRZ ;  /* 0x0000000000467805 */ /* 0x000fe4000001ff00 */
[----:B------:R-:W-:Y:S01]  /*75a0*/  CS2R R68, SRZ ;  /* 0x0000000000447805 */ /* 0x000fe2000001ff00 */
[----:B------:R-:W-:Y:S06]  /*75b0*/  @P1 BRA `(.L_x_105) ;  /* 0x00000000000c1947 */ /* 0x000fec0003800000 */
[----:B------:R-:W-:Y:S04]  /*75c0*/  SHF.L.U32 R3, R112, 0x1f, RZ ;  /* 0x0000001f70037819 */ /* 0x000fe800000006ff */
[----:B------:R-:W1:Y:S02]  /*75d0*/  SYNCS.PHASECHK.TRANS64.TRYWAIT P1, [R0+URZ+0x70], R3 ;  /* 0x00007003000075a7 */ /* 0x000e6400080211ff */
[----:B-1----:R-:W-:Y:S05]  /*75e0*/  @!P1 BRA `(.L_x_106) ;  /* 0x0000004800f89947 */ /* 0x002fea0003800000 */
.L_x_105:
[----:B------:R-:W-:Y:S05]  /*75f0*/  BSYNC B0 ;  /* 0x0000000000007941 */ /* 0x000fea0003800000 */
.L_x_104:
[----:B------:R-:W-:Y:S01]  /*7600*/  ISETP.NE.AND P1, PT, R113, RZ, PT ;  /* 0x000000ff7100720c */ /* 0x000fe20003f25270 */
[----:B------:R-:W-:Y:S04]  /*7610*/  UIADD3 UR4, UPT, UPT, UR45, 0x1, URZ ;  /* 0x000000012d047890 */ /* 0x000fe8000fffe0ff */
[----:B------:R-:W-:Y:S04]  /*7620*/  UISETP.NE.AND UP0, UPT, UR4, 0x3, UPT ;  /* 0x000000030400788c */ /* 0x000fe8000bf05270 */
[----:B------:R-:W-:Y:S02]  /*7630*/  USEL UR5, URZ, 0x1, UP0 ;  /* 0x00000001ff057887 */ /* 0x000fe40008000000 */
[----:B------:R-:W-:Y:S02]  /*7640*/  USEL UR4, UR4, URZ, UP0 ;  /* 0x000000ff04047287 */ /* 0x000fe40008000000 */
[----:B------:R3:W1:Y:S02]  /*7650*/  @P1 LDS.128 R52, [R50+0x200] ;  /* 0x0002000032341984 */ /* 0x0006640000000c00 */
[----:B------:R-:W-:Y:S02]  /*7660*/  LOP3.LUT R112, R112, UR5, RZ, 0x3c, !PT ;  /* 0x0000000570707c12 */ /* 0x000fe4000f8e3cff */
[----:B------:R3:W1:Y:S01]  /*7670*/  @P1 LDS.128 R56, [R49+0x200] ;  /* 0x0002000031381984 */ /* 0x0006620000000c00 */
[----:B------:R-:W-:Y:S03]  /*7680*/  IMAD.U32 R106, RZ, RZ, UR4 ;  /* 0x00000004ff6a7e24 */ /* 0x000fe6000f8e00ff */
[----:B------:R3:W1:Y:S04]  /*7690*/  @P1 LDS.128 R64, [R50+0xa00] ;  /* 0x000a000032401984 */ /* 0x0006680000000c00 */
[----:B------:R3:W1:Y:S02]  /*76a0*/  @P1 LDS.128 R68, [R49+0xa00] ;  /* 0x000a000031441984 */ /* 0x0006640000000c00 */
.L_x_103:
[----:B------:R-:W-:Y:S05]  /*76b0*/  BSYNC B1 ;  /* 0x0000000000017941 */ /* 0x000fea0003800000 */
.L_x_102:
[----:B------:R-:W-:Y:S01]  /*76c0*/  HFMA2 R39, -RZ, RZ, 0, 0 ;  /* 0x00000000ff277431 */ /* 0x000fe200000001ff */
[----:B-1----:R-:W-:Y:S01]  /*76d0*/  SHF.R.U32.HI R0, RZ, 0x15, R105 ;  /* 0x00000015ff007819 */ /* 0x002fe20000011669 */
[----:B----4-:R-:W-:Y:S06]  /*76e0*/  @P0 BRA `(.L_x_107) ;  /* 0x0000000000080947 */ /* 0x010fec0003800000 */
[----:B------:R-:W1:Y:S02]  /*76f0*/  SYNCS.PHASECHK.TRANS64.TRYWAIT P0, [R104+URZ+0xd0], R2 ;  /* 0x0000d002680075a7 */ /* 0x000e6400080011ff */
[----:B-1----:R-:W-:Y:S05]  /*7700*/  @!P0 BRA `(.L_x_108) ;  /* 0x0000004800c48947 */ /* 0x002fea0003800000 */
.L_x_107:
[----:B-1----:R-:W-:Y:S01]  /*7710*/  LOP3.LUT R2, R0, 0x3, RZ, 0xc0, !PT ;  /* 0x0000000300027812 */ /* 0x002fe200078ec0ff */
[----:B------:R-:W-:Y:S01]  /*7720*/  IMAD.MOV.U32 R38, RZ, RZ, RZ ;  /* 0x000000ffff267224 */ /* 0x000fe200078e00ff */
[----:B------:R-:W-:Y:S02]  /*7730*/  CS2R R36, SRZ ;  /* 0x0000000000247805 */ /* 0x000fe4000001ff00 */
[----:B------:R-:W-:Y:S02]  /*7740*/  CS2R R34, SRZ ;  /* 0x0000000000227805 */ /* 0x000fe4000001ff00 */
[----:B------:R-:W-:Y:S02]  /*7750*/  ISETP.NE.AND P0, PT, R84, R2, PT ;  /* 0x000000025400720c */ /* 0x000fe40003f05270 */
[----:B------:R-:W-:Y:S02]  /*7760*/  CS2R R32, SRZ ;  /* 0x0000000000207805 */ /* 0x000fe4000001ff00 */
        /* <DEDUP_REMOVED lines=13> */
[----:B------:R-:W-:Y:S11]  /*7840*/  LOP3.LUT P0, RZ, R0, 0x3, R86, 0x48, !PT ;  /* 0x0000000300ff7812 */ /* 0x000ff60007804856 */
[----:B------:R-:W-:Y:S02]  /*7850*/  @!UPT UIADD3 URZ, UPT, UPT, URZ, URZ, URZ ;  /* 0x000000fffffff290 */ /* 0x000fe4000fffe0ff */
[----:B------:R-:W-:Y:S05]  /*7860*/  @!P0 BRA `(.L_x_110) ;  /* 0x0000000000408947 */ /* 0x000fea0003800000 */
[----:B------:R-:W1:Y:S01]  /*7870*/  LDCU.64 UR8, c[0x4][0x70] ;  /* 0x01000e00ff0877ac */ /* 0x000e620008000a00 */
[----:B------:R-:W-:Y:S01]  /*7880*/  MOV R15, 0x0 ;  /* 0x00000000000f7802 */ /* 0x000fe20000000f00 */
[----:B------:R-:W-:Y:S02]  /*7890*/  HFMA2 R12, -RZ, RZ, 0, 5.9604644775390625e-08 ;  /* 0x00000001ff0c7431 */ /* 0x000fe400000001ff */
[----:B------:R-:W-:Y:S02]  /*78a0*/  IMAD.MOV.U32 R8, RZ, RZ, 0x192 ;  /* 0x00000192ff087424 */ /* 0x000fe400078e00ff */
[----:B------:R-:W-:Y:S01]  /*78b0*/  IMAD.MOV.U32 R13, RZ, RZ, RZ ;  /* 0x000000ffff0d7224 */ /* 0x000fe200078e00ff */
[----:B------:R-:W4:Y:S01]  /*78c0*/  LDCU.64 UR6, c[0x4][0x78] ;  /* 0x01000f00ff0677ac */ /* 0x000f220008000a00 */
[----:B------:R-:W2:Y:S01]  /*78d0*/  LDC.64 R14, c[0x4][R15] ;  /* 0x010000000f0e7b82 */ /* 0x000ea20000000a00 */
[----:B------:R-:W5:Y:S01]  /*78e0*/  LDCU.64 UR4, c[0x4][0x10] ;  /* 0x01000200ff0477ac */ /* 0x000f620008000a00 */
[----:B-1----:R-:W-:Y:S01]  /*78f0*/  MOV R5, UR9 ;  /* 0x0000000900057c02 */ /* 0x002fe20008000f00 */
[----:B------:R-:W-:Y:S01]  /*7900*/  IMAD.U32 R4, RZ, RZ, UR8 ;  /* 0x00000008ff047e24 */ /* 0x000fe2000f8e00ff */
[----:B----4-:R-:W-:Y:S01]  /*7910*/  MOV R7, UR7 ;  /* 0x0000000700077c02 */ /* 0x010fe20008000f00 */
[----:B------:R-:W-:Y:S01]  /*7920*/  IMAD.U32 R6, RZ, RZ, UR6 ;  /* 0x00000006ff067e24 */ /* 0x000fe2000f8e00ff */
[----:B-----5:R-:W-:Y:S01]  /*7930*/  MOV R11, UR5 ;  /* 0x00000005000b7c02 */ /* 0x020fe20008000f00 */
[----:B------:R-:W-:Y:S02]  /*7940*/  IMAD.U32 R10, RZ, RZ, UR4 ;  /* 0x00000004ff0a7e24 */ /* 0x000fe4000f8e00ff */
[----:B------:R-:W-:Y:S07]  /*7950*/  LEPC R20, `(.L_x_110) ;  /* 0x000000001014794e */ /* 0x000fee0000000000 */
[----:B--23--:R-:W-:Y:S05]  /*7960*/  CALL.ABS.NOINC R14 ;  /* 0x000000000e007343 */ /* 0x00cfea0003c00000 */
.L_x_110:
[----:B------:R-:W-:Y:S05]  /*7970*/  WARPSYNC.ALL ;  /* 0x0000000000007948 */ /* 0x000fea0003800000 */
[C---:B------:R-:W-:Y:S01]  /*7980*/  R2UR UR4, R105.reuse ;  /* 0x00000000690472ca */ /* 0x040fe200000e0000 */
[----:B------:R-:W-:Y:S05]  /*7990*/  VIADD R0, R105, 0x20 ;  /* 0x0000002069007836 */ /* 0x000fea0000000000 */
[----:B------:R-:W-:Y:S04]  /*79a0*/  SHF.R.U32.HI R0, RZ, 0x15, R0 ;  /* 0x00000015ff007819 */ /* 0x000fe80000011600 */
[----:B------:R-:W-:Y:S03]  /*79b0*/  LOP3.LUT P0, RZ, R0, 0x3, R86, 0x48, !PT ;  /* 0x0000000300ff7812 */ /* 0x000fe60007804856 */
[----:B------:R-:W1:Y:S10]  /*79c0*/  LDTM.x16 R24, tmem[UR4] ;  /* 0x00000004001879ee */ /* 0x000e740008240000 */
[----:B-1----:R-:W-:Y:S05]  /*79d0*/  @!P0 BRA `(.L_x_111) ;  /* 0x0000000000408947 */ /* 0x002fea0003800000 */
        /* <DEDUP_REMOVED lines=16> */
.L_x_111:
[----:B------:R-:W-:Y:S05]  /*7ae0*/  WARPSYNC.ALL ;  /* 0x0000000000007948 */ /* 0x000fea0003800000 */
[----:B------:R-:W-:Y:S11]  /*7af0*/  R2UR UR4, R105 ;  /* 0x00000000690472ca */ /* 0x000ff600000e0000 */
[----:B------:R-:W-:Y:S02]  /*7b00*/  @!UPT UIADD3 URZ, UPT, UPT, URZ, URZ, URZ ;  /* 0x000000fffffff290 */ /* 0x000fe4000fffe0ff */
[----:B------:R-:W1:Y:S02]  /*7b10*/  LDTM.x16 R4, tmem[UR4+0x20] ;  /* 0x00002004000479ee */ /* 0x000e640008240000 */
[----:B-1----:R-:W-:Y:S01]  /*7b20*/  NOP ;  /* 0x0000000000007918 */ /* 0x002fe20000000000 */
.L_x_109:
[----:B------:R-:W-:Y:S01]  /*7b30*/  SHF.L.U32 R20, R52, 0x10, RZ ;  /* 0x0000001034147819 */ /* 0x000fe200000006ff */
[C---:B--2---:R-:W-:Y:S01]  /*7b40*/  FMUL R0, R43.reuse, R24 ;  /* 0x000000182b007220 */ /* 0x044fe20000400000 */
[----:B------:R-:W-:Y:S01]  /*7b50*/  ISETP.NE.AND P0, PT, R84, R2, PT ;  /* 0x000000025400720c */ /* 0x000fe20003f05270 */
[----:B------:R-:W-:Y:S01]  /*7b60*/  FMUL R2, R43, R25 ;  /* 0x000000192b027220 */ /* 0x000fe20000400000 */
[----:B------:R-:W-:Y:S01]  /*7b70*/  LOP3.LUT R21, R52, 0xffff0000, RZ, 0xc0, !PT ;  /* 0xffff000034157812 */ /* 0x000fe200078ec0ff */
[----:B------:R-:W-:Y:S01]  /*7b80*/  FFMA R0, R45, R20, R0 ;  /* 0x000000142d007223 */ /* 0x000fe20000000000 */
[----:B------:R-:W-:Y:S01]  /*7b90*/  SHF.L.U32 R22, R53, 0x10, RZ ;  /* 0x0000001035167819 */ /* 0x000fe200000006ff */
[----:B------:R-:W-:Y:S01]  /*7ba0*/  FMUL R3, R43, R26 ;  /* 0x0000001a2b037220 */ /* 0x000fe20000400000 */
[----:B------:R-:W-:Y:S01]  /*7bb0*/  LOP3.LUT R23, R53, 0xffff0000, RZ, 0xc0, !PT ;  /* 0xffff000035177812 */ /* 0x000fe200078ec0ff */
[----:B------:R-:W-:Y:S01]  /*7bc0*/  FFMA R2, R45, R21, R2 ;  /* 0x000000152d027223 */ /* 0x000fe20000000002 */
[C---:B------:R-:W-:Y:S01]  /*7bd0*/  SHF.L.U32 R40, R54.reuse, 0x10, RZ ;  /* 0x0000001036287819 */ /* 0x040fe200000006ff */
[----:B------:R-:W-:Y:S01]  /*7be0*/  FMUL R20, R43, R27 ;  /* 0x0000001b2b147220 */ /* 0x000fe20000400000 */
[----:B------:R-:W-:Y:S01]  /*7bf0*/  LOP3.LUT R41, R54, 0xffff0000, RZ, 0xc0, !PT ;  /* 0xffff000036297812 */ /* 0x000fe200078ec0ff */
[----:B------:R-:W-:Y:S01]  /*7c00*/  FFMA R3, R45, R22, R3 ;  /* 0x000000162d037223 */ /* 0x000fe20000000003 */
[----:B------:R-:W-:Y:S01]  /*7c10*/  F2FP.BF16.F32.PACK_AB R60, R2, R0 ;  /* 0x00000000023c723e */ /* 0x000fe200000010ff */
[----:B------:R-:W-:Y:S01]  /*7c20*/  FMUL R21, R43, R28 ;  /* 0x0000001c2b157220 */ /* 0x000fe20000400000 */
[----:B------:R-:W-:Y:S01]  /*7c30*/  LOP3.LUT R42, R69, 0xffff0000, RZ, 0xc0, !PT ;  /* 0xffff0000452a7812 */ /* 0x000fe200078ec0ff */
[----:B------:R-:W-:Y:S01]  /*7c40*/  FMUL R22, R43, R29 ;  /* 0x0000001d2b167220 */ /* 0x000fe20000400000 */
[----:B------:R-:W-:Y:S01]  /*7c50*/  SHF.L.U32 R44, R70, 0x10, RZ ;  /* 0x00000010462c7819 */ /* 0x000fe200000006ff */
[----:B------:R-:W-:Y:S01]  /*7c60*/  FFMA R20, R45, R23, R20 ;  /* 0x000000172d147223 */ /* 0x000fe20000000014 */
[----:B------:R-:W-:Y:S01]  /*7c70*/  SHF.L.U32 R23, R55, 0x10, RZ ;  /* 0x0000001037177819 */ /* 0x000fe200000006ff */
[----:B------:R-:W-:Y:S01]  /*7c80*/  FFMA R21, R45, R40, R21 ;  /* 0x000000282d157223 */ /* 0x000fe20000000015 */
[----:B------:R-:W-:Y:S01]  /*7c90*/  LOP3.LUT R40, R55, 0xffff0000, RZ, 0xc0, !PT ;  /* 0xffff000037287812 */ /* 0x000fe200078ec0ff */
[----:B------:R-:W-:Y:S01]  /*7ca0*/  FFMA R22, R45, R41, R22 ;  /* 0x000000292d167223 */ /* 0x000fe20000000016 */
[----:B------:R-:W-:Y:S01]  /*7cb0*/  F2FP.BF16.F32.PACK_AB R61, R20, R3 ;  /* 0x00000003143d723e */ /* 0x000fe200000010ff */
[C---:B------:R-:W-:Y:S01]  /*7cc0*/  FMUL R0, R43.reuse, R30 ;  /* 0x0000001e2b007220 */ /* 0x040fe20000400000 */
[----:B------:R-:W-:Y:S01]  /*7cd0*/  LOP3.LUT R41, R58, 0xffff0000, RZ, 0xc0, !PT ;  /* 0xffff00003a297812 */ /* 0x000fe200078ec0ff */
[----:B------:R-:W-:Y:S01]  /*7ce0*/  FMUL R2, R43, R31 ;  /* 0x0000001f2b027220 */ /* 0x000fe20000400000 */
[----:B------:R-:W-:Y:S01]  /*7cf0*/  F2FP.BF16.F32.PACK_AB R62, R22, R21 ;  /* 0x00000015163e723e */ /* 0x000fe200000010ff */
[C---:B------:R-:W-:Y:S01]  /*7d00*/  FFMA R0, R45.reuse, R23, R0 ;  /* 0x000000172d007223 */ /* 0x040fe20000000000 */
[C---:B------:R-:W-:Y:S01]  /*7d10*/  SHF.L.U32 R22, R56.reuse, 0x10, RZ ;  /* 0x0000001038167819 */ /* 0x040fe200000006ff */
[----:B------:R-:W-:Y:S01]  /*7d20*/  FFMA R2, R45, R40, R2 ;  /* 0x000000282d027223 */ /* 0x000fe20000000002 */
[----:B------:R-:W-:Y:S01]  /*7d30*/  LOP3.LUT R23, R56, 0xffff0000, RZ, 0xc0, !PT ;  /* 0xffff000038177812 */ /* 0x000fe200078ec0ff */
[----:B------:R-:W-:Y:S01]  /*7d40*/  FMUL R3, R43, R32 ;  /* 0x000000202b037220 */ /* 0x000fe20000400000 */
[----:B------:R-:W-:Y:S01]  /*7d50*/  SHF.L.U32 R40, R57, 0x10, RZ ;  /* 0x0000001039287819 */ /* 0x000fe200000006ff */
[C---:B------:R-:W-:Y:S01]  /*7d60*/  FMUL R20, R43.reuse, R33 ;  /* 0x000000212b147220 */ /* 0x040fe20000400000 */
[----:B------:R-:W-:Y:S01]  /*7d70*/  F2FP.BF16.F32.PACK_AB R63, R2, R0 ;  /* 0x00000000023f723e */ /* 0x000fe200000010ff */
[----:B------:R-:W-:Y:S01]  /*7d80*/  FMUL R21, R43, R34 ;  /* 0x000000222b157220 */ /* 0x000fe20000400000 */
[----:B------:R-:W-:Y:S01]  /*7d90*/  LOP3.LUT R46, R70, 0xffff0000, RZ, 0xc0, !PT ;  /* 0xffff0000462e7812 */ /* 0x000fe200078ec0ff */
[----:B------:R-:W-:Y:S01]  /*7da0*/  FFMA R3, R45, R22, R3 ;  /* 0x000000162d037223 */ /* 0x000fe20000000003 */
[----:B------:R-:W-:Y:S01]  /*7db0*/  SHF.L.U32 R47, R71, 0x10, RZ ;  /* 0x00000010472f7819 */ /* 0x000fe200000006ff */
[----:B------:R-:W-:Y:S01]  /*7dc0*/  FFMA R20, R45, R23, R20 ;  /* 0x000000172d147223 */ /* 0x000fe20000000014 */
[----:B------:R-:W-:Y:S01]  /*7dd0*/  LOP3.LUT R23, R57, 0xffff0000, RZ, 0xc0, !PT ;  /* 0xffff000039177812 */ /* 0x000fe200078ec0ff */
[----:B------:R-:W-:Y:S01]  /*7de0*/  FFMA R21, R45, R40, R21 ;  /* 0x000000282d157223 */ /* 0x000fe20000000015 */
[----:B------:R-:W-:Y:S01]  /*7df0*/  SHF.L.U32 R40, R58, 0x10, RZ ;  /* 0x000000103a287819 */ /* 0x000fe200000006ff */
[C---:B------:R-:W-:Y:S01]  /*7e00*/  FMUL R0, R43.reuse, R35 ;  /* 0x000000232b007220 */ /* 0x040fe20000400000 */
[----:B------:R-:W-:Y:S01]  /*7e10*/  F2FP.BF16.F32.PACK_AB R100, R20, R3 ;  /* 0x000000031464723e */ /* 0x000fe200000010ff */
[----:B------:R-:W-:Y:S01]  /*7e20*/  FMUL R2, R43, R36 ;  /* 0x000000242b027220 */ /* 0x000fe20000400000 */
[----:B------:R-:W-:Y:S01]  /*7e30*/  LOP3.LUT R48, R71, 0xffff0000, RZ, 0xc0, !PT ;  /* 0xffff000047307812 */ /* 0x000fe200078ec0ff */
[----:B------:R-:W-:Y:S01]  /*7e40*/  FMUL R22, R43, R37 ;  /* 0x000000252b167220 */ /* 0x000fe20000400000 */
[----:B------:R-:W-:Y:S01]  /*7e50*/  ISETP.NE.AND P1, PT, R84, RZ, PT ;  /* 0x000000ff5400720c */ /* 0x000fe20003f25270 */
[----:B------:R-:W-:Y:S01]  /*7e60*/  FFMA R0, R45, R23, R0 ;  /* 0x000000172d007223 */ /* 0x000fe20000000000 */
[----:B------:R-:W-:Y:S01]  /*7e70*/  SHF.L.U32 R23, R59, 0x10, RZ ;  /* 0x000000103b177819 */ /* 0x000fe200000006ff */
[----:B------:R-:W-:Y:S01]  /*7e80*/  FFMA R2, R45, R40, R2 ;  /* 0x000000282d027223 */ /* 0x000fe20000000002 */
[----:B------:R-:W-:Y:S01]  /*7e90*/  LOP3.LUT R40, R59, 0xffff0000, RZ, 0xc0, !PT ;  /* 0xffff00003b287812 */ /* 0x000fe200078ec0ff */
[----:B------:R1:W-:Y:S01]  /*7ea0*/  @!P0 STS.128 [R50+0x200], R60 ;  /* 0x0002003c32008388 */ /* 0x0003e20000000c00 */
[----:B------:R-:W-:Y:S01]  /*7eb0*/  F2FP.BF16.F32.PACK_AB R101, R0, R21 ;  /* 0x000000150065723e */ /* 0x000fe200000010ff */
[----:B------:R-:W-:Y:S01]  /*7ec0*/  FFMA R22, R45, R41, R22 ;  /* 0x000000292d167223 */ /* 0x000fe20000000016 */
[----:B------:R-:W-:Y:S01]  /*7ed0*/  LOP3.LUT R41, R66, 0xffff0000, RZ, 0xc0, !PT ;  /* 0xffff000042297812 */ /* 0x000fe200078ec0ff */
[C---:B------:R-:W-:Y:S01]  /*7ee0*/  FMUL R3, R43.reuse, R38 ;  /* 0x000000262b037220 */ /* 0x040fe20000400000 */
[C---:B------:R-:W-:Y:S01]  /*7ef0*/  FMUL R20, R43.reuse, R39 ;  /* 0x000000272b147220 */ /* 0x040fe20000400000 */
        /* <DEDUP_REMOVED lines=8> */
[----:B------:R-:W-:Y:S01]  /*7f80*/  FMUL R21, R43, R6 ;  /* 0x000000062b157220 */ /* 0x000fe20000400000 */
[C---:B------:R-:W-:Y:S01]  /*7f90*/  FFMA R0, R45.reuse, R22, R0 ;  /* 0x000000162d007223 */ /* 0x040fe20000000000 */
[C---:B------:R-:W-:Y:S01]  /*7fa0*/  FFMA R2, R45.reuse, R23, R2 ;  /* 0x000000172d027223 */ /* 0x040fe20000000002 */
[----:B------:R-:W-:Y:S01]  /*7fb0*/  F2FP.BF16.F32.PACK_AB R103, R20, R3 ;  /* 0x000000031467723e */ /* 0x000fe200000010ff */
[----:B------:R-:W-:Y:S01]  /*7fc0*/  FFMA R21, R45, R40, R21 ;  /* 0x000000282d157223 */ /* 0x000fe20000000015 */
[----:B------:R-:W-:Y:S01]  /*7fd0*/  LOP3.LUT R23, R65, 0xffff0000, RZ, 0xc0, !PT ;  /* 0xffff000041177812 */ /* 0x000fe200078ec0ff */
[C---:B------:R-:W-:Y:S01]  /*7fe0*/  FMUL R3, R43.reuse, R7 ;  /* 0x000000072b037220 */ /* 0x040fe20000400000 */
[----:B------:R-:W-:Y:S01]  /*7ff0*/  SHF.L.U32 R40, R66, 0x10, RZ ;  /* 0x0000001042287819 */ /* 0x000fe200000006ff */
[----:B------:R1:W-:Y:S01]  /*8000*/  @!P0 STS.128 [R49+0x200], R100 ;  /* 0x0002006431008388 */ /* 0x0003e20000000c00 */
[C---:B------:R-:W-:Y:S01]  /*8010*/  FMUL R20, R43.reuse, R8 ;  /* 0x000000082b147220 */ /* 0x040fe20000400000 */
[----:B------:R-:W-:Y:S01]  /*8020*/  FMUL R22, R43, R9 ;  /* 0x000000092b167220 */ /* 0x000fe20000400000 */
[C---:B------:R-:W-:Y:S01]  /*8030*/  FFMA R3, R45.reuse, R23, R3 ;  /* 0x000000172d037223 */ /* 0x040fe20000000003 */
[----:B------:R-:W-:Y:S01]  /*8040*/  F2FP.BF16.F32.PACK_AB R108, R2, R0 ;  /* 0x00000000026c723e */ /* 0x000fe200000010ff */
[----:B------:R-:W-:Y:S01]  /*8050*/  FFMA R20, R45, R40, R20 ;  /* 0x000000282d147223 */ /* 0x000fe20000000014 */
[----:B------:R-:W-:Y:S01]  /*8060*/  SHF.L.U32 R23, R67, 0x10, RZ ;  /* 0x0000001043177819 */ /* 0x000fe200000006ff */
[----:B------:R-:W-:Y:S01]  /*8070*/  FMUL R0, R43, R10 ;  /* 0x0000000a2b007220 */ /* 0x000fe20000400000 */
[----:B------:R-:W-:Y:S01]  /*8080*/  LOP3.LUT R40, R67, 0xffff0000, RZ, 0xc0, !PT ;  /* 0xffff000043287812 */ /* 0x000fe200078ec0ff */
[----:B------:R-:W-:Y:S01]  /*8090*/  FFMA R22, R45, R41, R22 ;  /* 0x000000292d167223 */ /* 0x000fe20000000016 */
[----:B------:R-:W-:Y:S01]  /*80a0*/  FMUL R2, R43, R11 ;  /* 0x0000000b2b027220 */ /* 0x000fe20000400000 */
[----:B------:R-:W-:Y:S01]  /*80b0*/  FFMA R0, R45, R23, R0 ;  /* 0x000000172d007223 */ /* 0x000fe20000000000 */
[----:B------:R-:W-:Y:S01]  /*80c0*/  F2FP.BF16.F32.PACK_AB R109, R3, R21 ;  /* 0x00000015036d723e */ /* 0x000fe200000010ff */
[----:B------:R-:W-:Y:S01]  /*80d0*/  FMUL R3, R43, R12 ;  /* 0x0000000c2b037220 */ /* 0x000fe20000400000 */
[----:B------:R-:W-:Y:S01]  /*80e0*/  FFMA R2, R45, R40, R2 ;  /* 0x000000282d027223 */ /* 0x000fe20000000002 */
[----:B------:R-:W-:Y:S01]  /*80f0*/  SHF.L.U32 R23, R68, 0x10, RZ ;  /* 0x0000001044177819 */ /* 0x000fe200000006ff */
[C---:B------:R-:W-:Y:S01]  /*8100*/  FMUL R21, R43.reuse, R14 ;  /* 0x0000000e2b157220 */ /* 0x040fe20000400000 */
[----:B------:R-:W-:Y:S01]  /*8110*/  F2FP.BF16.F32.PACK_AB R110, R22, R20 ;  /* 0x00000014166e723e */ /* 0x000fe200000010ff */
[C---:B------:R-:W-:Y:S01]  /*8120*/  FMUL R20, R43.reuse, R13 ;  /* 0x0000000d2b147220 */ /* 0x040fe20000400000 */
[----:B------:R-:W-:Y:S01]  /*8130*/  LOP3.LUT R40, R68, 0xffff0000, RZ, 0xc0, !PT ;  /* 0xffff000044287812 */ /* 0x000fe200078ec0ff */
[----:B------:R-:W-:Y:S01]  /*8140*/  FMUL R22, R43, R15 ;  /* 0x0000000f2b167220 */ /* 0x000fe20000400000 */
[----:B------:R-:W-:Y:S01]  /*8150*/  SHF.L.U32 R41, R69, 0x10, RZ ;  /* 0x0000001045297819 */ /* 0x000fe200000006ff */
[----:B------:R-:W-:Y:S01]  /*8160*/  FFMA R3, R45, R23, R3 ;  /* 0x000000172d037223 */ /* 0x000fe20000000003 */
[----:B------:R-:W-:Y:S01]  /*8170*/  FMUL R23, R43, R16 ;  /* 0x000000102b177220 */ /* 0x000fe20000400000 */
[----:B------:R-:W-:Y:S01]  /*8180*/  FFMA R20, R45, R40, R20 ;  /* 0x000000282d147223 */ /* 0x000fe20000000014 */
[----:B------:R-:W-:Y:S01]  /*8190*/  FMUL R40, R43, R17 ;  /* 0x000000112b287220 */ /* 0x000fe20000400000 */
[C---:B------:R-:W-:Y:S01]  /*81a0*/  FFMA R21, R45.reuse, R41, R21 ;  /* 0x000000292d157223 */ /* 0x040fe20000000015 */
[----:B------:R-:W-:Y:S01]  /*81b0*/  FFMA R22, R45, R42, R22 ;  /* 0x0000002a2d167223 */ /* 0x000fe20000000016 */
[C---:B------:R-:W-:Y:S01]  /*81c0*/  FMUL R41, R43.reuse, R18 ;  /* 0x000000122b297220 */ /* 0x040fe20000400000 */
[----:B------:R-:W-:Y:S01]  /*81d0*/  FMUL R42, R43, R19 ;  /* 0x000000132b2a7220 */ /* 0x000fe20000400000 */
[----:B------:R-:W-:Y:S01]  /*81e0*/  F2FP.BF16.F32.PACK_AB R111, R2, R0 ;  /* 0x00000000026f723e */ /* 0x000fe200000010ff */
[C---:B------:R-:W-:Y:S01]  /*81f0*/  FFMA R23, R45.reuse, R44, R23 ;  /* 0x0000002c2d177223 */ /* 0x040fe20000000017 */
[C---:B------:R-:W-:Y:S01]  /*8200*/  FFMA R40, R45.reuse, R46, R40 ;  /* 0x0000002e2d287223 */ /* 0x040fe20000000028 */
[C---:B------:R-:W-:Y:S01]  /*8210*/  FFMA R41, R45.reuse, R47, R41 ;  /* 0x0000002f2d297223 */ /* 0x040fe20000000029 */
[----:B------:R-:W-:Y:S01]  /*8220*/  FFMA R42, R45, R48, R42 ;  /* 0x000000302d2a7223 */ /* 0x000fe2000000002a */
[----:B------:R1:W-:Y:S01]  /*8230*/  @!P0 STS.128 [R50+0xa00], R108 ;  /* 0x000a006c32008388 */ /* 0x0003e20000000c00 */
[----:B------:R-:W-:Y:S02]  /*8240*/  F2FP.BF16.F32.PACK_AB R21, R22, R21 ;  /* 0x000000151615723e */ /* 0x000fe400000010ff */
[----:B------:R-:W-:Y:S02]  /*8250*/  F2FP.BF16.F32.PACK_AB R22, R40, R23 ;  /* 0x000000172816723e */ /* 0x000fe400000010ff */
[----:B------:R-:W-:Y:S02]  /*8260*/  F2FP.BF16.F32.PACK_AB R20, R20, R3 ;  /* 0x000000031414723e */ /* 0x000fe400000010ff */
[----:B------:R-:W-:Y:S05]  /*8270*/  F2FP.BF16.F32.PACK_AB R23, R42, R41 ;  /* 0x000000292a17723e */ /* 0x000fea00000010ff */
[----:B------:R1:W-:Y:S01]  /*8280*/  @!P0 STS.128 [R49+0xa00], R20 ;  /* 0x000a001431008388 */ /* 0x0003e20000000c00 */
[----:B------:R-:W-:Y:S01]  /*8290*/  @!PT LDS RZ, [RZ] ;  /* 0x00000000fffff984 */ /* 0x000fe20000000800 */
[----:B------:R-:W-:Y:S01]  /*82a0*/  @!PT LDS RZ, [RZ] ;  /* 0x00000000fffff984 */ /* 0x000fe20000000800 */
[----:B------:R-:W-:Y:S01]  /*82b0*/  @!PT LDS RZ, [RZ] ;  /* 0x00000000fffff984 */ /* 0x000fe20000000800 */
[----:B------:R-:W-:Y:S01]  /*82c0*/  @!PT LDS RZ, [RZ] ;  /* 0x00000000fffff984 */ /* 0x000fe20000000800 */
[----:B------:R2:W-:Y:S07]  /*82d0*/  MEMBAR.ALL.CTA ;  /* 0x0000000000007992 */ /* 0x0005ee0000008000 */
[----:B--2---:R-:W2:Y:S01]  /*82e0*/  FENCE.VIEW.ASYNC.S ;  /* 0x00000000000073c6 */ /* 0x004ea20000000000 */
[----:B------:R-:W-:Y:S05]  /*82f0*/  WARPSYNC.ALL ;  /* 0x0000000000007948 */ /* 0x000fea0003800000 */
[----:B------:R-:W-:Y:S01]  /*8300*/  BSSY.RECONVERGENT B0, `(.L_x_112) ;  /* 0x0000011000007945 */ /* 0x000fe20003800200 */
[----:B--2---:R-:W-:Y:S06]  /*8310*/  BAR.SYNC.DEFER_BLOCKING 0x1, 0x80 ;  /* 0x0042000000007b1d */ /* 0x004fec0000010000 */
[----:B------:R-:W-:Y:S05]  /*8320*/  @P1 BRA `(.L_x_113) ;  /* 0x0000000000381947 */ /* 0x000fea0003800000 */
[----:B------:R-:W2:Y:S01]  /*8330*/  LDCU.64 UR6, c[0x0][0x348] ;  /* 0x00006900ff0677ac */ /* 0x000ea20008000a00 */
[----:B------:R-:W-:Y:S01]  /*8340*/  R2UR UR5, R51 ;  /* 0x00000000330572ca */ /* 0x000fe200000e0000 */
[----:B------:R-:W-:Y:S01]  /*8350*/  UMOV UR51, UR36 ;  /* 0x0000002400337c82 */ /* 0x000fe20008000000 */
[----:B------:R-:W-:Y:S01]  /*8360*/  UIADD3 UR9, UPT, UPT, UR49, 0x20, URZ ;  /* 0x0000002031097890 */ /* 0x000fe2000fffe0ff */
[----:B------:R-:W-:Y:S01]  /*8370*/  UMOV UR10, UR50 ;  /* 0x00000032000a7c82 */ /* 0x000fe20008000000 */
[----:B------:R-:W-:Y:S09]  /*8380*/  UMOV UR11, UR36 ;  /* 0x00000024000b7c82 */ /* 0x000ff20008000000 */
[----:B------:R-:W-:Y:S02]  /*8390*/  UIADD3 UR5, UPT, UPT, UR44, UR5, URZ ;  /* 0x000000052c057290 */ /* 0x000fe4000fffe0ff */
[----:B--2---:R-:W-:Y:S02]  /*83a0*/  UIADD3 UR4, UP0, UPT, UR6, 0xa80, URZ ;  /* 0x00000a8006047890 */ /* 0x004fe4000ff1e0ff */
[----:B------:R-:W-:Y:S02]  /*83b0*/  UIADD3 UR48, UPT, UPT, UR5, 0x200, URZ ;  /* 0x0000020005307890 */ /* 0x000fe4000fffe0ff */
[----:B------:R-:W-:Y:S02]  /*83c0*/  UIADD3 UR8, UPT, UPT, UR5, 0xa00, URZ ;  /* 0x00000a0005087890 */ /* 0x000fe4000fffe0ff */
[----:B------:R-:W-:Y:S09]  /*83d0*/  UIADD3.X UR5, UPT, UPT, URZ, UR7, URZ, UP0, !UPT ;  /* 0x00000007ff057290 */ /* 0x000ff200087fe4ff */
[----:B------:R2:W-:Y:S01]  /*83e0*/  UTMASTG.3D [UR48], [UR4] ;  /* 0x00000030040073b5 */ /* 0x0005e20008010000 */
[----:B------:R2:W-:Y:S02]  /*83f0*/  UTMASTG.3D [UR8], [UR4] ;  /* 0x00000008040073b5 */ /* 0x0005e40008010000 */
[----:B--2---:R0:W-:Y:S02]  /*8400*/  UTMACMDFLUSH ;  /* 0x00000000000079b7 */ /* 0x0041e40000000000 */
.L_x_113:
[----:B------:R-:W-:Y:S05]  /*8410*/  BSYNC.RECONVERGENT B0 ;  /* 0x0000000000007941 */ /* 0x000fea0003800200 */
.L_x_112:
[----:B------:R-:W-:Y:S01]  /*8420*/  UIADD3 UR47, UPT, UPT, UR45, 0x1, URZ ;  /* 0x000000012d2f7890 */ /* 0x000fe2000fffe0ff */
[----:B------:R-:W-:Y:S03]  /*8430*/  BSSY.RECONVERGENT B0, `(.L_x_114) ;  /* 0x0000005000007945 */ /* 0x000fe60003800200 */
[----:B------:R-:W-:Y:S04]  /*8440*/  UISETP.NE.AND UP0, UPT, UR47, 0x3, UPT ;  /* 0x000000032f00788c */ /* 0x000fe8000bf05270 */
[----:B------:R-:W-:Y:S01]  /*8450*/  USEL UR46, UR47, URZ, UP0 ;  /* 0x000000ff2f2e7287 */ /* 0x000fe20008000000 */
[----:B------:R-:W-:Y:S11]  /*8460*/  @P1 BRA `(.L_x_115) ;  /* 0x0000000000041947 */ /* 0x000ff60003800000 */
[----:B------:R-:W-:Y:S04]  /*8470*/  DEPBAR.LE SB0, 0x1 ;  /* 0x000080400000791a */ /* 0x000fe80000000000 */
.L_x_115:
[----:B------:R-:W-:Y:S05]  /*8480*/  BSYNC.RECONVERGENT B0 ;  /* 0x0000000000007941 */ /* 0x000fea0003800200 */
.L_x_114:
[----:B------:R-:W-:Y:S01]  /*8490*/  BAR.SYNC.DEFER_BLOCKING 0x1, 0x80 ;  /* 0x0042000000007b1d */ /* 0x000fe20000010000 */
[----:B------:R-:W-:Y:S01]  /*84a0*/  ISETP.NE.AND P1, PT, R97, RZ, PT ;  /* 0x000000ff6100720c */ /* 0x000fe20003f25270 */
[----:B------:R-:W-:Y:S01]  /*84b0*/  UISETP.NE.AND UP0, UPT, UR56, URZ, UPT ;  /* 0x000000ff3800728c */ /* 0x000fe2000bf05270 */
[----:B-1----:R-:W-:Y:S11]  /*84c0*/  LEA R20, R106, UR44, 0x3 ;  /* 0x0000002c6a147c11 */ /* 0x002ff6000f8e18ff */
[----:B------:R-:W-:Y:S01]  /*84d0*/  @P1 SHF.L.U32 R3, R112, 0x1f, RZ ;  /* 0x0000001f70031819 */ /* 0x000fe200000006ff */
[----:B------:R-:W-:Y:S06]  /*84e0*/  BRA.U !UP0, `(.L_x_116) ;  /* 0x0000000108247547 */ /* 0x000fec000b800000 */
[----:B------:R-:W1:Y:S01]  /*84f0*/  S2R R0, SR_CgaCtaId ;  /* 0x0000000000007919 */ /* 0x000e620000008800 */
[----:B------:R-:W-:Y:S01]  /*8500*/  IMAD.U32 R2, RZ, RZ, UR52 ;  /* 0x00000034ff027e24 */ /* 0x000fe2000f8e00ff */
[----:B------:R-:W-:Y:S04]  /*8510*/  UIADD3 UR4, UPT, UPT, UR52, 0x1, URZ ;  /* 0x0000000134047890 */ /* 0x000fe8000fffe0ff */
[----:B------:R-:W-:Y:S01]  /*8520*/  @P1 LEA R2, R2, UR44, 0x3 ;  /* 0x0000002c02021c11 */ /* 0x000fe2000f8e18ff */
[----:B------:R-:W-:Y:S04]  /*8530*/  UISETP.NE.AND UP0, UPT, UR4, 0x3, UPT ;  /* 0x000000030400788c */ /* 0x000fe8000bf05270 */
[----:B------:R-:W-:Y:S01]  /*8540*/  @P1 VIADD R2, R2, 0x88 ;  /* 0x0000008802021836 */ /* 0x000fe20000000000 */
[----:B------:R-:W-:Y:S04]  /*8550*/  USEL UR52, UR4, URZ, UP0 ;  /* 0x000000ff04347287 */ /* 0x000fe80008000000 */
[----:B-1----:R-:W-:Y:S04]  /*8560*/  @P1 PRMT R0, R0, 0x654, R2 ;  /* 0x0000065400001816 */ /* 0x002fe80000000002 */
[----:B------:R1:W-:Y:S04]  /*8570*/  @P1 SYNCS.ARRIVE.TRANS64.RED.A1T0 RZ, [R0+URZ], RZ ;  /* 0x000000ff00ff19a7 */ /* 0x0003e800081004ff */
.L_x_116:
[----:B------:R-:W2:Y:S01]  /*8580*/  @P1 SYNCS.PHASECHK.TRANS64.TRYWAIT P0, [R20+URZ+0x70], R3 ;  /* 0x00007003140015a7 */ /* 0x000ea200080011ff */
[----:B------:R-:W-:Y:S01]  /*8590*/  BSSY B1, `(.L_x_117) ;  /* 0x0000019000017945 */ /* 0x000fe20003800000 */
[----:B--2---:R-:W-:Y:S03]  /*85a0*/  @P1 SEL R107, RZ, 0x1, !P0 ;  /* 0x00000001ff6b1807 */ /* 0x004fe60004000000 */
[----:B------:R-:W-:Y:S05]  /*85b0*/  @!P1 BRA `(.L_x_118) ;  /* 0x0000000000589947 */ /* 0x000fea0003800000 */
[----:B------:R-:W-:Y:S01]  /*85c0*/  ISETP.NE.AND P1, PT, R113, RZ, PT ;  /* 0x000000ff7100720c */ /* 0x000fe20003f25270 */
[----:B------:R-:W-:Y:S01]  /*85d0*/  BSSY B0, `(.L_x_119) ;  /* 0x0000009000007945 */ /* 0x000fe20003800000 */
[----:B------:R-:W-:Y:S11]  /*85e0*/  ISETP.NE.AND P0, PT, R107, RZ, PT ;  /* 0x000000ff6b00720c */ /* 0x000ff60003f05270 */
[----:B------:R-:W-:Y:S05]  /*85f0*/  @P1 IMAD R3, R106, 0x1000, R99 ;  /* 0x000010006a031824 */ /* 0x000fea00078e0263 */
[----:B------:R-:W-:Y:S05]  /*8600*/  @P1 IADD3 R2, PT, PT, R3, UR44, RZ ;  /* 0x0000002c03021c10 */ /* 0x000fea000fffe0ff */
[----:B------:R-:W-:Y:S01]  /*8610*/  @P1 IMAD.IADD R2, R98, 0x1, R2 ;  /* 0x0000000162021824 */ /* 0x000fe200078e0202 */
[----:B------:R-:W-:Y:S06]  /*8620*/  @P0 BRA `(.L_x_120) ;  /* 0x00000000000c0947 */ /* 0x000fec0003800000 */
[----:B-1----:R-:W-:Y:S04]  /*8630*/  SHF.L.U32 R0, R112, 0x1f, RZ ;  /* 0x0000001f70007819 */ /* 0x002fe800000006ff */
[----:B------:R-:W1:Y:S02]  /*8640*/  SYNCS.PHASECHK.TRANS64.TRYWAIT P0, [R20+URZ+0x70], R0 ;  /* 0x00007000140075a7 */ /* 0x000e6400080011ff */
[----:B-1----:R-:W-:Y:S05]  /*8650*/  @!P0 BRA `(.L_x_121) ;  /* 0x0000003c00048947 */ /* 0x002fea0003800000 */
.L_x_120:
[----:B------:R-:W-:Y:S05]  /*8660*/  BSYNC B0 ;  /* 0x0000000000007941 */ /* 0x000fea0003800000 */
.L_x_119:
[----:B------:R-:W-:Y:S01]  /*8670*/  ISETP.NE.AND P0, PT, R113, RZ, PT ;  /* 0x000000ff7100720c */ /* 0x000fe20003f05270 */
[----:B------:R-:W-:Y:S11]  /*8680*/  VIADD R106, R106, 0x1 ;  /* 0x000000016a6a7836 */ /* 0x000ff60000000000 */
[----:B------:R-:W-:Y:S01]  /*8690*/  @!UPT UIADD3 URZ, UPT, UPT, URZ, URZ, URZ ;  /* 0x000000fffffff290 */ /* 0x000fe2000fffe0ff */
[----:B------:R2:W4:Y:S04]  /*86a0*/  @P0 LDS.128 R52, [R3+UR44+0x200] ;  /* 0x0002002c03340984 */ /* 0x0005280008000c00 */
[----:B------:R2:W2:Y:S04]  /*86b0*/  @P0 LDS.128 R64, [R3+UR44+0xa00] ;  /* 0x000a002c03400984 */ /* 0x0004a80008000c00 */
[----:B------:R2:W2:Y:S04]  /*86c0*/  @P0 LDS.128 R56, [R2+0x200] ;  /* 0x0002000002380984 */ /* 0x0004a80000000c00 */
[----:B------:R2:W2:Y:S01]  /*86d0*/  @P0 LDS.128 R68, [R2+0xa00] ;  /* 0x000a000002440984 */ /* 0x0004a20000000c00 */
[C---:B------:R-:W-:Y:S04]  /*86e0*/  ISETP.NE.AND P0, PT, R106.reuse, 0x3, PT ;  /* 0x000000036a00780c */ /* 0x040fe80003f05270 */
[----:B-1----:R-:W-:Y:S02]  /*86f0*/  SEL R0, RZ, 0x1, P0 ;  /* 0x00000001ff007807 */ /* 0x002fe40000000000 */
[----:B------:R-:W-:Y:S02]  /*8700*/  SEL R106, R106, RZ, P0 ;  /* 0x000000ff6a6a7207 */ /* 0x000fe40000000000 */
[----:B------:R-:W-:Y:S02]  /*8710*/  LOP3.LUT R112, R112, R0, RZ, 0x3c, !PT ;  /* 0x0000000070707212 */ /* 0x000fe400078e3cff */
.L_x_118:
[----:B------:R-:W-:Y:S05]  /*8720*/  BSYNC B1 ;  /* 0x0000000000017941 */ /* 0x000fea0003800000 */
.L_x_117:
[----:B--2---:R-:W-:Y:S05]  /*8730*/  VIADD R3, R105, 0x400000 ;  /* 0x0040000069037836 */ /* 0x004fea0000000000 */
[----:B-1----:R-:W-:Y:S04]  /*8740*/  SHF.R.U32.HI R0, RZ, 0x15, R3 ;  /* 0x00000015ff007819 */ /* 0x002fe80000011603 */
[----:B------:R-:W-:Y:S04]  /*8750*/  LOP3.LUT R2, R0, 0x3, RZ, 0xc0, !PT ;  /* 0x0000000300027812 */ /* 0x000fe800078ec0ff */
[----:B------:R-:W-:Y:S11]  /*8760*/  ISETP.NE.AND P0, PT, R84, R2, PT ;  /* 0x000000025400720c */ /* 0x000ff60003f05270 */
[----:B------:R-:W-:Y:S02]  /*8770*/  @!UPT UIADD3 URZ, UPT, UPT, URZ, URZ, URZ ;  /* 0x000000fffffff290 */ /* 0x000fe4000fffe0ff */
[----:B------:R-:W-:Y:S05]  /*8780*/  @P0 BRA `(.L_x_122) ;  /* 0x0000000000bc0947 */ /* 0x000fea0003800000 */
[----:B------:R-:W-:Y:S02]  /*8790*/  LOP3.LUT P0, RZ, R0, 0x3, R86, 0x48, !PT ;  /* 0x0000000300ff7812 */ /* 0x000fe40007804856 */
[----:B------:R-:W-:Y:S11]  /*87a0*/  MOV R16, R3 ;  /* 0x0000000300107202 */ /* 0x000ff60000000f00 */
[----:B------:R-:W-:Y:S05]  /*87b0*/  @!P0 BRA `(.L_x_123) ;  /* 0x0000000000408947 */ /* 0x000fea0003800000 */
[----:B------:R-:W1:Y:S01]  /*87c0*/  LDCU.64 UR8, c[0x4][0x70] ;  /* 0x01000e00ff0877ac */ /* 0x000e620008000a00 */
[----:B------:R-:W-:Y:S01]  /*87d0*/  MOV R15, 0x0 ;  /* 0x00000000000f7802 */ /* 0x000fe20000000f00 */
[----:B------:R-:W-:Y:S02]  /*87e0*/  HFMA2 R12, -RZ, RZ, 0, 5.9604644775390625e-08 ;  /* 0x00000001ff0c7431 */ /* 0x000fe400000001ff */
[----:B------:R-:W-:Y:S02]  /*87f0*/  IMAD.MOV.U32 R8, RZ, RZ, 0x192 ;  /* 0x00000192ff087424 */ /* 0x000fe400078e00ff */
[----:B------:R-:W-:Y:S01]  /*8800*/  IMAD.MOV.U32 R13, RZ, RZ, RZ ;  /* 0x000000ffff0d7224 */ /* 0x000fe200078e00ff */
[----:B------:R-:W2:Y:S01]  /*8810*/  LDCU.64 UR6, c[0x4][0x78] ;  /* 0x01000f00ff0677ac */ /* 0x000ea20008000a00 */
[----:B------:R-:W3:Y:S01]  /*8820*/  LDC.64 R14, c[0x4][R15] ;  /* 0x010000000f0e7b82 */ /* 0x000ee20000000a00 */
[----:B------:R-:W5:Y:S01]  /*8830*/  LDCU.64 UR4, c[0x4][0x10] ;  /* 0x01000200ff0477ac */ /* 0x000f620008000a00 */
[----:B-1----:R-:W-:Y:S01]  /*8840*/  MOV R5, UR9 ;  /* 0x0000000900057c02 */ /* 0x002fe20008000f00 */
[----:B------:R-:W-:Y:S01]  /*8850*/  IMAD.U32 R4, RZ, RZ, UR8 ;  /* 0x00000008ff047e24 */ /* 0x000fe2000f8e00ff */
[----:B--2---:R-:W-:Y:S01]  /*8860*/  MOV R7, UR7 ;  /* 0x0000000700077c02 */ /* 0x004fe20008000f00 */
[----:B------:R-:W-:Y:S01]  /*8870*/  IMAD.U32 R6, RZ, RZ, UR6 ;  /* 0x00000006ff067e24 */ /* 0x000fe2000f8e00ff */
[----:B-----5:R-:W-:Y:S01]  /*8880*/  MOV R11, UR5 ;  /* 0x00000005000b7c02 */ /* 0x020fe20008000f00 */
[----:B------:R-:W-:Y:S02]  /*8890*/  IMAD.U32 R10, RZ, RZ, UR4 ;  /* 0x00000004ff0a7e24 */ /* 0x000fe4000f8e00ff */
[----:B------:R-:W-:Y:S07]  /*88a0*/  LEPC R20, `(.L_x_123) ;  /* 0x000000001014794e */ /* 0x000fee0000000000 */
[----:B---34-:R-:W-:Y:S05]  /*88b0*/  CALL.ABS.NOINC R14 ;  /* 0x000000000e007343 */ /* 0x018fea0003c00000 */
.L_x_123:
        /* <DEDUP_REMOVED lines=23> */
.L_x_124:
[----:B------:R-:W-:Y:S05]  /*8a30*/  WARPSYNC.ALL ;  /* 0x0000000000007948 */ /* 0x000fea0003800000 */
[----:B------:R-:W-:Y:S11]  /*8a40*/  R2UR UR4, R16 ;  /* 0x00000000100472ca */ /* 0x000ff600000e0000 */
[----:B------:R-:W-:Y:S02]  /*8a50*/  @!UPT UIADD3 URZ, UPT, UPT, URZ, URZ, URZ ;  /* 0x000000fffffff290 */ /* 0x000fe4000fffe0ff */
[----:B------:R-:W1:Y:S02]  /*8a60*/  LDTM.x16 R4, tmem[UR4+0x20] ;  /* 0x00002004000479ee */ /* 0x000e640008240000 */
[----:B-1----:R-:W-:Y:S01]  /*8a70*/  NOP ;  /* 0x0000000000007918 */ /* 0x002fe20000000000 */
.L_x_122:
[----:B----4-:R-:W-:Y:S01]  /*8a80*/  SHF.L.U32 R3, R52, 0x10, RZ ;  /* 0x0000001034037819 */ /* 0x010fe200000006ff */
[C---:B------:R-:W-:Y:S01]  /*8a90*/  FMUL R0, R43.reuse, R24 ;  /* 0x000000182b007220 */ /* 0x040fe20000400000 */
[----:B------:R-:W-:Y:S01]  /*8aa0*/  ISETP.NE.AND P1, PT, R84, R2, PT ;  /* 0x000000025400720c */ /* 0x000fe20003f25270 */
[----:B------:R-:W-:Y:S01]  /*8ab0*/  FMUL R2, R43, R25 ;  /* 0x000000192b027220 */ /* 0x000fe20000400000 */
[----:B------:R-:W-:Y:S01]  /*8ac0*/  LOP3.LUT R21, R52, 0xffff0000, RZ, 0xc0, !PT ;  /* 0xffff000034157812 */ /* 0x000fe200078ec0ff */
[----:B------:R-:W-:Y:S01]  /*8ad0*/  FFMA R0, R45, R3, R0 ;  /* 0x000000032d007223 */ /* 0x000fe20000000000 */
[----:B------:R-:W-:Y:S01]  /*8ae0*/  SHF.L.U32 R22, R53, 0x10, RZ ;  /* 0x0000001035167819 */ /* 0x000fe200000006ff */
[----:B------:R-:W-:Y:S01]  /*8af0*/  FMUL R3, R43, R26 ;  /* 0x0000001a2b037220 */ /* 0x000fe20000400000 */
[----:B------:R-:W-:Y:S01]  /*8b00*/  LOP3.LUT R23, R53, 0xffff0000, RZ, 0xc0, !PT ;  /* 0xffff000035177812 */ /* 0x000fe200078ec0ff */
[----:B------:R-:W-:Y:S01]  /*8b10*/  FMUL R20, R43, R27 ;  /* 0x0000001b2b147220 */ /* 0x000fe20000400000 */
[----:B------:R-:W-:Y:S01]  /*8b20*/  SHF.L.U32 R40, R54, 0x10, RZ ;  /* 0x0000001036287819 */ /* 0x000fe200000006ff */
[----:B------:R-:W-:Y:S01]  /*8b30*/  FFMA R2, R45, R21, R2 ;  /* 0x000000152d027223 */ /* 0x000fe20000000002 */
[----:B------:R-:W-:Y:S01]  /*8b40*/  LOP3.LUT R41, R57, 0xffff0000, RZ, 0xc0, !PT ;  /* 0xffff000039297812 */ /* 0x000fe200078ec0ff */
[C---:B------:R-:W-:Y:S01]  /*8b50*/  FFMA R3, R45.reuse, R22, R3 ;  /* 0x000000162d037223 */ /* 0x040fe20000000003 */
[----:B------:R-:W-:Y:S01]  /*8b60*/  LOP3.LUT R42, R66, 0xffff0000, RZ, 0xc0, !PT ;  /* 0xffff0000422a7812 */ /* 0x000fe200078ec0ff */
[----:B------:R-:W-:Y:S01]  /*8b70*/  FFMA R20, R45, R23, R20 ;  /* 0x000000172d147223 */ /* 0x000fe20000000014 */
[----:B------:R-:W-:Y:S01]  /*8b80*/  LOP3.LUT R23, R54, 0xffff0000, RZ, 0xc0, !PT ;  /* 0xffff000036177812 */ /* 0x000fe200078ec0ff */
[C---:B------:R-:W-:Y:S01]  /*8b90*/  FMUL R21, R43.reuse, R28 ;  /* 0x0000001c2b157220 */ /* 0x040fe20000400000 */
[----:B------:R-:W-:Y:S01]  /*8ba0*/  F2FP.BF16.F32.PACK_AB R48, R2, R0 ;  /* 0x000000000230723e */ /* 0x000fe200000010ff */
[----:B------:R-:W-:Y:S01]  /*8bb0*/  FMUL R22, R43, R29 ;  /* 0x0000001d2b167220 */ /* 0x000fe20000400000 */
[----:B---3--:R-:W-:Y:S01]  /*8bc0*/  F2FP.BF16.F32.PACK_AB R49, R20, R3 ;  /* 0x000000031431723e */ /* 0x008fe200000010ff */
[----:B------:R-:W-:Y:S01]  /*8bd0*/  FFMA R21, R45, R40, R21 ;  /* 0x000000282d157223 */ /* 0x000fe20000000015 */
[----:B------:R-:W-:Y:S01]  /*8be0*/  SHF.L.U32 R20, R55, 0x10, RZ ;  /* 0x0000001037147819 */ /* 0x000fe200000006ff */
[----:B------:R-:W-:Y:S01]  /*8bf0*/  FFMA R22, R45, R23, R22 ;  /* 0x000000172d167223 */ /* 0x000fe20000000016 */
[----:B------:R-:W-:Y:S01]  /*8c00*/  LOP3.LUT R23, R55, 0xffff0000, RZ, 0xc0, !PT ;  /* 0xffff000037177812 */ /* 0x000fe200078ec0ff */
[C---:B------:R-:W-:Y:S01]  /*8c10*/  FMUL R0, R43.reuse, R30 ;  /* 0x0000001e2b007220 */ /* 0x040fe20000400000 */
[----:B------:R-:W-:Y:S01]  /*8c20*/  SHF.L.U32 R40, R56, 0x10, RZ ;  /* 0x0000001038287819 */ /* 0x000fe200000006ff */
[C---:B------:R-:W-:Y:S01]  /*8c30*/  FMUL R2, R43.reuse, R31 ;  /* 0x0000001f2b027220 */ /* 0x040fe20000400000 */
[----:B------:R-:W-:Y:S01]  /*8c40*/  F2FP.BF16.F32.PACK_AB R50, R22, R21 ;  /* 0x000000151632723e */ /* 0x000fe200000010ff */
[----:B------:R-:W-:Y:S01]  /*8c50*/  FMUL R3, R43, R32 ;  /* 0x000000202b037220 */ /* 0x000fe20000400000 */
[----:B------:R-:W-:Y:S01]  /*8c60*/  SHF.L.U32 R44, R67, 0x10, RZ ;  /* 0x00000010432c7819 */ /* 0x000fe200000006ff */
[----:B------:R-:W-:Y:S01]  /*8c70*/  FFMA R0, R45, R20, R0 ;  /* 0x000000142d007223 */ /* 0x000fe20000000000 */
[----:B------:R-:W-:Y:S01]  /*8c80*/  LOP3.LUT R46, R67, 0xffff0000, RZ, 0xc0, !PT ;  /* 0xffff0000432e7812 */ /* 0x000fe200078ec0ff */
[C---:B------:R-:W-:Y:S01]  /*8c90*/  FFMA R2, R45.reuse, R23, R2 ;  /* 0x000000172d027223 */ /* 0x040fe20000000002 */
[----:B------:R-:W-:Y:S01]  /*8ca0*/  LOP3.LUT R23, R56, 0xffff0000, RZ, 0xc0, !PT ;  /* 0xffff000038177812 */ /* 0x000fe200078ec0ff */
[----:B------:R-:W-:Y:S01]  /*8cb0*/  FFMA R3, R45, R40, R3 ;  /* 0x000000282d037223 */ /* 0x000fe20000000003 */
[----:B------:R-:W-:Y:S01]  /*8cc0*/  SHF.L.U32 R40, R57, 0x10, RZ ;  /* 0x0000001039287819 */ /* 0x000fe200000006ff */
[C---:B------:R-:W-:Y:S01]  /*8cd0*/  FMUL R20, R43.reuse, R33 ;  /* 0x000000212b147220 */ /* 0x040fe20000400000 */
[----:B------:R-:W-:Y:S01]  /*8ce0*/  F2FP.BF16.F32.PACK_AB R51, R2, R0 ;  /* 0x000000000233723e */ /* 0x000fe200000010ff */
[C---:B------:R-:W-:Y:S01]  /*8cf0*/  FMUL R21, R43.reuse, R34 ;  /* 0x000000222b157220 */ /* 0x040fe20000400000 */
[----:B------:R-:W-:Y:S01]  /*8d00*/  MOV R47, UR46 ;  /* 0x0000002e002f7c02 */ /* 0x000fe20008000f00 */
[----:B------:R-:W-:Y:S01]  /*8d10*/  FMUL R22, R43, R35 ;  /* 0x000000232b167220 */ /* 0x000fe20000400000 */
[----:B------:R-:W-:Y:S01]  /*8d20*/  ISETP.NE.AND P0, PT, R84, RZ, PT ;  /* 0x000000ff5400720c */ /* 0x000fe20003f05270 */
[C---:B------:R-:W-:Y:S01]  /*8d30*/  FFMA R20, R45.reuse, R23, R20 ;  /* 0x000000172d147223 */ /* 0x040fe20000000014 */
[C---:B------:R-:W-:Y:S01]  /*8d40*/  SHF.L.U32 R23, R58.reuse, 0x10, RZ ;  /* 0x000000103a177819 */ /* 0x040fe200000006ff */
[C---:B------:R-:W-:Y:S01]  /*8d50*/  FFMA R21, R45.reuse, R40, R21 ;  /* 0x000000282d157223 */ /* 0x040fe20000000015 */
[----:B------:R-:W-:Y:S01]  /*8d60*/  LOP3.LUT R40, R58, 0xffff0000, RZ, 0xc0, !PT ;  /* 0xffff00003a287812 */ /* 0x000fe200078ec0ff */
[----:B------:R-:W-:Y:S01]  /*8d70*/  FFMA R22, R45, R41, R22 ;  /* 0x000000292d167223 */ /* 0x000fe20000000016 */
[----:B------:R-:W-:Y:S01]  /*8d80*/  F2FP.BF16.F32.PACK_AB R60, R20, R3 ;  /* 0x00000003143c723e */ /* 0x000fe200000010ff */
[----:B------:R-:W-:Y:S01]  /*8d90*/  FMUL R0, R43, R36 ;  /* 0x000000242b007220 */ /* 0x000fe20000400000 */
[----:B------:R-:W-:Y:S01]  /*8da0*/  LOP3.LUT R41, R65, 0xffff0000, RZ, 0xc0, !PT ;  /* 0xffff000041297812 */ /* 0x000fe200078ec0ff */
[----:B------:R-:W-:Y:S01]  /*8db0*/  FMUL R2, R43, R37 ;  /* 0x000000252b027220 */ /* 0x000fe20000400000 */
[----:B------:R-:W-:Y:S01]  /*8dc0*/  F2FP.BF16.F32.PACK_AB R61, R22, R21 ;  /* 0x00000015163d723e */ /* 0x000fe200000010ff */
[----:B------:R-:W-:Y:S01]  /*8dd0*/  FFMA R0, R45, R23, R0 ;  /* 0x000000172d007223 */ /* 0x000fe20000000000 */
[----:B------:R-:W-:Y:S01]  /*8de0*/  SHF.L.U32 R22, R59, 0x10, RZ ;  /* 0x000000103b167819 */ /* 0x000fe200000006ff */
[----:B------:R-:W-:Y:S01]  /*8df0*/  FFMA R2, R45, R40, R2 ;  /* 0x000000282d027223 */ /* 0x000fe20000000002 */
[----:B------:R-:W-:Y:S01]  /*8e00*/  LOP3.LUT R23, R59, 0xffff0000, RZ, 0xc0, !PT ;  /* 0xffff00003b177812 */ /* 0x000fe200078ec0ff */
[C---:B------:R-:W-:Y:S01]  /*8e10*/  FMUL R3, R43.reuse, R38 ;  /* 0x000000262b037220 */ /* 0x040fe20000400000 */
[----:B------:R-:W-:Y:S01]  /*8e20*/  SHF.L.U32 R40, R64, 0x10, RZ ;  /* 0x0000001040287819 */ /* 0x000fe200000006ff */
[C---:B------:R-:W-:Y:S01]  /*8e30*/  FMUL R20, R43.reuse, R39 ;  /* 0x000000272b147220 */ /* 0x040fe20000400000 */
[----:B------:R-:W-:Y:S01]  /*8e40*/  FMUL R21, R43, R4 ;  /* 0x000000042b157220 */ /* 0x000fe20000400000 */
[C---:B------:R-:W-:Y:S01]  /*8e50*/  FFMA R3, R45.reuse, R22, R3 ;  /* 0x000000162d037223 */ /* 0x040fe20000000003 */
[----:B------:R-:W-:Y:S01]  /*8e60*/  F2FP.BF16.F32.PACK_AB R62, R2, R0 ;  /* 0x00000000023e723e */ /* 0x000fe200000010ff */
[C---:B------:R-:W-:Y:S01]  /*8e70*/  FFMA R20, R45.reuse, R23, R20 ;  /* 0x000000172d147223 */ /* 0x040fe20000000014 */
[----:B------:R-:W-:Y:S01]  /*8e80*/  FFMA R21, R45, R40, R21 ;  /* 0x000000282d157223 */ /* 0x000fe20000000015 */
[----:B------:R-:W-:Y:S01]  /*8e90*/  LOP3.LUT R23, R64, 0xffff0000, RZ, 0xc0, !PT ;  /* 0xffff000040177812 */ /* 0x000fe200078ec0ff */
[----:B------:R-:W-:Y:S01]  /*8ea0*/  FMUL R0, R43, R5 ;  /* 0x000000052b007220 */ /* 0x000fe20000400000 */
[----:B------:R-:W-:Y:S01]  /*8eb0*/  SHF.L.U32 R40, R65, 0x10, RZ ;  /* 0x0000001041287819 */ /* 0x000fe200000006ff */
[C---:B------:R-:W-:Y:S01]  /*8ec0*/  FMUL R2, R43.reuse, R6 ;  /* 0x000000062b027220 */ /* 0x040fe20000400000 */
[----:B------:R-:W-:Y:S01]  /*8ed0*/  FMUL R22, R43, R7 ;  /* 0x000000072b167220 */ /* 0x000fe20000400000 */
[C---:B------:R-:W-:Y:S01]  /*8ee0*/  FFMA R0, R45.reuse, R23, R0 ;  /* 0x000000172d007223 */ /* 0x040fe20000000000 */
[----:B------:R-:W-:Y:S01]  /*8ef0*/  F2FP.BF16.F32.PACK_AB R63, R20, R3 ;  /* 0x00000003143f723e */ /* 0x000fe200000010ff */
[C---:B------:R-:W-:Y:S01]  /*8f00*/  FFMA R2, R45.reuse, R40, R2 ;  /* 0x000000282d027223 */ /* 0x040fe20000000002 */
[----:B------:R-:W-:Y:S01]  /*8f10*/  FFMA R22, R45, R41, R22 ;  /* 0x000000292d167223 */ /* 0x000fe20000000016 */
[----:B------:R-:W-:Y:S01]  /*8f20*/  SHF.L.U32 R41, R66, 0x10, RZ ;  /* 0x0000001042297819 */ /* 0x000fe200000006ff */
[C---:B------:R-:W-:Y:S01]  /*8f30*/  FMUL R3, R43.reuse, R8 ;  /* 0x000000082b037220 */ /* 0x040fe20000400000 */
[C---:B------:R-:W-:Y:S01]  /*8f40*/  FMUL R20, R43.reuse, R9 ;  /* 0x000000092b147220 */ /* 0x040fe20000400000 */
[C---:B------:R-:W-:Y:S01]  /*8f50*/  FMUL R23, R43.reuse, R10 ;  /* 0x0000000a2b177220 */ /* 0x040fe20000400000 */
[----:B------:R-:W-:Y:S01]  /*8f60*/  FMUL R40, R43, R11 ;  /* 0x0000000b2b287220 */ /* 0x000fe20000400000 */
[C---:B------:R-:W-:Y:S01]  /*8f70*/  FFMA R3, R45.reuse, R41, R3 ;  /* 0x000000292d037223 */ /* 0x040fe20000000003 */
[C---:B------:R-:W-:Y:S01]  /*8f80*/  FFMA R20, R45.reuse, R42, R20 ;  /* 0x0000002a2d147223 */ /* 0x040fe20000000014 */
[C---:B------:R-:W-:Y:S01]  /*8f90*/  FFMA R23, R45.reuse, R44, R23 ;  /* 0x0000002c2d177223 */ /* 0x040fe20000000017 */
[----:B------:R-:W-:Y:S01]  /*8fa0*/  FFMA R40, R45, R46, R40 ;  /* 0x0000002e2d287223 */ /* 0x000fe20000000028 */
[----:B------:R-:W-:Y:S01]  /*8fb0*/  F2FP.BF16.F32.PACK_AB R100, R0, R21 ;  /* 0x000000150064723e */ /* 0x000fe200000010ff */
[----:B------:R-:W1:Y:S01]  /*8fc0*/  S2R R46, SR_CgaCtaId ;  /* 0x00000000002e7919 */ /* 0x000e620000008800 */
[----:B------:R-:W-:Y:S01]  /*8fd0*/  SHF.L.U32 R42, R68, 0x10, RZ ;  /* 0x00000010442a7819 */ /* 0x000fe200000006ff */
[C---:B------:R-:W-:Y:S01]  /*8fe0*/  FMUL R41, R43.reuse, R12 ;  /* 0x0000000c2b297220 */ /* 0x040fe20000400000 */
[----:B------:R-:W-:Y:S01]  /*8ff0*/  F2FP.BF16.F32.PACK_AB R101, R22, R2 ;  /* 0x000000021665723e */ /* 0x000fe200000010ff */
[C---:B------:R-:W-:Y:S01]  /*9000*/  FMUL R0, R43.reuse, R13 ;  /* 0x0000000d2b007220 */ /* 0x040fe20000400000 */
[----:B------:R-:W-:Y:S01]  /*9010*/  LOP3.LUT R21, R68, 0xffff0000, RZ, 0xc0, !PT ;  /* 0xffff000044157812 */ /* 0x000fe200078ec0ff */
[----:B------:R-:W-:Y:S01]  /*9020*/  FMUL R2, R43, R14 ;  /* 0x0000000e2b027220 */ /* 0x000fe20000400000 */
[----:B------:R-:W-:Y:S01]  /*9030*/  F2FP.BF16.F32.PACK_AB R103, R40, R23 ;  /* 0x000000172867723e */ /* 0x000fe200000010ff */
[----:B------:R-:W-:Y:S01]  /*9040*/  FFMA R41, R45, R42, R41 ;  /* 0x0000002a2d297223 */ /* 0x000fe20000000029 */
[----:B------:R-:W-:Y:S01]  /*9050*/  SHF.L.U32 R22, R69, 0x10, RZ ;  /* 0x0000001045167819 */ /* 0x000fe200000006ff */
[----:B------:R-:W-:Y:S01]  /*9060*/  FFMA R0, R45, R21, R0 ;  /* 0x000000152d007223 */ /* 0x000fe20000000000 */
[----:B------:R-:W-:Y:S01]  /*9070*/  F2FP.BF16.F32.PACK_AB R102, R20, R3 ;  /* 0x000000031466723e */ /* 0x000fe200000010ff */
[----:B------:R-:W-:Y:S01]  /*9080*/  FMUL R3, R43, R15 ;  /* 0x0000000f2b037220 */ /* 0x000fe20000400000 */
[----:B------:R-:W-:Y:S01]  /*9090*/  LOP3.LUT R23, R69, 0xffff0000, RZ, 0xc0, !PT ;  /* 0xffff000045177812 */ /* 0x000fe200078ec0ff */
[----:B------:R-:W-:Y:S01]  /*90a0*/  FMUL R20, R43, R16 ;  /* 0x000000102b147220 */ /* 0x000fe20000400000 */
[C---:B------:R-:W-:Y:S01]  /*90b0*/  SHF.L.U32 R40, R70.reuse, 0x10, RZ ;  /* 0x0000001046287819 */ /* 0x040fe200000006ff */
[----:B------:R-:W-:Y:S01]  /*90c0*/  FFMA R2, R45, R22, R2 ;  /* 0x000000162d027223 */ /* 0x000fe20000000002 */
[----:B------:R-:W-:Y:S01]  /*90d0*/  FMUL R21, R43, R17 ;  /* 0x000000112b157220 */ /* 0x000fe20000400000 */
[----:B------:R-:W-:Y:S01]  /*90e0*/  FFMA R3, R45, R23, R3 ;  /* 0x000000172d037223 */ /* 0x000fe20000000003 */
[----:B------:R-:W-:Y:S01]  /*90f0*/  @!P1 LEA R47, R47, R99, 0xc ;  /* 0x000000632f2f9211 */ /* 0x000fe200078e60ff */
[----:B------:R-:W-:Y:S01]  /*9100*/  FFMA R20, R45, R40, R20 ;  /* 0x000000282d147223 */ /* 0x000fe20000000014 */
[----:B------:R-:W-:Y:S01]  /*9110*/  LOP3.LUT R40, R70, 0xffff0000, RZ, 0xc0, !PT ;  /* 0xffff000046287812 */ /* 0x000fe200078ec0ff */
[----:B------:R-:W-:Y:S01]  /*9120*/  FMUL R22, R43, R18 ;  /* 0x000000122b167220 */ /* 0x000fe20000400000 */
[----:B------:R-:W-:Y:S01]  /*9130*/  F2FP.BF16.F32.PACK_AB R108, R0, R41 ;  /* 0x00000029006c723e */ /* 0x000fe200000010ff */
[----:B------:R2:W-:Y:S01]  /*9140*/  @!P1 STS.128 [R47+UR44+0x200], R48 ;  /* 0x000200302f009988 */ /* 0x0005e20008000c2c */
[----:B------:R-:W-:Y:S01]  /*9150*/  SHF.L.U32 R42, R71, 0x10, RZ ;  /* 0x00000010472a7819 */ /* 0x000fe200000006ff */
[----:B------:R-:W-:Y:S01]  /*9160*/  FFMA R21, R45, R40, R21 ;  /* 0x000000282d157223 */ /* 0x000fe20000000015 */
[----:B------:R-:W-:Y:S01]  /*9170*/  @!P1 IADD3 R40, PT, PT, R47, UR44, RZ ;  /* 0x0000002c2f289c10 */ /* 0x000fe2000fffe0ff */
[----:B------:R-:W-:Y:S01]  /*9180*/  FMUL R23, R43, R19 ;  /* 0x000000132b177220 */ /* 0x000fe20000400000 */
[----:B------:R-:W-:Y:S01]  /*9190*/  LOP3.LUT R44, R71, 0xffff0000, RZ, 0xc0, !PT ;  /* 0xffff0000472c7812 */ /* 0x000fe200078ec0ff */
[----:B------:R-:W-:Y:S01]  /*91a0*/  FFMA R22, R45, R42, R22 ;  /* 0x0000002a2d167223 */ /* 0x000fe20000000016 */
[----:B------:R-:W-:Y:S02]  /*91b0*/  @!P1 IADD3 R40, PT, PT, R98, R40, RZ ;  /* 0x0000002862289210 */ /* 0x000fe40007ffe0ff */
[----:B------:R-:W-:Y:S01]  /*91c0*/  F2FP.BF16.F32.PACK_AB R109, R3, R2 ;  /* 0x00000002036d723e */ /* 0x000fe200000010ff */
[----:B------:R-:W-:Y:S01]  /*91d0*/  FFMA R23, R45, R44, R23 ;  /* 0x0000002c2d177223 */ /* 0x000fe20000000017 */
[----:B------:R-:W-:Y:S01]  /*91e0*/  F2FP.BF16.F32.PACK_AB R110, R21, R20 ;  /* 0x00000014156e723e */ /* 0x000fe200000010ff */
[----:B------:R2:W-:Y:S03]  /*91f0*/  @!P1 STS.128 [R40+0x200], R60 ;  /* 0x0002003c28009388 */ /* 0x0005e60000000c00 */
[----:B------:R-:W-:Y:S05]  /*9200*/  F2FP.BF16.F32.PACK_AB R111, R23, R22 ;  /* 0x00000016176f723e */ /* 0x000fea00000010ff */
[----:B------:R2:W-:Y:S08]  /*9210*/  @!P1 STS.128 [R47+UR44+0xa00], R100 ;  /* 0x000a00642f009988 */ /* 0x0005f00008000c2c */
[----:B------:R2:W-:Y:S01]  /*9220*/  @!P1 STS.128 [R40+0xa00], R108 ;  /* 0x000a006c28009388 */ /* 0x0005e20000000c00 */
[----:B------:R-:W-:Y:S01]  /*9230*/  @!PT LDS RZ, [RZ] ;  /* 0x00000000fffff984 */ /* 0x000fe20000000800 */
[----:B------:R-:W-:Y:S01]  /*9240*/  @!PT LDS RZ, [RZ] ;  /* 0x00000000fffff984 */ /* 0x000fe20000000800 */
[----:B------:R-:W-:Y:S01]  /*9250*/  @!PT LDS RZ, [RZ] ;  /* 0x00000000fffff984 */ /* 0x000fe20000000800 */
[----:B------:R-:W-:Y:S01]  /*9260*/  @!PT LDS RZ, [RZ] ;  /* 0x00000000fffff984 */ /* 0x000fe20000000800 */
[----:B------:R3:W-:Y:S07]  /*9270*/  MEMBAR.ALL.CTA ;  /* 0x0000000000007992 */ /* 0x0007ee0000008000 */
[----:B---3--:R-:W3:Y:S01]  /*9280*/  FENCE.VIEW.ASYNC.S ;  /* 0x00000000000073c6 */ /* 0x008ee20000000000 */
[----:B------:R-:W-:Y:S05]  /*9290*/  WARPSYNC.ALL ;  /* 0x0000000000007948 */ /* 0x000fea0003800000 */
[----:B------:R-:W-:Y:S01]  /*92a0*/  BSSY.RECONVERGENT B0, `(.L_x_125) ;  /* 0x0000012000007945 */ /* 0x000fe20003800200 */
[----:B---3--:R-:W-:Y:S06]  /*92b0*/  BAR.SYNC.DEFER_BLOCKING 0x1, 0x80 ;  /* 0x0042000000007b1d */ /* 0x008fec0000010000 */
[----:B-1----:R-:W-:Y:S05]  /*92c0*/  @P0 BRA `(.L_x_126) ;  /* 0x00000000003c0947 */ /* 0x002fea0003800000 */
[----:B------:R-:W1:Y:S01]  /*92d0*/  LDCU.64 UR6, c[0x0][0x348] ;  /* 0x00006900ff0677ac */ /* 0x000e620008000a00 */
[----:B------:R-:W-:Y:S02]  /*92e0*/  ULEA UR5, UR46, UR44, 0xc ;  /* 0x0000002c2e057291 */ /* 0x000fe4000f8e60ff */
[----:B------:R-:W-:Y:S02]  /*92f0*/  UIADD3 UR10, UPT, UPT, UR50, 0x40, URZ ;  /* 0x00000040320a7890 */ /* 0x000fe4000fffe0ff */
[----:B------:R-:W-:Y:S02]  /*9300*/  UIADD3 UR8, UPT, UPT, UR5, 0x200, URZ ;  /* 0x0000020005087890 */ /* 0x000fe4000fffe0ff */
[----:B------:R-:W-:Y:S01]  /*9310*/  UIADD3 UR12, UPT, UPT, UR5, 0xa00, URZ ;  /* 0x00000a00050c7890 */ /* 0x000fe2000fffe0ff */
[----:B------:R-:W-:Y:S01]  /*9320*/  UMOV UR9, UR49 ;  /* 0x0000003100097c82 */ /* 0x000fe20008000000 */
[----:B------:R-:W-:Y:S01]  /*9330*/  UMOV UR11, UR36 ;  /* 0x00000024000b7c82 */ /* 0x000fe20008000000 */
[----:B------:R-:W-:Y:S01]  /*9340*/  UIADD3 UR13, UPT, UPT, UR49, 0x20, URZ ;  /* 0x00000020310d7890 */ /* 0x000fe2000fffe0ff */
[----:B------:R-:W-:Y:S01]  /*9350*/  UMOV UR15, UR36 ;  /* 0x00000024000f7c82 */ /* 0x000fe20008000000 */
[----:B------:R-:W-:Y:S01]  /*9360*/  UMOV UR14, UR10 ;  /* 0x0000000a000e7c82 */ /* 0x000fe20008000000 */
[----:B-1----:R-:W-:Y:S04]  /*9370*/  UIADD3 UR4, UP0, UPT, UR6, 0xa80, URZ ;  /* 0x00000a8006047890 */ /* 0x002fe8000ff1e0ff */
[----:B------:R-:W-:Y:S09]  /*9380*/  UIADD3.X UR5, UPT, UPT, URZ, UR7, URZ, UP0, !UPT ;  /* 0x00000007ff057290 */ /* 0x000ff200087fe4ff */
[----:B------:R1:W-:Y:S01]  /*9390*/  UTMASTG.3D [UR8], [UR4] ;  /* 0x00000008040073b5 */ /* 0x0003e20008010000 */
[----:B------:R1:W-:Y:S02]  /*93a0*/  UTMASTG.3D [UR12], [UR4] ;  /* 0x0000000c040073b5 */ /* 0x0003e40008010000 */
[----:B-1----:R0:W-:Y:S02]  /*93b0*/  UTMACMDFLUSH ;  /* 0x00000000000079b7 */ /* 0x0021e40000000000 */
.L_x_126:
[----:B------:R-:W-:Y:S05]  /*93c0*/  BSYNC.RECONVERGENT B0 ;  /* 0x0000000000007941 */ /* 0x000fea0003800200 */
.L_x_125:
[----:B------:R-:W-:Y:S01]  /*93d0*/  UIADD3 UR4, UPT, UPT, UR46, 0x1, URZ ;  /* 0x000000012e047890 */ /* 0x000fe2000fffe0ff */
[----:B------:R-:W-:Y:S03]  /*93e0*/  BSSY.RECONVERGENT B0, `(.L_x_127) ;  /* 0x0000007000007945 */ /* 0x000fe60003800200 */
[----:B------:R-:W-:Y:S04]  /*93f0*/  UISETP.NE.AND UP0, UPT, UR4, 0x3, UPT ;  /* 0x000000030400788c */ /* 0x000fe8000bf05270 */
[----:B------:R-:W-:Y:S02]  /*9400*/  USEL UR45, UR4, URZ, UP0 ;  /* 0x000000ff042d7287 */ /* 0x000fe40008000000 */
[----:B------:R-:W-:Y:S04]  /*9410*/  UISETP.EQ.XOR UP0, UPT, UR47, 0x3, !UP0 ;  /* 0x000000032f00788c */ /* 0x000fe8000c702a70 */
[----:B------:R-:W-:Y:S01]  /*9420*/  UP2UR UR51, UPR, URZ, 0x1 ;  /* 0x00000001ff337883 */ /* 0x000fe20008000000 */
[----:B------:R-:W-:Y:S11]  /*9430*/  @P0 BRA `(.L_x_128) ;  /* 0x0000000000040947 */ /* 0x000ff60003800000 */
[----:B------:R-:W-:Y:S04]  /*9440*/  DEPBAR.LE SB0, 0x1 ;  /* 0x000080400000791a */ /* 0x000fe80000000000 */
.L_x_128:
[----:B------:R-:W-:Y:S05]  /*9450*/  BSYNC.RECONVERGENT B0 ;  /* 0x0000000000007941 */ /* 0x000fea0003800200 */
.L_x_127:
[----:B------:R-:W1:Y:S08]  /*9460*/  S2UR UR4, SR_CgaCtaId ;  /* 0x00000000000479c3 */ /* 0x000e700000008800 */
[----:B------:R-:W-:Y:S01]  /*9470*/  BAR.SYNC.DEFER_BLOCKING 0x1, 0x80 ;  /* 0x0042000000007b1d */ /* 0x000fe20000010000 */
[----:B------:R-:W-:Y:S01]  /*9480*/  ISETP.NE.AND P1, PT, R97, RZ, PT ;  /* 0x000000ff6100720c */ /* 0x000fe20003f25270 */
[----:B------:R-:W-:Y:S01]  /*9490*/  IMAD.U32 R0, RZ, RZ, UR52 ;  /* 0x00000034ff007e24 */ /* 0x000fe2000f8e00ff */
[----:B------:R-:W-:Y:S11]  /*94a0*/  UIADD3 UR53, UPT, UPT, UR49, 0x10, URZ ;  /* 0x0000001031357890 */ /* 0x000ff6000fffe0ff */
[----:B------:R-:W-:Y:S05]  /*94b0*/  @P1 LEA R0, R0, UR44, 0x3 ;  /* 0x0000002c00001c11 */ /* 0x000fea000f8e18ff */
[----:B------:R-:W-:Y:S01]  /*94c0*/  @P1 VIADD R2, R0, 0x88 ;  /* 0x0000008800021836 */ /* 0x000fe20000000000 */
[----:B------:R-:W-:Y:S04]  /*94d0*/  @P1 SHF.L.U32 R0, R112, 0x1f, RZ ;  /* 0x0000001f70001819 */ /* 0x000fe800000006ff */
[----:B------:R-:W-:Y:S01]  /*94e0*/  @P1 PRMT R46, R46, 0x654, R2 ;  /* 0x000006542e2e1816 */ /* 0x000fe20000000002 */
[----:B------:R-:W-:Y:S01]  /*94f0*/  UMOV UR44, 0x400 ;  /* 0x00000400002c7882 */ /* 0x000fe20000000000 */
[----:B------:R-:W-:Y:S01]  /*9500*/  BSSY B1, `(.L_x_129) ;  /* 0x0000021000017945 */ /* 0x000fe20003800000 */
[----:B-1----:R-:W-:Y:S01]  /*9510*/  ULEA UR44, UR4, UR44, 0x18 ;  /* 0x0000002c042c7291 */ /* 0x002fe2000f8ec0ff */
[----:B------:R-:W-:Y:S01]  /*9520*/  @P1 SYNCS.ARRIVE.TRANS64.RED.A1T0 RZ, [R46+URZ], RZ ;  /* 0x000000ff2eff19a7 */ /* 0x000fe200081004ff */
[----:B------:R-:W-:Y:S04]  /*9530*/  UIADD3 UR4, UPT, UPT, UR52, 0x1, URZ ;  /* 0x0000000134047890 */ /* 0x000fe8000fffe0ff */
[----:B------:R-:W-:Y:S01]  /*9540*/  LEA R21, R106, UR44, 0x3 ;  /* 0x0000002c6a157c11 */ /* 0x000fe2000f8e18ff */
[----:B------:R-:W-:Y:S03]  /*9550*/  UISETP.NE.AND UP0, UPT, UR4, 0x3, UPT ;  /* 0x000000030400788c */ /* 0x000fe6000bf05270 */
[----:B------:R1:W3:Y:S01]  /*9560*/  @P1 SYNCS.PHASECHK.TRANS64.TRYWAIT P0, [R21+URZ+0x70], R0 ;  /* 0x00007000150015a7 */ /* 0x0002e200080011ff */
[----:B------:R-:W-:Y:S01]  /*9570*/  USEL UR48, UR4, URZ, UP0 ;  /* 0x000000ff04307287 */ /* 0x000fe20008000000 */
[----:B-1----:R-:W-:Y:S01]  /*9580*/  VIADD R0, R105, 0x10 ;  /* 0x0000001069007836 */ /* 0x002fe20000000000 */
[----:B---3--:R-:W-:Y:S01]  /*9590*/  @P1 SEL R107, RZ, 0x1, !P0 ;  /* 0x00000001ff6b1807 */ /* 0x008fe20004000000 */
[----:B------:R-:W-:Y:S09]  /*95a0*/  @!P1 BRA `(.L_x_130) ;  /* 0x0000000000589947 */ /* 0x000ff20003800000 */
[----:B------:R-:W-:Y:S01]  /*95b0*/  ISETP.NE.AND P1, PT, R113, RZ, PT ;  /* 0x000000ff7100720c */ /* 0x000fe20003f25270 */
[----:B------:R-:W-:Y:S01]  /*95c0*/  BSSY B0, `(.L_x_131) ;  /* 0x0000009000007945 */ /* 0x000fe20003800000 */
[----:B------:R-:W-:Y:S11]  /*95d0*/  ISETP.NE.AND P0, PT, R107, RZ, PT ;  /* 0x000000ff6b00720c */ /* 0x000ff60003f05270 */
[----:B------:R-:W-:Y:S05]  /*95e0*/  @P1 IMAD R3, R106, 0x1000, R99 ;  /* 0x000010006a031824 */ /* 0x000fea00078e0263 */
[----:B------:R-:W-:Y:S05]  /*95f0*/  @P1 IADD3 R2, PT, PT, R3, UR44, RZ ;  /* 0x0000002c03021c10 */ /* 0x000fea000fffe0ff */
[----:B------:R-:W-:Y:S01]  /*9600*/  @P1 IMAD.IADD R2, R98, 0x1, R2 ;  /* 0x0000000162021824 */ /* 0x000fe200078e0202 */
[----:B------:R-:W-:Y:S06]  /*9610*/  @P0 BRA `(.L_x_132) ;  /* 0x00000000000c0947 */ /* 0x000fec0003800000 */
[----:B------:R-:W-:Y:S04]  /*9620*/  SHF.L.U32 R20, R112, 0x1f, RZ ;  /* 0x0000001f70147819 */ /* 0x000fe800000006ff */
[----:B------:R-:W1:Y:S02]  /*9630*/  SYNCS.PHASECHK.TRANS64.TRYWAIT P0, [R21+URZ+0x70], R20 ;  /* 0x00007014150075a7 */ /* 0x000e6400080011ff */
[----:B-1----:R-:W-:Y:S05]  /*9640*/  @!P0 BRA `(.L_x_133) ;  /* 0x0000002c001c8947 */ /* 0x002fea0003800000 */
.L_x_132:
[----:B------:R-:W-:Y:S05]  /*9650*/  BSYNC B0 ;  /* 0x0000000000007941 */ /* 0x000fea0003800000 */
.L_x_131:
[----:B------:R-:W-:Y:S01]  /*9660*/  ISETP.NE.AND P0, PT, R113, RZ, PT ;  /* 0x000000ff7100720c */ /* 0x000fe20003f05270 */
[----:B------:R-:W-:Y:S11]  /*9670*/  VIADD R106, R106, 0x1 ;  /* 0x000000016a6a7836 */ /* 0x000ff60000000000 */
[----:B------:R-:W-:Y:S01]  /*9680*/  @!UPT UIADD3 URZ, UPT, UPT, URZ, URZ, URZ ;  /* 0x000000fffffff290 */ /* 0x000fe2000fffe0ff */
[----:B------:R-:W3:Y:S04]  /*9690*/  @P0 LDS.128 R52, [R3+UR44+0x200] ;  /* 0x0002002c03340984 */ /* 0x000ee80008000c00 */
[----:B------:R-:W4:Y:S04]  /*96a0*/  @P0 LDS.128 R64, [R3+UR44+0xa00] ;  /* 0x000a002c03400984 */ /* 0x000f280008000c00 */
[----:B------:R-:W1:Y:S04]  /*96b0*/  @P0 LDS.128 R56, [R2+0x200] ;  /* 0x0002000002380984 */ /* 0x000e680000000c00 */
[----:B------:R5:W1:Y:S01]  /*96c0*/  @P0 LDS.128 R68, [R2+0xa00] ;  /* 0x000a000002440984 */ /* 0x000a620000000c00 */
[C---:B------:R-:W-:Y:S04]  /*96d0*/  ISETP.NE.AND P0, PT, R106.reuse, 0x3, PT ;  /* 0x000000036a00780c */ /* 0x040fe80003f05270 */
[----:B------:R-:W-:Y:S02]  /*96e0*/  SEL R106, R106, RZ, P0 ;  /* 0x000000ff6a6a7207 */ /* 0x000fe40000000000 */
[----:B-----5:R-:W-:Y:S04]  /*96f0*/  SEL R2, RZ, 0x1, P0 ;  /* 0x00000001ff027807 */ /* 0x020fe80000000000 */
[----:B------:R-:W-:Y:S02]  /*9700*/  LOP3.LUT R112, R112, R2, RZ, 0x3c, !PT ;  /* 0x0000000270707212 */ /* 0x000fe400078e3cff */
.L_x_130:
[----:B------:R-:W-:Y:S05]  /*9710*/  BSYNC B1 ;  /* 0x0000000000017941 */ /* 0x000fea0003800000 */
.L_x_129:
[----:B------:R-:W-:Y:S04]  /*9720*/  SHF.R.U32.HI R3, RZ, 0x15, R0 ;  /* 0x00000015ff037819 */ /* 0x000fe80000011600 */
[----:B------:R-:W-:Y:S04]  /*9730*/  LOP3.LUT R2, R3, 0x3, RZ, 0xc0, !PT ;  /* 0x0000000303027812 */ /* 0x000fe800078ec0ff */
[----:B------:R-:W-:Y:S11]  /*9740*/  ISETP.NE.AND P0, PT, R84, R2, PT ;  /* 0x000000025400720c */ /* 0x000ff60003f05270 */
[----:B------:R-:W-:Y:S02]  /*9750*/  @!UPT UIADD3 URZ, UPT, UPT, URZ, URZ, URZ ;  /* 0x000000fffffff290 */ /* 0x000fe4000fffe0ff */
[----:B------:R-:W-:Y:S05]  /*9760*/  @P0 BRA `(.L_x_134) ;  /* 0x0000000000bc0947 */ /* 0x000fea0003800000 */
[----:B------:R-:W-:Y:S02]  /*9770*/  LOP3.LUT P0, RZ, R3, 0x3, R86, 0x48, !PT ;  /* 0x0000000303ff7812 */ /* 0x000fe40007804856 */
[----:B------:R-:W-:Y:S11]  /*9780*/  MOV R16, R0 ;  /* 0x0000000000107202 */ /* 0x000ff60000000f00 */
[----:B------:R-:W-:Y:S05]  /*9790*/  @!P0 BRA `(.L_x_135) ;  /* 0x0000000000408947 */ /* 0x000fea0003800000 */
[----:B------:R-:W5:Y:S01]  /*97a0*/  LDCU.64 UR8, c[0x4][0x70] ;  /* 0x01000e00ff0877ac */ /* 0x000f620008000a00 */
[----:B------:R-:W-:Y:S01]  /*97b0*/  MOV R15, 0x0 ;  /* 0x00000000000f7802 */ /* 0x000fe20000000f00 */
[----:B------:R-:W-:Y:S02]  /*97c0*/  HFMA2 R12, -RZ, RZ, 0, 5.9604644775390625e-08 ;  /* 0x00000001ff0c7431 */ /* 0x000fe400000001ff */
[----:B------:R-:W-:Y:S02]  /*97d0*/  IMAD.MOV.U32 R8, RZ, RZ, 0x192 ;  /* 0x00000192ff087424 */ /* 0x000fe400078e00ff */
[----:B------:R-:W-:Y:S01]  /*97e0*/  IMAD.MOV.U32 R13, RZ, RZ, RZ ;  /* 0x000000ffff0d7224 */ /* 0x000fe200078e00ff */
[----:B------:R-:W1:Y:S01]  /*97f0*/  LDCU.64 UR6, c[0x4][0x78] ;  /* 0x01000f00ff0677ac */ /* 0x000e620008000a00 */
[----:B------:R-:W2:Y:S01]  /*9800*/  LDC.64 R14, c[0x4][R15] ;  /* 0x010000000f0e7b82 */ /* 0x000ea20000000a00 */
[----:B------:R-:W3:Y:S01]  /*9810*/  LDCU.64 UR4, c[0x4][0x10] ;  /* 0x01000200ff0477ac */ /* 0x000ee20008000a00 */
[----:B-----5:R-:W-:Y:S01]  /*9820*/  MOV R5, UR9 ;  /* 0x0000000900057c02 */ /* 0x020fe20008000f00 */
[----:B------:R-:W-:Y:S01]  /*9830*/  IMAD.U32 R4, RZ, RZ, UR8 ;  /* 0x00000008ff047e24 */ /* 0x000fe2000f8e00ff */
[----:B-1----:R-:W-:Y:S01]  /*9840*/  MOV R7, UR7 ;  /* 0x0000000700077c02 */ /* 0x002fe20008000f00 */
[----:B------:R-:W-:Y:S01]  /*9850*/  IMAD.U32 R6, RZ, RZ, UR6 ;  /* 0x00000006ff067e24 */ /* 0x000fe2000f8e00ff */
[----:B---3--:R-:W-:Y:S01]  /*9860*/  MOV R11, UR5 ;  /* 0x00000005000b7c02 */ /* 0x008fe20008000f00 */
[----:B------:R-:W-:Y:S02]  /*9870*/  IMAD.U32 R10, RZ, RZ, UR4 ;  /* 0x00000004ff0a7e24 */ /* 0x000fe4000f8e00ff */
[----:B------:R-:W-:Y:S07]  /*9880*/  LEPC R20, `(.L_x_135) ;  /* 0x000000001014794e */ /* 0x000fee0000000000 */
[----:B--2-4-:R-:W-:Y:S05]  /*9890*/  CALL.ABS.NOINC R14 ;  /* 0x000000000e007343 */ /* 0x014fea0003c00000 */
.L_x_135:
        /* <DEDUP_REMOVED lines=12> */
[----:B------:R-:W5:Y:S01]  /*9960*/  LDCU.64 UR6, c[0x4][0x78] ;  /* 0x01000f00ff0677ac */ /* 0x000f620008000a00 */
[----:B------:R-:W2:Y:S01]  /*9970*/  LDC.64 R14, c[0x4][R15] ;  /* 0x010000000f0e7b82 */ /* 0x000ea20000000a00 */
[----:B------:R-:W3:Y:S01]  /*9980*/  LDCU.64 UR4, c[0x4][0x10] ;  /* 0x01000200ff0477ac */ /* 0x000ee20008000a00 */
[----:B-1----:R-:W-:Y:S01]  /*9990*/  MOV R5, UR9 ;  /* 0x0000000900057c02 */ /* 0x002fe20008000f00 */
[----:B------:R-:W-:Y:S01]  /*99a0*/  IMAD.U32 R4, RZ, RZ, UR8 ;  /* 0x00000008ff047e24 */ /* 0x000fe2000f8e00ff */
[----:B-----5:R-:W-:Y:S01]  /*99b0*/  MOV R7, UR7 ;  /* 0x0000000700077c02 */ /* 0x020fe20008000f00 */
[----:B------:R-:W-:Y:S01]  /*99c0*/  IMAD.U32 R6, RZ, RZ, UR6 ;  /* 0x00000006ff067e24 */ /* 0x000fe2000f8e00ff */
[----:B---3--:R-:W-:Y:S01]  /*99d0*/  MOV R11, UR5 ;  /* 0x00000005000b7c02 */ /* 0x008fe20008000f00 */
[----:B------:R-:W-:Y:S02]  /*99e0*/  IMAD.U32 R10, RZ, RZ, UR4 ;  /* 0x00000004ff0a7e24 */ /* 0x000fe4000f8e00ff */
[----:B------:R-:W-:Y:S07]  /*99f0*/  LEPC R20, `(.L_x_136) ;  /* 0x000000001014794e */ /* 0x000fee0000000000 */
[----:B--2-4-:R-:W-:Y:S05]  /*9a00*/  CALL.ABS.NOINC R14 ;  /* 0x000000000e007343 */ /* 0x014fea0003c00000 */
.L_x_136:
[----:B------:R-:W-:Y:S05]  /*9a10*/  WARPSYNC.ALL ;  /* 0x0000000000007948 */ /* 0x000fea0003800000 */
[----:B------:R-:W-:Y:S11]  /*9a20*/  R2UR UR4, R16 ;  /* 0x00000000100472ca */ /* 0x000ff600000e0000 */
[----:B------:R-:W-:Y:S02]  /*9a30*/  @!UPT UIADD3 URZ, UPT, UPT, URZ, URZ, URZ ;  /* 0x000000fffffff290 */ /* 0x000fe4000fffe0ff */
[----:B------:R-:W1:Y:S02]  /*9a40*/  LDTM.x16 R4, tmem[UR4+0x20] ;  /* 0x00002004000479ee */ /* 0x000e640008240000 */
[----:B-1----:R-:W-:Y:S01]  /*9a50*/  NOP ;  /* 0x0000000000007918 */ /* 0x002fe20000000000 */
.L_x_134:
[----:B---3--:R-:W-:Y:S01]  /*9a60*/  SHF.L.U32 R3, R52, 0x10, RZ ;  /* 0x0000001034037819 */ /* 0x008fe200000006ff */
[C---:B------:R-:W-:Y:S01]  /*9a70*/  FMUL R0, R43.reuse, R24 ;  /* 0x000000182b007220 */ /* 0x040fe20000400000 */
[----:B------:R-:W-:Y:S01]  /*9a80*/  ISETP.NE.AND P1, PT, R84, R2, PT ;  /* 0x000000025400720c */ /* 0x000fe20003f25270 */
[----:B------:R-:W-:Y:S01]  /*9a90*/  FMUL R2, R43, R25 ;  /* 0x000000192b027220 */ /* 0x000fe20000400000 */
[----:B-1----:R-:W-:Y:S01]  /*9aa0*/  LOP3.LUT R21, R52, 0xffff0000, RZ, 0xc0, !PT ;  /* 0xffff000034157812 */ /* 0x002fe200078ec0ff */
[----:B------:R-:W-:Y:S01]  /*9ab0*/  FFMA R0, R45, R3, R0 ;  /* 0x000000032d007223 */ /* 0x000fe20000000000 */
[----:B------:R-:W-:Y:S01]  /*9ac0*/  SHF.L.U32 R22, R53, 0x10, RZ ;  /* 0x0000001035167819 */ /* 0x000fe200000006ff */
[----:B------:R-:W-:Y:S01]  /*9ad0*/  FMUL R3, R43, R26 ;  /* 0x0000001a2b037220 */ /* 0x000fe20000400000 */
[----:B------:R-:W-:Y:S01]  /*9ae0*/  LOP3.LUT R23, R53, 0xffff0000, RZ, 0xc0, !PT ;  /* 0xffff000035177812 */ /* 0x000fe200078ec0ff */
[----:B------:R-:W-:Y:S01]  /*9af0*/  FMUL R20, R43, R27 ;  /* 0x0000001b2b147220 */ /* 0x000fe20000400000 */
[----:B--2---:R-:W-:Y:S01]  /*9b00*/  SHF.L.U32 R40, R54, 0x10, RZ ;  /* 0x0000001036287819 */ /* 0x004fe200000006ff */
[----:B------:R-:W-:Y:S01]  /*9b10*/  FFMA R2, R45, R21, R2 ;  /* 0x000000152d027223 */ /* 0x000fe20000000002 */
[----:B------:R-:W-:Y:S01]  /*9b20*/  LOP3.LUT R41, R57, 0xffff0000, RZ, 0xc0, !PT ;  /* 0xffff000039297812 */ /* 0x000fe200078ec0ff */
[C---:B------:R-:W-:Y:S01]  /*9b30*/  FFMA R3, R45.reuse, R22, R3 ;  /* 0x000000162d037223 */ /* 0x040fe20000000003 */
[----:B----4-:R-:W-:Y:S01]  /*9b40*/  LOP3.LUT R42, R66, 0xffff0000, RZ, 0xc0, !PT ;  /* 0xffff0000422a7812 */ /* 0x010fe200078ec0ff */
[----:B------:R-:W-:Y:S01]  /*9b50*/  FFMA R20, R45, R23, R20 ;  /* 0x000000172d147223 */ /* 0x000fe20000000014 */
[----:B------:R-:W-:Y:S01]  /*9b60*/  LOP3.LUT R23, R54, 0xffff0000, RZ, 0xc0, !PT ;  /* 0xffff000036177812 */ /* 0x000fe200078ec0ff */
[C---:B------:R-:W-:Y:S01]  /*9b70*/  FMUL R21, R43.reuse, R28 ;  /* 0x0000001c2b157220 */ /* 0x040fe20000400000 */
[----:B------:R-:W-:Y:S01]  /*9b80*/  F2FP.BF16.F32.PACK_AB R48, R2, R0 ;  /* 0x000000000230723e */ /* 0x000fe200000010ff */
        /* <DEDUP_REMOVED lines=115> */
[----:B------:R-:W-:Y:S01]  /*a2c0*/  ULEA UR5, UR45, UR44, 0xc ;  /* 0x0000002c2d057291 */ /* 0x000fe2000f8e60ff */
[----:B------:R-:W-:Y:S01]  /*a2d0*/  UMOV UR54, UR50 ;  /* 0x0000003200367c82 */ /* 0x000fe20008000000 */
[----:B------:R-:W-:Y:S02]  /*a2e0*/  UMOV UR55, UR36 ;  /* 0x0000002400377c82 */ /* 0x000fe40008000000 */
[----:B------:R-:W-:Y:S02]  /*a2f0*/  UIADD3 UR52, UPT, UPT, UR5, 0x200, URZ ;  /* 0x0000020005347890 */ /* 0x000fe4000fffe0ff */
[----:B------:R-:W-:Y:S02]  /*a300*/  UIADD3 UR8, UPT, UPT, UR5, 0xa00, URZ ;  /* 0x00000a0005087890 */ /* 0x000fe4000fffe0ff */
        /* <DEDUP_REMOVED lines=8> */
.L_x_138:
[----:B------:R-:W-:Y:S05]  /*a390*/  BSYNC.RECONVERGENT B0 ;  /* 0x0000000000007941 */ /* 0x000fea0003800200 */
.L_x_137:
[----:B------:R-:W-:Y:S01]  /*a3a0*/  UISETP.NE.AND UP1, UPT, UR51, URZ, UPT ;  /* 0x000000ff3300728c */ /* 0x000fe2000bf25270 */
[----:B------:R-:W-:Y:S01]  /*a3b0*/  BSSY.RECONVERGENT B0, `(.L_x_139) ;  /* 0x0000008000007945 */ /* 0x000fe20003800200 */
[----:B------:R-:W-:Y:S04]  /*a3c0*/  UIADD3 UR4, UPT, UPT, UR45, 0x1, URZ ;  /* 0x000000012d047890 */ /* 0x000fe8000fffe0ff */
[----:B------:R-:W-:Y:S02]  /*a3d0*/  UISETP.NE.AND UP0, UPT, UR4, 0x3, UPT ;  /* 0x000000030400788c */ /* 0x000fe4000bf05270 */
[----:B------:R-:W-:Y:S02]  /*a3e0*/  UISETP.EQ.XOR UP1, UPT, UR4, 0x3, UP1 ;  /* 0x000000030400788c */ /* 0x000fe40008f22a70 */
[----:B------:R-:W-:Y:S02]  /*a3f0*/  USEL UR46, UR4, URZ, UP0 ;  /* 0x000000ff042e7287 */ /* 0x000fe40008000000 */
[----:B------:R-:W-:Y:S01]  /*a400*/  UP2UR UR47, UPR, URZ, 0x2 ;  /* 0x00000002ff2f7883 */ /* 0x000fe20008000000 */
[----:B------:R-:W-:Y:S11]  /*a410*/  @P0 BRA `(.L_x_140) ;  /* 0x0000000000040947 */ /* 0x000ff60003800000 */
[----:B------:R-:W-:Y:S04]  /*a420*/  DEPBAR.LE SB0, 0x1 ;  /* 0x000080400000791a */ /* 0x000fe80000000000 */
.L_x_140:
[----:B------:R-:W-:Y:S05]  /*a430*/  BSYNC.RECONVERGENT B0 ;  /* 0x0000000000007941 */ /* 0x000fea0003800200 */
.L_x_139:
[----:B------:R-:W1:Y:S08]  /*a440*/  S2UR UR54, SR_CgaCtaId ;  /* 0x00000000003679c3 */ /* 0x000e700000008800 */
[----:B------:R-:W-:Y:S01]  /*a450*/  BAR.SYNC.DEFER_BLOCKING 0x1, 0x80 ;  /* 0x0042000000007b1d */ /* 0x000fe20000010000 */
[----:B------:R-:W-:Y:S01]  /*a460*/  ISETP.NE.AND P1, PT, R97, RZ, PT ;  /* 0x000000ff6100720c */ /* 0x000fe20003f25270 */
[----:B------:R-:W-:Y:S01]  /*a470*/  IMAD.U32 R0, RZ, RZ, UR48 ;  /* 0x00000030ff007e24 */ /* 0x000fe2000f8e00ff */
[----:B------:R-:W-:Y:S04]  /*a480*/  UIADD3 UR4, UPT, UPT, UR48, 0x1, URZ ;  /* 0x0000000130047890 */ /* 0x000fe8000fffe0ff */
[----:B------:R-:W-:Y:S04]  /*a490*/  UISETP.NE.AND UP0, UPT, UR4, 0x3, UPT ;  /* 0x000000030400788c */ /* 0x000fe8000bf05270 */
[----:B------:R-:W-:Y:S03]  /*a4a0*/  USEL UR52, UR4, URZ, UP0 ;  /* 0x000000ff04347287 */ /* 0x000fe60008000000 */
[----:B------:R-:W-:Y:S05]  /*a4b0*/  @P1 LEA R0, R0, UR44, 0x3 ;  /* 0x0000002c00001c11 */ /* 0x000fea000f8e18ff */
[----:B------:R-:W-:Y:S01]  /*a4c0*/  @P1 VIADD R2, R0, 0x88 ;  /* 0x0000008800021836 */ /* 0x000fe20000000000 */
[----:B------:R-:W-:Y:S04]  /*a4d0*/  @P1 SHF.L.U32 R0, R112, 0x1f, RZ ;  /* 0x0000001f70001819 */ /* 0x000fe800000006ff */
[----:B------:R-:W-:Y:S01]  /*a4e0*/  @P1 PRMT R46, R46, 0x654, R2 ;  /* 0x000006542e2e1816 */ /* 0x000fe20000000002 */
[----:B------:R-:W-:Y:S01]  /*a4f0*/  UMOV UR44, 0x400 ;  /* 0x00000400002c7882 */ /* 0x000fe20000000000 */
[----:B------:R-:W-:Y:S01]  /*a500*/  BSSY B1, `(.L_x_141) ;  /* 0x0000018000017945 */ /* 0x000fe20003800000 */
[----:B-1----:R-:W-:Y:S01]  /*a510*/  ULEA UR44, UR54, UR44, 0x18 ;  /* 0x0000002c362c7291 */ /* 0x002fe2000f8ec0ff */
[----:B------:R1:W-:Y:S05]  /*a520*/  @P1 SYNCS.ARRIVE.TRANS64.RED.A1T0 RZ, [R46+URZ], RZ ;  /* 0x000000ff2eff19a7 */ /* 0x0003ea00081004ff */
[----:B------:R-:W-:Y:S04]  /*a530*/  LEA R2, R106, UR44, 0x3 ;  /* 0x0000002c6a027c11 */ /* 0x000fe8000f8e18ff */
[----:B------:R-:W3:Y:S02]  /*a540*/  @P1 SYNCS.PHASECHK.TRANS64.TRYWAIT P0, [R2+URZ+0x70], R0 ;  /* 0x00007000020015a7 */ /* 0x000ee400080011ff */
[----:B---3--:R-:W-:Y:S01]  /*a550*/  @P1 SEL R107, RZ, 0x1, !P0 ;  /* 0x00000001ff6b1807 */ /* 0x008fe20004000000 */
[----:B-1----:R-:W-:Y:S06]  /*a560*/  @!P1 BRA `(.L_x_142) ;  /* 0x0000000000449947 */ /* 0x002fec0003800000 */
        /* <DEDUP_REMOVED lines=10> */
.L_x_144:
[----:B------:R-:W-:Y:S05]  /*a610*/  BSYNC B0 ;  /* 0x0000000000007941 */ /* 0x000fea0003800000 */
.L_x_143:
[----:B------:R-:W-:Y:S11]  /*a620*/  ISETP.NE.AND P0, PT, R113, RZ, PT ;  /* 0x000000ff7100720c */ /* 0x000ff60003f05270 */
[----:B------:R-:W-:Y:S02]  /*a630*/  @!UPT UIADD3 URZ, UPT, UPT, URZ, URZ, URZ ;  /* 0x000000fffffff290 */ /* 0x000fe4000fffe0ff */
[----:B------:R3:W4:Y:S04]  /*a640*/  @P0 LDS.128 R52, [R106+UR44+0x200] ;  /* 0x0002002c6a340984 */ /* 0x0007280008000c00 */
[----:B------:R3:W1:Y:S04]  /*a650*/  @P0 LDS.128 R64, [R106+UR44+0xa00] ;  /* 0x000a002c6a400984 */ /* 0x0006680008000c00 */
[----:B------:R3:W1:Y:S04]  /*a660*/  @P0 LDS.128 R56, [R0+0x200] ;  /* 0x0002000000380984 */ /* 0x0006680000000c00 */
[----:B------:R3:W1:Y:S02]  /*a670*/  @P0 LDS.128 R68, [R0+0xa00] ;  /* 0x000a000000440984 */ /* 0x0006640000000c00 */
.L_x_142:
[----:B------:R-:W-:Y:S05]  /*a680*/  BSYNC B1 ;  /* 0x0000000000017941 */ /* 0x000fea0003800000 */
.L_x_141:
[----:B------:R-:W-:Y:S05]  /*a690*/  VIADD R105, R105, 0x400010 ;  /* 0x0040001069697836 */ /* 0x000fea0000000000 */
[----:B---3--:R-:W-:Y:S04]  /*a6a0*/  SHF.R.U32.HI R0, RZ, 0x15, R105 ;  /* 0x00000015ff007819 */ /* 0x008fe80000011669 */
[----:B-1----:R-:W-:Y:S04]  /*a6b0*/  LOP3.LUT R2, R0, 0x3, RZ, 0xc0, !PT ;  /* 0x0000000300027812 */ /* 0x002fe800078ec0ff */
        /* <DEDUP_REMOVED lines=11> */
[----:B------:R-:W3:Y:S01]  /*a770*/  LDCU.64 UR6, c[0x4][0x78] ;  /* 0x01000f00ff0677ac */ /* 0x000ee20008000a00 */
[----:B------:R-:W2:Y:S01]  /*a780*/  LDC.64 R14, c[0x4][R15] ;  /* 0x010000000f0e7b82 */ /* 0x000ea20000000a00 */
[----:B------:R-:W5:Y:S01]  /*a790*/  LDCU.64 UR4, c[0x4][0x10] ;  /* 0x01000200ff0477ac */ /* 0x000f620008000a00 */
[----:B-1----:R-:W-:Y:S01]  /*a7a0*/  MOV R5, UR9 ;  /* 0x0000000900057c02 */ /* 0x002fe20008000f00 */
[----:B------:R-:W-:Y:S01]  /*a7b0*/  IMAD.U32 R4, RZ, RZ, UR8 ;  /* 0x00000008ff047e24 */ /* 0x000fe2000f8e00ff */
[----:B---3--:R-:W-:Y:S01]  /*a7c0*/  MOV R7, UR7 ;  /* 0x0000000700077c02 */ /* 0x008fe20008000f00 */
[----:B------:R-:W-:Y:S01]  /*a7d0*/  IMAD.U32 R6, RZ, RZ, UR6 ;  /* 0x00000006ff067e24 */ /* 0x000fe2000f8e00ff */
[----:B-----5:R-:W-:Y:S01]  /*a7e0*/  MOV R11, UR5 ;  /* 0x00000005000b7c02 */ /* 0x020fe20008000f00 */
[----:B------:R-:W-:Y:S02]  /*a7f0*/  IMAD.U32 R10, RZ, RZ, UR4 ;  /* 0x00000004ff0a7e24 */ /* 0x000fe4000f8e00ff */
[----:B------:R-:W-:Y:S07]  /*a800*/  LEPC R20, `(.L_x_147) ;  /* 0x000000001014794e */ /* 0x000fee0000000000 */
[----:B--2-4-:R-:W-:Y:S05]  /*a810*/  CALL.ABS.NOINC R14 ;  /* 0x000000000e007343 */ /* 0x014fea0003c00000 */
.L_x_147:
        /* <DEDUP_REMOVED lines=23> */
.L_x_148:
[----:B------:R-:W-:Y:S05]  /*a990*/  WARPSYNC.ALL ;  /* 0x0000000000007948 */ /* 0x000fea0003800000 */
[----:B------:R-:W-:Y:S11]  /*a9a0*/  R2UR UR4, R16 ;  /* 0x00000000100472ca */ /* 0x000ff600000e0000 */
[----:B------:R-:W-:Y:S02]  /*a9b0*/  @!UPT UIADD3 URZ, UPT, UPT, URZ, URZ, URZ ;  /* 0x000000fffffff290 */ /* 0x000fe4000fffe0ff */
[----:B------:R-:W1:Y:S02]  /*a9c0*/  LDTM.x16 R4, tmem[UR4+0x20] ;  /* 0x00002004000479ee */ /* 0x000e640008240000 */
[----:B-1----:R-:W-:Y:S01]  /*a9d0*/  NOP ;  /* 0x0000000000007918 */ /* 0x002fe20000000000 */
.L_x_146:
[----:B------:R-:W-:Y:S01]  /*a9e0*/  ISETP.NE.AND P1, PT, R84, R2, PT ;  /* 0x000000025400720c */ /* 0x000fe20003f25270 */
[----:B------:R-:W-:Y:S05]  /*a9f0*/  WARPSYNC.ALL ;  /* 0x0000000000007948 */ /* 0x000fea0003800000 */
[C---:B----4-:R-:W-:Y:S01]  /*aa00*/  SHF.L.U32 R3, R52.reuse, 0x10, RZ ;  /* 0x0000001034037819 */ /* 0x050fe200000006ff */
[----:B------:R-:W-:Y:S01]  /*aa10*/  NOP ;  /* 0x0000000000007918 */ /* 0x000fe20000000000 */
[----:B--2---:R-:W-:Y:S01]  /*aa20*/  LOP3.LUT R40, R52, 0xffff0000, RZ, 0xc0, !PT ;  /* 0xffff000034287812 */ /* 0x004fe200078ec0ff */
[----:B------:R-:W-:Y:S01]  /*aa30*/  FMUL R0, R43, R24 ;  /* 0x000000182b007220 */ /* 0x000fe20000400000 */
[----:B------:R-:W-:Y:S01]  /*aa40*/  SHF.L.U32 R41, R53, 0x10, RZ ;  /* 0x0000001035297819 */ /* 0x000fe200000006ff */
[C---:B------:R-:W-:Y:S01]  /*aa50*/  FMUL R20, R43.reuse, R4 ;  /* 0x000000042b147220 */ /* 0x040fe20000400000 */
[----:B------:R-:W-:Y:S01]  /*aa60*/  MOV R4, UR46 ;  /* 0x0000002e00047c02 */ /* 0x000fe20008000f00 */
[----:B------:R-:W-:Y:S01]  /*aa70*/  FMUL R2, R43, R25 ;  /* 0x000000192b027220 */ /* 0x000fe20000400000 */
[----:B------:R-:W-:Y:S01]  /*aa80*/  LOP3.LUT R42, R53, 0xffff0000, RZ, 0xc0, !PT ;  /* 0xffff0000352a7812 */ /* 0x000fe200078ec0ff */
[C---:B------:R-:W-:Y:S01]  /*aa90*/  FFMA R0, R45.reuse, R3, R0 ;  /* 0x000000032d007223 */ /* 0x040fe20000000000 */
[----:B------:R-:W-:Y:S01]  /*aaa0*/  @!P1 LEA R99, R4, R99, 0xc ;  /* 0x0000006304639211 */ /* 0x000fe200078e60ff */
[----:B------:R-:W-:Y:S01]  /*aab0*/  FFMA R2, R45, R40, R2 ;  /* 0x000000282d027223 */ /* 0x000fe20000000002 */
[----:B------:R-:W-:Y:S01]  /*aac0*/  R2UR UR4, R104 ;  /* 0x00000000680472ca */ /* 0x000fe200000e0000 */
[C---:B------:R-:W-:Y:S01]  /*aad0*/  FMUL R3, R43.reuse, R26 ;  /* 0x0000001a2b037220 */ /* 0x040fe20000400000 */
[----:B------:R-:W-:Y:S01]  /*aae0*/  SHF.L.U32 R44, R54, 0x10, RZ ;  /* 0x00000010362c7819 */ /* 0x000fe200000006ff */
[C---:B------:R-:W-:Y:S01]  /*aaf0*/  FMUL R4, R43.reuse, R27 ;  /* 0x0000001b2b047220 */ /* 0x040fe20000400000 */
[----:B------:R-:W-:Y:S01]  /*ab00*/  F2FP.BF16.F32.PACK_AB R100, R2, R0 ;  /* 0x000000000264723e */ /* 0x000fe200000010ff */
[----:B------:R-:W-:Y:S01]  /*ab10*/  FMUL R21, R43, R5 ;  /* 0x000000052b157220 */ /* 0x000fe20000400000 */
[----:B------:R-:W-:Y:S01]  /*ab20*/  @!P1 IADD3 R5, PT, PT, R99, UR44, RZ ;  /* 0x0000002c63059c10 */ /* 0x000fe2000fffe0ff */
[C---:B------:R-:W-:Y:S01]  /*ab30*/  FFMA R3, R45.reuse, R41, R3 ;  /* 0x000000292d037223 */ /* 0x040fe20000000003 */
[----:B------:R-:W-:Y:S01]  /*ab40*/  LOP3.LUT R46, R54, 0xffff0000, RZ, 0xc0, !PT ;  /* 0xffff0000362e7812 */ /* 0x000fe200078ec0ff */
[----:B------:R-:W-:Y:S01]  /*ab50*/  FFMA R4, R45, R42, R4 ;  /* 0x0000002a2d047223 */ /* 0x000fe20000000004 */
[----:B------:R-:W-:Y:S01]  /*ab60*/  SHF.L.U32 R47, R55, 0x10, RZ ;  /* 0x00000010372f7819 */ /* 0x000fe200000006ff */
[C---:B------:R-:W-:Y:S01]  /*ab70*/  FMUL R0, R43.reuse, R28 ;  /* 0x0000001c2b007220 */ /* 0x040fe20000400000 */
[----:B------:R-:W-:Y:S01]  /*ab80*/  @!P1 IADD3 R98, PT, PT, R98, R5, RZ ;  /* 0x0000000562629210 */ /* 0x000fe20007ffe0ff */
[----:B------:R-:W-:Y:S01]  /*ab90*/  FMUL R2, R43, R29 ;  /* 0x0000001d2b027220 */ /* 0x000fe20000400000 */
[----:B------:R-:W-:Y:S01]  /*aba0*/  LOP3.LUT R48, R55, 0xffff0000, RZ, 0xc0, !PT ;  /* 0xffff000037307812 */ /* 0x000fe200078ec0ff */
[C---:B------:R-:W-:Y:S01]  /*abb0*/  FMUL R5, R43.reuse, R30 ;  /* 0x0000001e2b057220 */ /* 0x040fe20000400000 */
[C---:B------:R-:W-:Y:S01]  /*abc0*/  SHF.L.U32 R49, R56.reuse, 0x10, RZ ;  /* 0x0000001038317819 */ /* 0x040fe200000006ff */
[C---:B------:R-:W-:Y:S01]  /*abd0*/  FMUL R22, R43.reuse, R6 ;  /* 0x000000062b167220 */ /* 0x040fe20000400000 */
[----:B------:R-:W-:Y:S01]  /*abe0*/  LOP3.LUT R50, R56, 0xffff0000, RZ, 0xc0, !PT ;  /* 0xffff000038327812 */ /* 0x000fe200078ec0ff */
[----:B------:R-:W-:Y:S01]  /*abf0*/  FMUL R6, R43, R31 ;  /* 0x0000001f2b067220 */ /* 0x000fe20000400000 */
[----:B------:R-:W-:Y:S01]  /*ac00*/  F2FP.BF16.F32.PACK_AB R101, R4, R3 ;  /* 0x000000030465723e */ /* 0x000fe200000010ff */
[----:B------:R-:W-:Y:S01]  /*ac10*/  FFMA R0, R45, R44, R0 ;  /* 0x0000002c2d007223 */ /* 0x000fe20000000000 */
[----:B------:R-:W-:Y:S01]  /*ac20*/  SHF.L.U32 R51, R57, 0x10, RZ ;  /* 0x0000001039337819 */ /* 0x000fe200000006ff */
[----:B------:R-:W-:Y:S01]  /*ac30*/  FMUL R23, R43, R7 ;  /* 0x000000072b177220 */ /* 0x000fe20000400000 */
[----:B------:R-:W-:Y:S01]  /*ac40*/  LOP3.LUT R52, R57, 0xffff0000, RZ, 0xc0, !PT ;  /* 0xffff000039347812 */ /* 0x000fe200078ec0ff */
[----:B------:R-:W-:Y:S01]  /*ac50*/  FFMA R2, R45, R46, R2 ;  /* 0x0000002e2d027223 */ /* 0x000fe20000000002 */
[C---:B------:R-:W-:Y:S01]  /*ac60*/  SHF.L.U32 R53, R58.reuse, 0x10, RZ ;  /* 0x000000103a357819 */ /* 0x040fe200000006ff */
[C---:B------:R-:W-:Y:S01]  /*ac70*/  FMUL R7, R43.reuse, R32 ;  /* 0x000000202b077220 */ /* 0x040fe20000400000 */
[----:B------:R-:W-:Y:S01]  /*ac80*/  LOP3.LUT R54, R58, 0xffff0000, RZ, 0xc0, !PT ;  /* 0xffff00003a367812 */ /* 0x000fe200078ec0ff */
[----:B------:R-:W-:Y:S01]  /*ac90*/  FMUL R3, R43, R33 ;  /* 0x000000212b037220 */ /* 0x000fe20000400000 */
[----:B------:R-:W-:Y:S01]  /*aca0*/  F2FP.BF16.F32.PACK_AB R102, R2, R0 ;  /* 0x000000000266723e */ /* 0x000fe200000010ff */
[----:B------:R-:W-:Y:S01]  /*acb0*/  FFMA R5, R45, R47, R5 ;  /* 0x0000002f2d057223 */ /* 0x000fe20000000005 */
[----:B------:R-:W-:Y:S01]  /*acc0*/  SHF.L.U32 R55, R59, 0x10, RZ ;  /* 0x000000103b377819 */ /* 0x000fe200000006ff */
[----:B------:R-:W-:Y:S01]  /*acd0*/  FFMA R6, R45, R48, R6 ;  /* 0x000000302d067223 */ /* 0x000fe20000000006 */
[----:B------:R-:W-:Y:S01]  /*ace0*/  LOP3.LUT R56, R59, 0xffff0000, RZ, 0xc0, !PT ;  /* 0xffff00003b387812 */ /* 0x000fe200078ec0ff */
[C---:B------:R-:W-:Y:S01]  /*acf0*/  FFMA R7, R45.reuse, R49, R7 ;  /* 0x000000312d077223 */ /* 0x040fe20000000007 */
[----:B------:R-:W-:Y:S01]  /*ad00*/  SHF.L.U32 R57, R64, 0x10, RZ ;  /* 0x0000001040397819 */ /* 0x000fe200000006ff */
[----:B------:R-:W-:Y:S01]  /*ad10*/  UIADD3 UR4, UPT, UPT, UR4, 0xe0, URZ ;  /* 0x000000e004047890 */ /* 0x000fe2000fffe0ff */
[----:B------:R-:W-:Y:S01]  /*ad20*/  F2FP.BF16.F32.PACK_AB R103, R6, R5 ;  /* 0x000000050667723e */ /* 0x000fe200000010ff */
[----:B------:R-:W-:Y:S01]  /*ad30*/  FFMA R3, R45, R50, R3 ;  /* 0x000000322d037223 */ /* 0x000fe20000000003 */
[----:B------:R-:W-:Y:S01]  /*ad40*/  LOP3.LUT R58, R64, 0xffff0000, RZ, 0xc0, !PT ;  /* 0xffff0000403a7812 */ /* 0x000fe200078ec0ff */
[----:B------:R-:W-:Y:S01]  /*ad50*/  FMUL R0, R43, R34 ;  /* 0x000000222b007220 */ /* 0x000fe20000400000 */
[----:B------:R-:W-:Y:S01]  /*ad60*/  SHF.L.U32 R59, R65, 0x10, RZ ;  /* 0x00000010413b7819 */ /* 0x000fe200000006ff */
[----:B------:R-:W-:Y:S01]  /*ad70*/  FMUL R2, R43, R35 ;  /* 0x000000232b027220 */ /* 0x000fe20000400000 */
[----:B------:R-:W-:Y:S01]  /*ad80*/  F2FP.BF16.F32.PACK_AB R28, R3, R7 ;  /* 0x00000007031c723e */ /* 0x000fe200000010ff */
[----:B------:R-:W-:Y:S01]  /*ad90*/  UPRMT UR4, UR54, 0x654, UR4 ;  /* 0x0000065436047896 */ /* 0x000fe20008000004 */
[----:B------:R-:W-:Y:S01]  /*ada0*/  LOP3.LUT R60, R65, 0xffff0000, RZ, 0xc0, !PT ;  /* 0xffff0000413c7812 */ /* 0x000fe200078ec0ff */
[C---:B------:R-:W-:Y:S01]  /*adb0*/  FMUL R4, R43.reuse, R36 ;  /* 0x000000242b047220 */ /* 0x040fe20000400000 */
[C---:B------:R-:W-:Y:S01]  /*adc0*/  SHF.L.U32 R61, R66.reuse, 0x10, RZ ;  /* 0x00000010423d7819 */ /* 0x040fe200000006ff */
[----:B------:R-:W-:Y:S01]  /*add0*/  FMUL R5, R43, R37 ;  /* 0x000000252b057220 */ /* 0x000fe20000400000 */
[----:B------:R-:W-:Y:S01]  /*ade0*/  LOP3.LUT R62, R66, 0xffff0000, RZ, 0xc0, !PT ;  /* 0xffff0000423e7812 */ /* 0x000fe200078ec0ff */
[----:B------:R-:W-:Y:S01]  /*adf0*/  FFMA R0, R45, R51, R0 ;  /* 0x000000332d007223 */ /* 0x000fe20000000000 */
[----:B------:R-:W-:Y:S01]  /*ae00*/  FMUL R6, R43, R38 ;  /* 0x000000262b067220 */ /* 0x000fe20000400000 */
[----:B------:R-:W-:Y:S01]  /*ae10*/  FFMA R2, R45, R52, R2 ;  /* 0x000000342d027223 */ /* 0x000fe20000000002 */
[----:B------:R-:W-:Y:S01]  /*ae20*/  FMUL R3, R43, R39 ;  /* 0x000000272b037220 */ /* 0x000fe20000400000 */
[C---:B------:R-:W-:Y:S01]  /*ae30*/  FFMA R4, R45.reuse, R53, R4 ;  /* 0x000000352d047223 */ /* 0x040fe20000000004 */
[C---:B------:R-:W-:Y:S01]  /*ae40*/  FFMA R5, R45.reuse, R54, R5 ;  /* 0x000000362d057223 */ /* 0x040fe20000000005 */
[C---:B------:R-:W-:Y:S01]  /*ae50*/  FFMA R6, R45.reuse, R55, R6 ;  /* 0x000000372d067223 */ /* 0x040fe20000000006 */
[C---:B------:R-:W-:Y:S01]  /*ae60*/  FFMA R3, R45.reuse, R56, R3 ;  /* 0x000000382d037223 */ /* 0x040fe20000000003 */
[----:B------:R-:W-:Y:S01]  /*ae70*/  FFMA R20, R45, R57, R20 ;  /* 0x000000392d147223 */ /* 0x000fe20000000014 */
[----:B------:R-:W-:Y:S01]  /*ae80*/  FMUL R8, R43, R8 ;  /* 0x000000082b087220 */ /* 0x000fe20000400000 */
[----:B------:R-:W-:Y:S01]  /*ae90*/  SYNCS.ARRIVE.TRANS64.RED.A1T0 RZ, [UR4], RZ ;  /* 0x000000ffffff79a7 */ /* 0x000fe20008100404 */
[----:B------:R1:W-:Y:S01]  /*aea0*/  @!P1 STS.128 [R99+UR44+0x200], R100 ;  /* 0x0002006463009988 */ /* 0x0003e20008000c2c */
[----:B------:R-:W-:Y:S01]  /*aeb0*/  SHF.L.U32 R63, R67, 0x10, RZ ;  /* 0x00000010433f7819 */ /* 0x000fe200000006ff */
[----:B------:R-:W-:Y:S01]  /*aec0*/  FFMA R21, R45, R58, R21 ;  /* 0x0000003a2d157223 */ /* 0x000fe20000000015 */
[----:B------:R-:W-:Y:S01]  /*aed0*/  LOP3.LUT R64, R67, 0xffff0000, RZ, 0xc0, !PT ;  /* 0xffff000043407812 */ /* 0x000fe200078ec0ff */
[----:B------:R-:W-:Y:S01]  /*aee0*/  FMUL R9, R43, R9 ;  /* 0x000000092b097220 */ /* 0x000fe20000400000 */
[C---:B------:R-:W-:Y:S01]  /*aef0*/  SHF.L.U32 R24, R68.reuse, 0x10, RZ ;  /* 0x0000001044187819 */ /* 0x040fe200000006ff */
[----:B------:R-:W-:Y:S01]  /*af00*/  FFMA R22, R45, R59, R22 ;  /* 0x0000003b2d167223 */ /* 0x000fe20000000016 */
[----:B------:R-:W-:Y:S01]  /*af10*/  LOP3.LUT R25, R68, 0xffff0000, RZ, 0xc0, !PT ;  /* 0xffff000044197812 */ /* 0x000fe200078ec0ff */
[----:B------:R-:W-:Y:S01]  /*af20*/  FMUL R10, R43, R10 ;  /* 0x0000000a2b0a7220 */ /* 0x000fe20000400000 */
[----:B------:R-:W-:Y:S01]  /*af30*/  FFMA R23, R45, R60, R23 ;  /* 0x0000003c2d177223 */ /* 0x000fe20000000017 */
[----:B------:R-:W-:Y:S01]  /*af40*/  FMUL R11, R43, R11 ;  /* 0x0000000b2b0b7220 */ /* 0x000fe20000400000 */
[----:B------:R-:W-:Y:S01]  /*af50*/  F2FP.BF16.F32.PACK_AB R29, R2, R0 ;  /* 0x00000000021d723e */ /* 0x000fe200000010ff */
[----:B------:R-:W-:Y:S01]  /*af60*/  FFMA R8, R45, R61, R8 ;  /* 0x0000003d2d087223 */ /* 0x000fe20000000008 */
[----:B------:R-:W-:Y:S01]  /*af70*/  F2FP.BF16.F32.PACK_AB R30, R5, R4 ;  /* 0x00000004051e723e */ /* 0x000fe200000010ff */
[----:B------:R-:W-:Y:S01]  /*af80*/  FMUL R12, R43, R12 ;  /* 0x0000000c2b0c7220 */ /* 0x000fe20000400000 */
[----:B------:R-:W-:Y:S01]  /*af90*/  F2FP.BF16.F32.PACK_AB R31, R3, R6 ;  /* 0x00000006031f723e */ /* 0x000fe200000010ff */
[----:B------:R-:W-:Y:S01]  /*afa0*/  FFMA R9, R45, R62, R9 ;  /* 0x0000003e2d097223 */ /* 0x000fe20000000009 */
[----:B------:R-:W-:Y:S01]  /*afb0*/  FMUL R13, R43, R13 ;  /* 0x0000000d2b0d7220 */ /* 0x000fe20000400000 */
[----:B------:R-:W-:Y:S01]  /*afc0*/  SHF.L.U32 R26, R69, 0x10, RZ ;  /* 0x00000010451a7819 */ /* 0x000fe200000006ff */
[----:B------:R-:W-:Y:S01]  /*afd0*/  FFMA R10, R45, R63, R10 ;  /* 0x0000003f2d0a7223 */ /* 0x000fe2000000000a */
[----:B------:R1:W-:Y:S01]  /*afe0*/  @!P1 STS.128 [R98+0x200], R28 ;  /* 0x0002001c62009388 */ /* 0x0003e20000000c00 */
[----:B------:R-:W-:Y:S01]  /*aff0*/  FMUL R14, R43, R14 ;  /* 0x0000000e2b0e7220 */ /* 0x000fe20000400000 */
[----:B------:R-:W-:Y:S01]  /*b000*/  LOP3.LUT R40, R69, 0xffff0000, RZ, 0xc0, !PT ;  /* 0xffff000045287812 */ /* 0x000fe200078ec0ff */
[----:B------:R-:W-:Y:S01]  /*b010*/  FFMA R11, R45, R64, R11 ;  /* 0x000000402d0b7223 */ /* 0x000fe2000000000b */
[----:B------:R-:W-:Y:S01]  /*b020*/  FMUL R15, R43, R15 ;  /* 0x0000000f2b0f7220 */ /* 0x000fe20000400000 */
[C---:B------:R-:W-:Y:S01]  /*b030*/  SHF.L.U32 R65, R70.reuse, 0x10, RZ ;  /* 0x0000001046417819 */ /* 0x040fe200000006ff */
[----:B------:R-:W-:Y:S01]  /*b040*/  FFMA R12, R45, R24, R12 ;  /* 0x000000182d0c7223 */ /* 0x000fe2000000000c */
[----:B------:R-:W-:Y:S01]  /*b050*/  FMUL R16, R43, R16 ;  /* 0x000000102b107220 */ /* 0x000fe20000400000 */
[----:B------:R-:W-:Y:S01]  /*b060*/  LOP3.LUT R66, R70, 0xffff0000, RZ, 0xc0, !PT ;  /* 0xffff000046427812 */ /* 0x000fe200078ec0ff */
[----:B------:R-:W-:Y:S01]  /*b070*/  FFMA R13, R45, R25, R13 ;  /* 0x000000192d0d7223 */ /* 0x000fe2000000000d */
[----:B------:R-:W-:Y:S01]  /*b080*/  FMUL R17, R43, R17 ;  /* 0x000000112b117220 */ /* 0x000fe20000400000 */
[----:B------:R-:W-:Y:S01]  /*b090*/  SHF.L.U32 R67, R71, 0x10, RZ ;  /* 0x0000001047437819 */ /* 0x000fe200000006ff */
[----:B------:R-:W-:Y:S01]  /*b0a0*/  FFMA R14, R45, R26, R14 ;  /* 0x0000001a2d0e7223 */ /* 0x000fe2000000000e */
[----:B------:R-:W-:Y:S01]  /*b0b0*/  F2FP.BF16.F32.PACK_AB R20, R21, R20 ;  /* 0x000000141514723e */ /* 0x000fe200000010ff */
[----:B------:R-:W-:Y:S01]  /*b0c0*/  FMUL R18, R43, R18 ;  /* 0x000000122b127220 */ /* 0x000fe20000400000 */
[----:B------:R-:W-:Y:S01]  /*b0d0*/  LOP3.LUT R68, R71, 0xffff0000, RZ, 0xc0, !PT ;  /* 0xffff000047447812 */ /* 0x000fe200078ec0ff */
[----:B------:R-:W-:Y:S01]  /*b0e0*/  FFMA R15, R45, R40, R15 ;  /* 0x000000282d0f7223 */ /* 0x000fe2000000000f */
[----:B------:R-:W-:Y:S01]  /*b0f0*/  F2FP.BF16.F32.PACK_AB R21, R23, R22 ;  /* 0x000000161715723e */ /* 0x000fe200000010ff */
[----:B------:R-:W-:Y:S01]  /*b100*/  FMUL R19, R43, R19 ;  /* 0x000000132b137220 */ /* 0x000fe20000400000 */
[----:B------:R-:W-:Y:S01]  /*b110*/  F2FP.BF16.F32.PACK_AB R22, R9, R8 ;  /* 0x000000080916723e */ /* 0x000fe200000010ff */
[----:B------:R-:W-:Y:S01]  /*b120*/  FFMA R16, R45, R65, R16 ;  /* 0x000000412d107223 */ /* 0x000fe20000000010 */
[----:B------:R-:W-:Y:S01]  /*b130*/  F2FP.BF16.F32.PACK_AB R23, R11, R10 ;  /* 0x0000000a0b17723e */ /* 0x000fe200000010ff */
[C---:B------:R-:W-:Y:S01]  /*b140*/  FFMA R17, R45.reuse, R66, R17 ;  /* 0x000000422d117223 */ /* 0x040fe20000000011 */
[C---:B------:R-:W-:Y:S01]  /*b150*/  FFMA R18, R45.reuse, R67, R18 ;  /* 0x000000432d127223 */ /* 0x040fe20000000012 */
[----:B------:R-:W-:Y:S01]  /*b160*/  FFMA R19, R45, R68, R19 ;  /* 0x000000442d137223 */ /* 0x000fe20000000013 */
[----:B------:R-:W-:Y:S01]  /*b170*/  F2FP.BF16.F32.PACK_AB R12, R13, R12 ;  /* 0x0000000c0d0c723e */ /* 0x000fe200000010ff */
[----:B------:R1:W-:Y:S01]  /*b180*/  @!P1 STS.128 [R99+UR44+0xa00], R20 ;  /* 0x000a001463009988 */ /* 0x0003e20008000c2c */
[----:B------:R-:W-:Y:S01]  /*b190*/  F2FP.BF16.F32.PACK_AB R13, R15, R14 ;  /* 0x0000000e0f0d723e */ /* 0x000fe200000010ff */
[----:B------:R-:W-:Y:S01]  /*b1a0*/  BSSY.RECONVERGENT B0, `(.L_x_149) ;  /* 0x000001c000007945 */ /* 0x000fe20003800200 */
[----:B------:R-:W-:Y:S02]  /*b1b0*/  F2FP.BF16.F32.PACK_AB R14, R17, R16 ;  /* 0x00000010110e723e */ /* 0x000fe400000010ff */
[----:B------:R-:W-:Y:S02]  /*b1c0*/  F2FP.BF16.F32.PACK_AB R15, R19, R18 ;  /* 0x00000012130f723e */ /* 0x000fe400000010ff */
[----:B------:R-:W-:Y:S03]  /*b1d0*/  ISETP.NE.AND P0, PT, R84, RZ, PT ;  /* 0x000000ff5400720c */ /* 0x000fe60003f05270 */
[----:B------:R1:W-:Y:S01]  /*b1e0*/  @!P1 STS.128 [R98+0xa00], R12 ;  /* 0x000a000c62009388 */ /* 0x0003e20000000c00 */
[----:B------:R-:W-:Y:S01]  /*b1f0*/  @!PT LDS RZ, [RZ] ;  /* 0x00000000fffff984 */ /* 0x000fe20000000800 */
[----:B------:R-:W-:Y:S01]  /*b200*/  @!PT LDS RZ, [RZ] ;  /* 0x00000000fffff984 */ /* 0x000fe20000000800 */
[----:B------:R-:W-:Y:S01]  /*b210*/  @!PT LDS RZ, [RZ] ;  /* 0x00000000fffff984 */ /* 0x000fe20000000800 */
[----:B------:R-:W-:Y:S01]  /*b220*/  @!PT LDS RZ, [RZ] ;  /* 0x00000000fffff984 */ /* 0x000fe20000000800 */
[----:B------:R2:W-:Y:S07]  /*b230*/  MEMBAR.ALL.CTA ;  /* 0x0000000000007992 */ /* 0x0005ee0000008000 */
[----:B--2---:R-:W2:Y:S02]  /*b240*/  FENCE.VIEW.ASYNC.S ;  /* 0x00000000000073c6 */ /* 0x004ea40000000000 */
[----:B--2---:R-:W-:Y:S06]  /*b250*/  BAR.SYNC.DEFER_BLOCKING 0x1, 0x80 ;  /* 0x0042000000007b1d */ /* 0x004fec0000010000 */
[----:B------:R-:W-:Y:S05]  /*b260*/  @P0 BRA `(.L_x_150) ;  /* 0x00000000003c0947 */ /* 0x000fea0003800000 */
[----:B------:R-:W2:Y:S01]  /*b270*/  LDCU.64 UR6, c[0x0][0x348] ;  /* 0x00006900ff0677ac */ /* 0x000ea20008000a00 */
        /* <DEDUP_REMOVED lines=9> */
[----:B--2---:R-:W-:Y:S04]  /*b310*/  UIADD3 UR4, UP0, UPT, UR6, 0xa80, URZ ;  /* 0x00000a8006047890 */ /* 0x004fe8000ff1e0ff */
[----:B------:R-:W-:Y:S09]  /*b320*/  UIADD3.X UR5, UPT, UPT, URZ, UR7, URZ, UP0, !UPT ;  /* 0x00000007ff057290 */ /* 0x000ff200087fe4ff */
[----:B------:R2:W-:Y:S01]  /*b330*/  UTMASTG.3D [UR8], [UR4] ;  /* 0x00000008040073b5 */ /* 0x0005e20008010000 */
[----:B------:R2:W-:Y:S02]  /*b340*/  UTMASTG.3D [UR12], [UR4] ;  /* 0x0000000c040073b5 */ /* 0x0005e40008010000 */
[----:B--2---:R0:W-:Y:S02]  /*b350*/  UTMACMDFLUSH ;  /* 0x00000000000079b7 */ /* 0x0041e40000000000 */
.L_x_150:
[----:B------:R-:W-:Y:S05]  /*b360*/  BSYNC.RECONVERGENT B0 ;  /* 0x0000000000007941 */ /* 0x000fea0003800200 */
.L_x_149:
[----:B------:R-:W-:Y:S01]  /*b370*/  UISETP.NE.AND UP0, UPT, UR47, URZ, UPT ;  /* 0x000000ff2f00728c */ /* 0x000fe2000bf05270 */
[----:B------:R-:W-:Y:S01]  /*b380*/  BSSY.RECONVERGENT B0, `(.L_x_151) ;  /* 0x0000009000007945 */ /* 0x000fe20003800200 */
[----:B------:R-:W-:Y:S04]  /*b390*/  UIADD3 UR4, UPT, UPT, UR46, 0x1, URZ ;  /* 0x000000012e047890 */ /* 0x000fe8000fffe0ff */
[----:B------:R-:W-:Y:S02]  /*b3a0*/  UISETP.EQ.XOR UP1, UPT, UR4, 0x3, UP0 ;  /* 0x000000030400788c */ /* 0x000fe40008722a70 */
[----:B------:R-:W-:Y:S02]  /*b3b0*/  UISETP.NE.AND UP0, UPT, UR4, 0x3, UPT ;  /* 0x000000030400788c */ /* 0x000fe4000bf05270 */
[----:B------:R-:W-:Y:S02]  /*b3c0*/  USEL UR5, URZ, 0x1, !UP1 ;  /* 0x00000001ff057887 */ /* 0x000fe4000c800000 */
[----:B------:R-:W-:Y:S02]  /*b3d0*/  USEL UR45, UR4, URZ, UP0 ;  /* 0x000000ff042d7287 */ /* 0x000fe40008000000 */
[----:B------:R-:W-:Y:S01]  /*b3e0*/  ULOP3.LUT UR57, UR57, UR5, URZ, 0x3c, !UPT ;  /* 0x0000000539397292 */ /* 0x000fe2000f8e3cff */
[----:B------:R-:W-:Y:S11]  /*b3f0*/  @P0 BRA `(.L_x_152) ;  /* 0x0000000000040947 */ /* 0x000ff60003800000 */
[----:B------:R-:W-:Y:S04]  /*b400*/  DEPBAR.LE SB0, 0x1 ;  /* 0x000080400000791a */ /* 0x000fe80000000000 */
.L_x_152:
[----:B------:R-:W-:Y:S05]  /*b410*/  BSYNC.RECONVERGENT B0 ;  /* 0x0000000000007941 */ /* 0x000fea0003800200 */
.L_x_151:
[----:B------:R-:W-:Y:S01]  /*b420*/  BAR.SYNC.DEFER_BLOCKING 0x1, 0x80 ;  /* 0x0042000000007b1d */ /* 0x000fe20000010000 */
[----:B------:R-:W-:Y:S01]  /*b430*/  UISETP.NE.AND UP0, UPT, UR56, -0x4, UPT ;  /* 0xfffffffc3800788c */ /* 0x000fe2000bf05270 */
[----:B------:R-:W-:Y:S08]  /*b440*/  IADD3 R80, PT, PT, R80, 0x1, RZ ;  /* 0x0000000150507810 */ /* 0x000ff00007ffe0ff */
[----:B------:R-:W-:Y:S05]  /*b450*/  BRA.U !UP0, `(.L_x_153) ;  /* 0x0000000108287547 */ /* 0x000fea000b800000 */
[----:B------:R-:W2:Y:S01]  /*b460*/  S2R R0, SR_CgaCtaId ;  /* 0x0000000000007919 */ /* 0x000ea20000008800 */
[----:B------:R-:W-:Y:S01]  /*b470*/  ISETP.NE.AND P0, PT, R97, RZ, PT ;  /* 0x000000ff6100720c */ /* 0x000fe20003f05270 */
[----:B------:R-:W-:Y:S01]  /*b480*/  IMAD.U32 R2, RZ, RZ, UR52 ;  /* 0x00000034ff027e24 */ /* 0x000fe2000f8e00ff */
[----:B------:R-:W-:Y:S04]  /*b490*/  UIADD3 UR4, UPT, UPT, UR52, 0x1, URZ ;  /* 0x0000000134047890 */ /* 0x000fe8000fffe0ff */
[----:B------:R-:W-:Y:S04]  /*b4a0*/  UISETP.NE.AND UP0, UPT, UR4, 0x3, UPT ;  /* 0x000000030400788c */ /* 0x000fe8000bf05270 */
[----:B------:R-:W-:Y:S03]  /*b4b0*/  USEL UR52, UR4, URZ, UP0 ;  /* 0x000000ff04347287 */ /* 0x000fe60008000000 */
[----:B------:R-:W-:Y:S05]  /*b4c0*/  @P0 LEA R2, R2, UR44, 0x3 ;  /* 0x0000002c02020c11 */ /* 0x000fea000f8e18ff */
[----:B------:R-:W-:Y:S05]  /*b4d0*/  @P0 VIADD R2, R2, 0x88 ;  /* 0x0000008802020836 */ /* 0x000fea0000000000 */
[----:B--2---:R-:W-:Y:S04]  /*b4e0*/  @P0 PRMT R0, R0, 0x654, R2 ;  /* 0x0000065400000816 */ /* 0x004fe80000000002 */
[----:B------:R2:W-:Y:S03]  /*b4f0*/  @P0 SYNCS.ARRIVE.TRANS64.RED.A1T0 RZ, [R0+URZ], RZ ;  /* 0x000000ff00ff09a7 */ /* 0x0005e600081004ff */
.L_x_153:
[----:B------:R-:W-:Y:S01]  /*b500*/  R2UR UR6, R95 ;  /* 0x000000005f0672ca */ /* 0x000fe200000e0000 */
[----:B------:R-:W-:Y:S01]  /*b510*/  UIADD3 UR56, UPT, UPT, UR56, 0x4, URZ ;  /* 0x0000000438387890 */ /* 0x000fe2000fffe0ff */
[----:B------:R-:W-:Y:S02]  /*b520*/  R2UR UR5, R91 ;  /* 0x000000005b0572ca */ /* 0x000fe400000e0000 */
[----:B------:R-:W-:Y:S02]  /*b530*/  R2UR UR4, R92 ;  /* 0x000000005c0472ca */ /* 0x000fe400000e0000 */
[----:B------:R-:W-:Y:S02]  /*b540*/  R2UR UR36, R93 ;  /* 0x000000005d2472ca */ /* 0x000fe400000e0000 */
[----:B------:R-:W-:Y:S02]  /*b550*/  ISETP.NE.AND P0, PT, R77, 0x2, PT ;  /* 0x000000024d00780c */ /* 0x000fe40003f05270 */
[----:B------:R-:W-:Y:S02]  /*b560*/  ISETP.NE.AND P1, PT, R80, 0x2, PT ;  /* 0x000000025000780c */ /* 0x000fe40003f25270 */
[----:B------:R-:W-:Y:S01]  /*b570*/  SEL R2, RZ, 0x1, P0 ;  /* 0x00000001ff027807 */ /* 0x000fe20000000000 */
[----:B------:R-:W-:Y:S01]  /*b580*/  UISETP.NE.AND UP0, UPT, UR6, URZ, UPT ;  /* 0x000000ff0600728c */ /* 0x000fe2000bf05270 */
[----:B--2---:R-:W-:Y:S01]  /*b590*/  SEL R0, RZ, 0x1, P1 ;  /* 0x00000001ff007807 */ /* 0x004fe20000800000 */
[----:B------:R-:W-:Y:S01]  /*b5a0*/  UIADD3 UR21, UPT, UPT, UR37, UR5, URZ ;  /* 0x0000000525157290 */ /* 0x000fe2000fffe0ff */
[----:B------:R-:W-:Y:S01]  /*b5b0*/  LOP3.LUT R78, R78, R2, RZ, 0x3c, !PT ;  /* 0x000000024e4e7212 */ /* 0x000fe200078e3cff */
[----:B------:R-:W-:Y:S01]  /*b5c0*/  UIADD3 UR20, UPT, UPT, UR38, UR4, URZ ;  /* 0x0000000426147290 */ /* 0x000fe2000fffe0ff */
[----:B------:R-:W-:Y:S02]  /*b5d0*/  LOP3.LUT R79, R79, R0, RZ, 0x3c, !PT ;  /* 0x000000004f4f7212 */ /* 0x000fe400078e3cff */
[----:B------:R-:W-:Y:S02]  /*b5e0*/  SEL R77, R77, RZ, P0 ;  /* 0x000000ff4d4d7207 */ /* 0x000fe40000000000 */
[----:B------:R-:W-:Y:S01]  /*b5f0*/  SEL R80, R80, RZ, P1 ;  /* 0x000000ff50507207 */ /* 0x000fe20000800000 */
[----:B------:R-:W-:Y:S06]  /*b600*/  BRA.U UP0, `(.L_x_154) ;  /* 0xffffffb100147547 */ /* 0x000fec000b83ffff */
[----:B------:R-:W-:-:S13]  /*b610*/  R2UR UR4, R96 ;  /* 0x00000000600472ca */ /* 0x000fda00000e0000 */
[----:B------:R-:W-:-:S09]  /*b620*/  UISETP.NE.AND UP0, UPT, UR4, URZ, UPT ;  /* 0x000000ff0400728c */ /* 0x000fd2000bf05270 */
[----:B------:R-:W-:Y:S05]  /*b630*/  BRA.U !UP0, `(.L_x_155) ;  /* 0x0000000108487547 */ /* 0x000fea000b800000 */
[----:B------:R-:W2:Y:S02]  /*b640*/  LDCU.64 UR4, c[0x0][0xc90] ;  /* 0x00019200ff0477ac */ /* 0x000ea40008000a00 */
[----:B--2---:R-:W-:-:S04]  /*b650*/  UISETP.NE.U32.AND UP0, UPT, UR4, URZ, UPT ;  /* 0x000000ff0400728c */ /* 0x004fc8000bf05070 */
[----:B------:R-:W-:-:S09]  /*b660*/  UISETP.NE.AND.EX UP0, UPT, UR5, URZ, UPT, UP0 ;  /* 0x000000ff0500728c */ /* 0x000fd2000bf05300 */
[----:B------:R-:W-:Y:S05]  /*b670*/  BRA.U UP0, `(.L_x_156) ;  /* 0x00000001000c7547 */ /* 0x000fea000b800000 */
[----:B------:R-:W-:-:S13]  /*b680*/  FSETP.NEU.AND P0, PT, R45, RZ, PT ;  /* 0x000000ff2d00720b */ /* 0x000fda0003f0d000 */
[----:B------:R-:W-:Y:S05]  /*b690*/  @!P0 EXIT ;  /* 0x000000000000894d */ /* 0x000fea0003800000 */
[----:B------:R-:W-:Y:S05]  /*b6a0*/  BRA `(.L_x_155) ;  /* 0x00000000002c7947 */ /* 0x000fea0003800000 */
.L_x_156:
[----:B------:R-:W-:Y:S01]  /*b6b0*/  ISETP.NE.AND P0, PT, R76, RZ, PT ;  /* 0x000000ff4c00720c */ /* 0x000fe20003f05270 */
[----:B------:R-:W-:-:S12]  /*b6c0*/  BSSY.RECONVERGENT B0, `(.L_x_155) ;  /* 0x0000009000007945 */ /* 0x000fd80003800200 */
[----:B------:R-:W-:Y:S05]  /*b6d0*/  @P0 BRA `(.L_x_157) ;  /* 0x0000000000140947 */ /* 0x000fea0003800000 */
[----:B------:R-:W2:Y:S02]  /*b6e0*/  LDCU.64 UR4, c[0x0][0xc88] ;  /* 0x00019100ff0477ac */ /* 0x000ea40008000a00 */
[----:B--2---:R-:W-:-:S04]  /*b6f0*/  ISETP.NE.U32.AND P0, PT, RZ, UR4, PT ;  /* 0x00000004ff007c0c */ /* 0x004fc8000bf05070 */
[----:B------:R-:W-:-:S13]  /*b700*/  ISETP.NE.AND.EX P0, PT, RZ, UR5, PT, P0 ;  /* 0x00000005ff007c0c */ /* 0x000fda000bf05300 */
[----:B------:R-:W-:Y:S05]  /*b710*/  @!P0 EXIT ;  /* 0x000000000000894d */ /* 0x000fea0003800000 */
[----:B------:R-:W-:Y:S05]  /*b720*/  BRA `(.L_x_158) ;  /* 0x0000000000087947 */ /* 0x000fea0003800000 */
.L_x_157:
[----:B------:R-:W-:-:S13]  /*b730*/  FSETP.NEU.AND P0, PT, R45, RZ, PT ;  /* 0x000000ff2d00720b */ /* 0x000fda0003f0d000 */
[----:B------:R-:W-:Y:S05]  /*b740*/  @!P0 EXIT ;  /* 0x000000000000894d */ /* 0x000fea0003800000 */
.L_x_158:
[----:B------:R-:W-:Y:S05]  /*b750*/  BSYNC.RECONVERGENT B0 ;  /* 0x0000000000007941 */ /* 0x000fea0003800200 */
.L_x_155:
[----:B------:R-:W-:Y:S01]  /*b760*/  ULEA UR4, UR52, UR44, 0x3 ;  /* 0x0000002c34047291 */ /* 0x000fe2000f8e18ff */
[----:B------:R-:W-:-:S04]  /*b770*/  DEPBAR.LE SB0, 0x0 ;  /* 0x000080000000791a */ /* 0x000fc80000000000 */
[----:B------:R-:W-:-:S04]  /*b780*/  UIADD3 UR4, UPT, UPT, UR4, 0x88, URZ ;  /* 0x0000008804047890 */ /* 0x000fc8000fffe0ff */
[----:B------:R-:W-:-:S09]  /*b790*/  UPRMT UR4, UR54, 0x654, UR4 ;  /* 0x0000065436047896 */ /* 0x000fd20008000004 */
[----:B------:R-:W-:Y:S01]  /*b7a0*/  SYNCS.ARRIVE.TRANS64.RED.A1T0 RZ, [UR4], RZ ;  /* 0x000000ffffff79a7 */ /* 0x000fe20008100404 */
[----:B------:R-:W-:Y:S05]  /*b7b0*/  EXIT ;  /* 0x000000000000794d */ /* 0x000fea0003800000 */
.L_x_24:
[----:B--2---:R2:W3:Y:S02]  /*b7c0*/  SYNCS.PHASECHK.TRANS64.TRYWAIT P0, [R0+URZ+0x100], R2 ;  /* 0x00010002000075a7 */ /* 0x0044e400080011ff */
[----:B---3--:R-:W-:Y:S05]  /*b7d0*/  @!P0 NANOSLEEP.SYNCS 0x989680 ;  /* 0x009896800000895d */ /* 0x008fea0003900000 */
[----:B------:R-:W3:Y:S02]  /*b7e0*/  @!P0 SYNCS.PHASECHK.TRANS64 P0, [R0+URZ+0x100], R2 ;  /* 0x00010002000085a7 */ /* 0x000ee400080010ff */
[----:B---3--:R-:W-:Y:S05]  /*b7f0*/  @!P0 BRA `(.L_x_24) ;  /* 0xfffffffc00f08947 */ /* 0x008fea000383ffff */
[----:B------:R-:W-:Y:S05]  /*b800*/  BRA `(.L_x_159) ;  /* 0xffffff6000dc7947 */ /* 0x000fea000383ffff */
.L_x_27:
[----:B-1----:R-:W-:-:S07]  /*b810*/  MOV R0, UR33 ;  /* 0x0000002100007c02 */ /* 0x002fce0008000f00 */
.L_x_160:
[----:B-1----:R1:W2:Y:S02]  /*b820*/  SYNCS.PHASECHK.TRANS64.TRYWAIT P0, [R0+URZ+0x38], R3 ;  /* 0x00003803000075a7 */ /* 0x0022a400080011ff */
[----:B--2---:R-:W-:Y:S05]  /*b830*/  @!P0 NANOSLEEP.SYNCS 0x989680 ;  /* 0x009896800000895d */ /* 0x004fea0003900000 */
[----:B------:R-:W2:Y:S02]  /*b840*/  @!P0 SYNCS.PHASECHK.TRANS64 P0, [R0+URZ+0x38], R3 ;  /* 0x00003803000085a7 */ /* 0x000ea400080010ff */
[----:B--2---:R-:W-:Y:S05]  /*b850*/  @!P0 BRA `(.L_x_160) ;  /* 0xfffffffc00f08947 */ /* 0x004fea000383ffff */
[----:B------:R-:W-:Y:S05]  /*b860*/  BRA `(.L_x_26) ;  /* 0xffffff6400307947 */ /* 0x000fea000383ffff */
.L_x_36:
[----:B-1----:R-:W-:-:S07]  /*b870*/  MOV R0, UR33 ;  /* 0x0000002100007c02 */ /* 0x002fce0008000f00 */
.L_x_161:
[----:B-1----:R1:W2:Y:S02]  /*b880*/  SYNCS.PHASECHK.TRANS64.TRYWAIT P0, [R0+URZ+0x38], R3 ;  /* 0x00003803000075a7 */ /* 0x0022a400080011ff */
[----:B--2---:R-:W-:Y:S05]  /*b890*/  @!P0 NANOSLEEP.SYNCS 0x989680 ;  /* 0x009896800000895d */ /* 0x004fea0003900000 */
[----:B------:R-:W2:Y:S02]  /*b8a0*/  @!P0 SYNCS.PHASECHK.TRANS64 P0, [R0+URZ+0x38], R3 ;  /* 0x00003803000085a7 */ /* 0x000ea400080010ff */
[----:B--2---:R-:W-:Y:S05]  /*b8b0*/  @!P0 BRA `(.L_x_161) ;  /* 0xfffffffc00f08947 */ /* 0x004fea000383ffff */
[----:B------:R-:W-:Y:S05]  /*b8c0*/  BRA `(.L_x_35) ;  /* 0xffffff6800547947 */ /* 0x000fea000383ffff */
.L_x_43:
[----:B-1----:R1:W4:Y:S02]  /*b8d0*/  SYNCS.PHASECHK.TRANS64.TRYWAIT P0, [R3+URZ+0xb0], R0 ;  /* 0x0000b000030075a7 */ /* 0x00232400080011ff */
[----:B----4-:R-:W-:Y:S05]  /*b8e0*/  @!P0 NANOSLEEP.SYNCS 0x989680 ;  /* 0x009896800000895d */ /* 0x010fea0003900000 */
[----:B------:R-:W4:Y:S02]  /*b8f0*/  @!P0 SYNCS.PHASECHK.TRANS64 P0, [R3+URZ+0xb0], R0 ;  /* 0x0000b000030085a7 */ /* 0x000f2400080010ff */
[----:B----4-:R-:W-:Y:S05]  /*b900*/  @!P0 BRA `(.L_x_43) ;  /* 0xfffffffc00f08947 */ /* 0x010fea000383ffff */
[----:B------:R-:W-:Y:S05]  /*b910*/  BRA `(.L_x_162) ;  /* 0xffffff6c00587947 */ /* 0x000fea000383ffff */
.L_x_47:
[----:B------:R-:W-:-:S07]  /*b920*/  MOV R0, UR4 ;  /* 0x0000000400007c02 */ /* 0x000fce0008000f00 */
.L_x_163:
[----:B-1----:R1:W2:Y:S02]  /*b930*/  SYNCS.PHASECHK.TRANS64.TRYWAIT P0, [R0+URZ], R2 ;  /* 0x00000002000075a7 */ /* 0x0022a400080011ff */
[----:B--2---:R-:W-:Y:S05]  /*b940*/  @!P0 NANOSLEEP.SYNCS 0x989680 ;  /* 0x009896800000895d */ /* 0x004fea0003900000 */
[----:B------:R-:W2:Y:S02]  /*b950*/  @!P0 SYNCS.PHASECHK.TRANS64 P0, [R0+URZ], R2 ;  /* 0x00000002000085a7 */ /* 0x000ea400080010ff */
[----:B--2---:R-:W-:Y:S05]  /*b960*/  @!P0 BRA `(.L_x_163) ;  /* 0xfffffffc00f08947 */ /* 0x004fea000383ffff */
[----:B------:R-:W-:Y:S05]  /*b970*/  BRA `(.L_x_164) ;  /* 0xffffff7400047947 */ /* 0x000fea000383ffff */
.L_x_48:
[----:B------:R-:W-:-:S07]  /*b980*/  MOV R0, UR5 ;  /* 0x0000000500007c02 */ /* 0x000fce0008000f00 */
.L_x_165:
[----:B-1----:R1:W2:Y:S02]  /*b990*/  SYNCS.PHASECHK.TRANS64.TRYWAIT P0, [R0+URZ], R3 ;  /* 0x00000003000075a7 */ /* 0x0022a400080011ff */
[----:B--2---:R-:W-:Y:S05]  /*b9a0*/  @!P0 NANOSLEEP.SYNCS 0x989680 ;  /* 0x009896800000895d */ /* 0x004fea0003900000 */
[----:B------:R-:W2:Y:S02]  /*b9b0*/  @!P0 SYNCS.PHASECHK.TRANS64 P0, [R0+URZ], R3 ;  /* 0x00000003000085a7 */ /* 0x000ea400080010ff */
[----:B--2---:R-:W-:Y:S05]  /*b9c0*/  @!P0 BRA `(.L_x_165) ;  /* 0xfffffffc00f08947 */ /* 0x004fea000383ffff */
[----:B------:R-:W-:Y:S05]  /*b9d0*/  BRA `(.L_x_166) ;  /* 0xffffff7400107947 */ /* 0x000fea000383ffff */
.L_x_49:
[----:B------:R-:W-:-:S07]  /*b9e0*/  MOV R0, UR5 ;  /* 0x0000000500007c02 */ /* 0x000fce0008000f00 */
.L_x_167:
[----:B-1----:R1:W2:Y:S02]  /*b9f0*/  SYNCS.PHASECHK.TRANS64.TRYWAIT P0, [R0+URZ], R3 ;  /* 0x00000003000075a7 */ /* 0x0022a400080011ff */
[----:B--2---:R-:W-:Y:S05]  /*ba00*/  @!P0 NANOSLEEP.SYNCS 0x989680 ;  /* 0x009896800000895d */ /* 0x004fea0003900000 */
[----:B------:R-:W2:Y:S02]  /*ba10*/  @!P0 SYNCS.PHASECHK.TRANS64 P0, [R0+URZ], R3 ;  /* 0x00000003000085a7 */ /* 0x000ea400080010ff */
[----:B--2---:R-:W-:Y:S05]  /*ba20*/  @!P0 BRA `(.L_x_167) ;  /* 0xfffffffc00f08947 */ /* 0x004fea000383ffff */
[----:B------:R-:W-:Y:S05]  /*ba30*/  BRA `(.L_x_168) ;  /* 0xffffff74001c7947 */ /* 0x000fea000383ffff */
.L_x_50:
[----:B------:R-:W-:-:S07]  /*ba40*/  MOV R0, UR5 ;  /* 0x0000000500007c02 */ /* 0x000fce0008000f00 */
.L_x_169:
[----:B-1----:R1:W2:Y:S02]  /*ba50*/  SYNCS.PHASECHK.TRANS64.TRYWAIT P0, [R0+URZ], R3 ;  /* 0x00000003000075a7 */ /* 0x0022a400080011ff */
[----:B--2---:R-:W-:Y:S05]  /*ba60*/  @!P0 NANOSLEEP.SYNCS 0x989680 ;  /* 0x009896800000895d */ /* 0x004fea0003900000 */
[----:B------:R-:W2:Y:S02]  /*ba70*/  @!P0 SYNCS.PHASECHK.TRANS64 P0, [R0+URZ], R3 ;  /* 0x00000003000085a7 */ /* 0x000ea400080010ff */
[----:B--2---:R-:W-:Y:S05]  /*ba80*/  @!P0 BRA `(.L_x_169) ;  /* 0xfffffffc00f08947 */ /* 0x004fea000383ffff */
[----:B------:R-:W-:Y:S05]  /*ba90*/  BRA `(.L_x_170) ;  /* 0xffffff7400287947 */ /* 0x000fea000383ffff */
.L_x_51:
[----:B------:R-:W-:-:S07]  /*baa0*/  MOV R0, UR5 ;  /* 0x0000000500007c02 */ /* 0x000fce0008000f00 */
.L_x_171:
[----:B-1----:R1:W2:Y:S02]  /*bab0*/  SYNCS.PHASECHK.TRANS64.TRYWAIT P0, [R0+URZ], R3 ;  /* 0x00000003000075a7 */ /* 0x0022a400080011ff */
[----:B--2---:R-:W-:Y:S05]  /*bac0*/  @!P0 NANOSLEEP.SYNCS 0x989680 ;  /* 0x009896800000895d */ /* 0x004fea0003900000 */
[----:B------:R-:W2:Y:S02]  /*bad0*/  @!P0 SYNCS.PHASECHK.TRANS64 P0, [R0+URZ], R3 ;  /* 0x00000003000085a7 */ /* 0x000ea400080010ff */
[----:B--2---:R-:W-:Y:S05]  /*bae0*/  @!P0 BRA `(.L_x_171) ;  /* 0xfffffffc00f08947 */ /* 0x004fea000383ffff */
[----:B------:R-:W-:Y:S05]  /*baf0*/  BRA `(.L_x_172) ;  /* 0xffffff7400347947 */ /* 0x000fea000383ffff */
.L_x_52:
[----:B------:R-:W-:-:S07]  /*bb00*/  MOV R0, UR5 ;  /* 0x0000000500007c02 */ /* 0x000fce0008000f00 */
.L_x_173:
[----:B-1----:R1:W2:Y:S02]  /*bb10*/  SYNCS.PHASECHK.TRANS64.TRYWAIT P0, [R0+URZ], R3 ;  /* 0x00000003000075a7 */ /* 0x0022a400080011ff */
[----:B--2---:R-:W-:Y:S05]  /*bb20*/  @!P0 NANOSLEEP.SYNCS 0x989680 ;  /* 0x009896800000895d */ /* 0x004fea0003900000 */
[----:B------:R-:W2:Y:S02]  /*bb30*/  @!P0 SYNCS.PHASECHK.TRANS64 P0, [R0+URZ], R3 ;  /* 0x00000003000085a7 */ /* 0x000ea400080010ff */
[----:B--2---:R-:W-:Y:S05]  /*bb40*/  @!P0 BRA `(.L_x_173) ;  /* 0xfffffffc00f08947 */ /* 0x004fea000383ffff */
[----:B------:R-:W-:Y:S05]  /*bb50*/  BRA `(.L_x_174) ;  /* 0xffffff7400407947 */ /* 0x000fea000383ffff */
.L_x_55:
[----:B--2---:R2:W3:Y:S02]  /*bb60*/  SYNCS.PHASECHK.TRANS64.TRYWAIT P0, [R2+URZ+0xf0], R4 ;  /* 0x0000f004020075a7 */ /* 0x0044e400080011ff */
[----:B---3--:R-:W-:Y:S05]  /*bb70*/  @!P0 NANOSLEEP.SYNCS 0x989680 ;  /* 0x009896800000895d */ /* 0x008fea0003900000 */
[----:B------:R-:W3:Y:S02]  /*bb80*/  @!P0 SYNCS.PHASECHK.TRANS64 P0, [R2+URZ+0xf0], R4 ;  /* 0x0000f004020085a7 */ /* 0x000ee400080010ff */
[----:B---3--:R-:W-:Y:S05]  /*bb90*/  @!P0 BRA `(.L_x_55) ;  /* 0xfffffffc00f08947 */ /* 0x008fea000383ffff */
[----:B------:R-:W-:Y:S05]  /*bba0*/  BRA `(.L_x_175) ;  /* 0xffffff74009c7947 */ /* 0x000fea000383ffff */
.L_x_56:
[----:B------:R-:W-:-:S07]  /*bbb0*/  MOV R2, UR4 ;  /* 0x0000000400027c02 */ /* 0x000fce0008000f00 */
.L_x_176:
[----:B--2---:R2:W3:Y:S02]  /*bbc0*/  SYNCS.PHASECHK.TRANS64.TRYWAIT P0, [R2+URZ+0xc0], R5 ;  /* 0x0000c005020075a7 */ /* 0x0044e400080011ff */
[----:B---3--:R-:W-:Y:S05]  /*bbd0*/  @!P0 NANOSLEEP.SYNCS 0x989680 ;  /* 0x009896800000895d */ /* 0x008fea0003900000 */
[----:B------:R-:W3:Y:S02]  /*bbe0*/  @!P0 SYNCS.PHASECHK.TRANS64 P0, [R2+URZ+0xc0], R5 ;  /* 0x0000c005020085a7 */ /* 0x000ee400080010ff */
[----:B---3--:R-:W-:Y:S05]  /*bbf0*/  @!P0 BRA `(.L_x_176) ;  /* 0xfffffffc00f08947 */ /* 0x008fea000383ffff */
[----:B------:R-:W-:Y:S05]  /*bc00*/  BRA `(.L_x_177) ;  /* 0xffffff7400ac7947 */ /* 0x000fea000383ffff */
.L_x_57:
[----:B--2---:R2:W3:Y:S02]  /*bc10*/  SYNCS.PHASECHK.TRANS64.TRYWAIT P1, [R2+URZ+0xb0], R4 ;  /* 0x0000b004020075a7 */ /* 0x0044e400080211ff */
[----:B---3--:R-:W-:Y:S05]  /*bc20*/  @!P1 NANOSLEEP.SYNCS 0x989680 ;  /* 0x009896800000995d */ /* 0x008fea0003900000 */
[----:B------:R-:W3:Y:S02]  /*bc30*/  @!P1 SYNCS.PHASECHK.TRANS64 P1, [R2+URZ+0xb0], R4 ;  /* 0x0000b004020095a7 */ /* 0x000ee400080210ff */
[----:B---3--:R-:W-:Y:S05]  /*bc40*/  @!P1 BRA `(.L_x_57) ;  /* 0xfffffffc00f09947 */ /* 0x008fea000383ffff */
[----:B------:R-:W-:Y:S05]  /*bc50*/  BRA `(.L_x_178) ;  /* 0xffffff7400dc7947 */ /* 0x000fea000383ffff */
.L_x_60:
[----:B------:R-:W-:-:S07]  /*bc60*/  MOV R0, UR4 ;  /* 0x0000000400007c02 */ /* 0x000fce0008000f00 */
.L_x_179:
[----:B--2---:R2:W3:Y:S02]  /*bc70*/  SYNCS.PHASECHK.TRANS64.TRYWAIT P0, [R0+URZ+0xc0], R2 ;  /* 0x0000c002000075a7 */ /* 0x0044e400080011ff */
[----:B---3--:R-:W-:Y:S05]  /*bc80*/  @!P0 NANOSLEEP.SYNCS 0x989680 ;  /* 0x009896800000895d */ /* 0x008fea0003900000 */
[----:B------:R-:W3:Y:S02]  /*bc90*/  @!P0 SYNCS.PHASECHK.TRANS64 P0, [R0+URZ+0xc0], R2 ;  /* 0x0000c002000085a7 */ /* 0x000ee400080010ff */
[----:B---3--:R-:W-:Y:S05]  /*bca0*/  @!P0 BRA `(.L_x_179) ;  /* 0xfffffffc00f08947 */ /* 0x008fea000383ffff */
[----:B------:R-:W-:Y:S05]  /*bcb0*/  BRA `(.L_x_59) ;  /* 0xffffff7800307947 */ /* 0x000fea000383ffff */
.L_x_67:
[----:B-1----:R1:W2:Y:S02]  /*bcc0*/  SYNCS.PHASECHK.TRANS64.TRYWAIT P0, [R2+URZ+0xb0], R0 ;  /* 0x0000b000020075a7 */ /* 0x0022a400080011ff */
[----:B--2---:R-:W-:Y:S05]  /*bcd0*/  @!P0 NANOSLEEP.SYNCS 0x989680 ;  /* 0x009896800000895d */ /* 0x004fea0003900000 */
[----:B------:R-:W2:Y:S02]  /*bce0*/  @!P0 SYNCS.PHASECHK.TRANS64 P0, [R2+URZ+0xb0], R0 ;  /* 0x0000b000020085a7 */ /* 0x000ea400080010ff */
[----:B--2---:R-:W-:Y:S05]  /*bcf0*/  @!P0 BRA `(.L_x_67) ;  /* 0xfffffffc00f08947 */ /* 0x004fea000383ffff */
[----:B------:R-:W-:Y:S05]  /*bd00*/  BRA `(.L_x_180) ;  /* 0xffffff7c00ec7947 */ /* 0x000fea000383ffff */
.L_x_70:
[----:B------:R-:W-:-:S07]  /*bd10*/  MOV R0, UR66 ;  /* 0x0000004200007c02 */ /* 0x000fce0008000f00 */
.L_x_181:
[----:B-1----:R1:W2:Y:S02]  /*bd20*/  SYNCS.PHASECHK.TRANS64.TRYWAIT P0, [R0+URZ+0xe0], R2 ;  /* 0x0000e002000075a7 */ /* 0x0022a400080011ff */
[----:B--2---:R-:W-:Y:S05]  /*bd30*/  @!P0 NANOSLEEP.SYNCS 0x989680 ;  /* 0x009896800000895d */ /* 0x004fea0003900000 */
[----:B------:R-:W2:Y:S02]  /*bd40*/  @!P0 SYNCS.PHASECHK.TRANS64 P0, [R0+URZ+0xe0], R2 ;  /* 0x0000e002000085a7 */ /* 0x000ea400080010ff */
[----:B--2---:R-:W-:Y:S05]  /*bd50*/  @!P0 BRA `(.L_x_181) ;  /* 0xfffffffc00f08947 */ /* 0x004fea000383ffff */
[----:B------:R-:W-:Y:S05]  /*bd60*/  BRA `(.L_x_182) ;  /* 0xffffff84007c7947 */ /* 0x000fea000383ffff */
.L_x_73:
[----:B------:R-:W-:Y:S07]  /*bd70*/  MOV R0, UR7 ;  /* 0x0000000700007c02 */ /* 0x000fee0008000f00 */
.L_x_183:
[----:B-1----:R1:W2:Y:S02]  /*bd80*/  SYNCS.PHASECHK.TRANS64.TRYWAIT P0, [R0+URZ], R2 ;  /* 0x00000002000075a7 */ /* 0x0022a400080011ff */
[----:B--2---:R-:W-:Y:S05]  /*bd90*/  @!P0 NANOSLEEP.SYNCS 0x989680 ;  /* 0x009896800000895d */ /* 0x004fea0003900000 */
[----:B------:R-:W2:Y:S02]  /*bda0*/  @!P0 SYNCS.PHASECHK.TRANS64 P0, [R0+URZ], R2 ;  /* 0x00000002000085a7 */ /* 0x000ea400080010ff */
[----:B--2---:R-:W-:Y:S05]  /*bdb0*/  @!P0 BRA `(.L_x_183) ;  /* 0xfffffffc00f08947 */ /* 0x004fea000383ffff */
[----:B------:R-:W-:Y:S05]  /*bdc0*/  BRA `(.L_x_72) ;  /* 0xffffff8400f47947 */ /* 0x000fea000383ffff */
.L_x_76:
[----:B------:R-:W-:-:S07]  /*bdd0*/  MOV R0, UR4 ;  /* 0x0000000400007c02 */ /* 0x000fce0008000f00 */
.L_x_184:
[----:B--2---:R2:W4:Y:S02]  /*bde0*/  SYNCS.PHASECHK.TRANS64.TRYWAIT P0, [R0+URZ], R2 ;  /* 0x00000002000075a7 */ /* 0x00452400080011ff */
[----:B----4-:R-:W-:Y:S05]  /*bdf0*/  @!P0 NANOSLEEP.SYNCS 0x989680 ;  /* 0x009896800000895d */ /* 0x010fea0003900000 */
[----:B------:R-:W4:Y:S02]  /*be00*/  @!P0 SYNCS.PHASECHK.TRANS64 P0, [R0+URZ], R2 ;  /* 0x00000002000085a7 */ /* 0x000f2400080010ff */
[----:B----4-:R-:W-:Y:S05]  /*be10*/  @!P0 BRA `(.L_x_184) ;  /* 0xfffffffc00f08947 */ /* 0x010fea000383ffff */
[----:B------:R-:W-:Y:S05]  /*be20*/  BRA `(.L_x_185) ;  /* 0xffffff8c003c7947 */ /* 0x000fea000383ffff */
.L_x_77:
[----:B------:R-:W-:-:S07]  /*be30*/  MOV R0, UR4 ;  /* 0x0000000400007c02 */ /* 0x000fce0008000f00 */
.L_x_186:
[----:B-1----:R1:W2:Y:S02]  /*be40*/  SYNCS.PHASECHK.TRANS64.TRYWAIT P0, [R0+URZ], R2 ;  /* 0x00000002000075a7 */ /* 0x0022a400080011ff */
[----:B--2---:R-:W-:Y:S05]  /*be50*/  @!P0 NANOSLEEP.SYNCS 0x989680 ;  /* 0x009896800000895d */ /* 0x004fea0003900000 */
[----:B------:R-:W2:Y:S02]  /*be60*/  @!P0 SYNCS.PHASECHK.TRANS64 P0, [R0+URZ], R2 ;  /* 0x00000002000085a7 */ /* 0x000ea400080010ff */
[----:B--2---:R-:W-:Y:S05]  /*be70*/  @!P0 BRA `(.L_x_186) ;  /* 0xfffffffc00f08947 */ /* 0x004fea000383ffff */
[----:B------:R-:W-:Y:S05]  /*be80*/  BRA `(.L_x_187) ;  /* 0xffffff8c00487947 */ /* 0x000fea000383ffff */
.L_x_82:
[----:B---3--:R3:W4:Y:S02]  /*be90*/  SYNCS.PHASECHK.TRANS64.TRYWAIT P0, [R12+URZ+0xb0], R0 ;  /* 0x0000b0000c0075a7 */ /* 0x00872400080011ff */
[----:B----4-:R-:W-:Y:S05]  /*bea0*/  @!P0 NANOSLEEP.SYNCS 0x989680 ;  /* 0x009896800000895d */ /* 0x010fea0003900000 */
[----:B------:R-:W4:Y:S02]  /*beb0*/  @!P0 SYNCS.PHASECHK.TRANS64 P0, [R12+URZ+0xb0], R0 ;  /* 0x0000b0000c0085a7 */ /* 0x000f2400080010ff */
[----:B----4-:R-:W-:Y:S05]  /*bec0*/  @!P0 BRA `(.L_x_82) ;  /* 0xfffffffc00f08947 */ /* 0x010fea000383ffff */
[----:B------:R-:W-:Y:S05]  /*bed0*/  BRA `(.L_x_188) ;  /* 0xffffff9000587947 */ /* 0x000fea000383ffff */
.L_x_85:
[----:B-1----:R-:W-:Y:S07]  /*bee0*/  MOV R0, UR29 ;  /* 0x0000001d00007c02 */ /* 0x002fee0008000f00 */
.L_x_189:
[----:B-1----:R1:W3:Y:S02]  /*bef0*/  SYNCS.PHASECHK.TRANS64.TRYWAIT P2, [R0+URZ+0xa8], R6 ;  /* 0x0000a806000075a7 */ /* 0x0022e400080411ff */
[----:B---3--:R-:W-:Y:S05]  /*bf00*/  @!P2 NANOSLEEP.SYNCS 0x989680 ;  /* 0x009896800000a95d */ /* 0x008fea0003900000 */
[----:B------:R-:W3:Y:S02]  /*bf10*/  @!P2 SYNCS.PHASECHK.TRANS64 P2, [R0+URZ+0xa8], R6 ;  /* 0x0000a8060000a5a7 */ /* 0x000ee400080410ff */
[----:B---3--:R-:W-:Y:S05]  /*bf20*/  @!P2 BRA `(.L_x_189) ;  /* 0xfffffffc00f0a947 */ /* 0x008fea000383ffff */
[----:B------:R-:W-:Y:S05]  /*bf30*/  BRA `(.L_x_84) ;  /* 0xffffff9400bc7947 */ /* 0x000fea000383ffff */
.L_x_88:
[----:B------:R-:W-:Y:S07]  /*bf40*/  MOV R0, UR4 ;  /* 0x0000000400007c02 */ /* 0x000fee0008000f00 */
.L_x_190:
[----:B-1----:R1:W3:Y:S02]  /*bf50*/  SYNCS.PHASECHK.TRANS64.TRYWAIT P0, [R0+URZ+0x88], R9 ;  /* 0x00008809000075a7 */ /* 0x0022e400080011ff */
[----:B---3--:R-:W-:Y:S05]  /*bf60*/  @!P0 NANOSLEEP.SYNCS 0x989680 ;  /* 0x009896800000895d */ /* 0x008fea0003900000 */
[----:B------:R-:W3:Y:S02]  /*bf70*/  @!P0 SYNCS.PHASECHK.TRANS64 P0, [R0+URZ+0x88], R9 ;  /* 0x00008809000085a7 */ /* 0x000ee400080010ff */
[----:B---3--:R-:W-:Y:S05]  /*bf80*/  @!P0 BRA `(.L_x_190) ;  /* 0xfffffffc00f08947 */ /* 0x008fea000383ffff */
[----:B------:R-:W-:Y:S05]  /*bf90*/  BRA `(.L_x_191) ;  /* 0xffffff98001c7947 */ /* 0x000fea000383ffff */
.L_x_89:
[----:B------:R-:W-:Y:S07]  /*bfa0*/  MOV R0, UR7 ;  /* 0x0000000700007c02 */ /* 0x000fee0008000f00 */
.L_x_192:
[----:B-1----:R1:W3:Y:S02]  /*bfb0*/  SYNCS.PHASECHK.TRANS64.TRYWAIT P0, [R0+URZ+0x88], R10 ;  /* 0x0000880a000075a7 */ /* 0x0022e400080011ff */
[----:B---3--:R-:W-:Y:S05]  /*bfc0*/  @!P0 NANOSLEEP.SYNCS 0x989680 ;  /* 0x009896800000895d */ /* 0x008fea0003900000 */
[----:B------:R-:W3:Y:S02]  /*bfd0*/  @!P0 SYNCS.PHASECHK.TRANS64 P0, [R0+URZ+0x88], R10 ;  /* 0x0000880a000085a7 */ /* 0x000ee400080010ff */
[----:B---3--:R-:W-:Y:S05]  /*bfe0*/  @!P0 BRA `(.L_x_192) ;  /* 0xfffffffc00f08947 */ /* 0x008fea000383ffff */
[----:B------:R-:W-:Y:S05]  /*bff0*/  BRA `(.L_x_193) ;  /* 0xffffff9800987947 */ /* 0x000fea000383ffff */
.L_x_90:
[----:B------:R-:W-:Y:S07]  /*c000*/  MOV R0, UR5 ;  /* 0x0000000500007c02 */ /* 0x000fee0008000f00 */
.L_x_194:
[----:B-1----:R1:W3:Y:S02]  /*c010*/  SYNCS.PHASECHK.TRANS64.TRYWAIT P0, [R0+URZ+0x88], R10 ;  /* 0x0000880a000075a7 */ /* 0x0022e400080011ff */
[----:B---3--:R-:W-:Y:S05]  /*c020*/  @!P0 NANOSLEEP.SYNCS 0x989680 ;  /* 0x009896800000895d */ /* 0x008fea0003900000 */
[----:B------:R-:W3:Y:S02]  /*c030*/  @!P0 SYNCS.PHASECHK.TRANS64 P0, [R0+URZ+0x88], R10 ;  /* 0x0000880a000085a7 */ /* 0x000ee400080010ff */
[----:B---3--:R-:W-:Y:S05]  /*c040*/  @!P0 BRA `(.L_x_194) ;  /* 0xfffffffc00f08947 */ /* 0x008fea000383ffff */
[----:B------:R-:W-:Y:S05]  /*c050*/  BRA `(.L_x_195) ;  /* 0xffffff9c001c7947 */ /* 0x000fea000383ffff */
.L_x_91:
[----:B------:R-:W-:Y:S07]  /*c060*/  MOV R0, UR4 ;  /* 0x0000000400007c02 */ /* 0x000fee0008000f00 */
.L_x_196:
[----:B-1----:R1:W3:Y:S02]  /*c070*/  SYNCS.PHASECHK.TRANS64.TRYWAIT P0, [R0+URZ+0x88], R6 ;  /* 0x00008806000075a7 */ /* 0x0022e400080011ff */
[----:B---3--:R-:W-:Y:S05]  /*c080*/  @!P0 NANOSLEEP.SYNCS 0x989680 ;  /* 0x009896800000895d */ /* 0x008fea0003900000 */
[----:B------:R-:W3:Y:S02]  /*c090*/  @!P0 SYNCS.PHASECHK.TRANS64 P0, [R0+URZ+0x88], R6 ;  /* 0x00008806000085a7 */ /* 0x000ee400080010ff */
[----:B---3--:R-:W-:Y:S05]  /*c0a0*/  @!P0 BRA `(.L_x_196) ;  /* 0xfffffffc00f08947 */ /* 0x008fea000383ffff */
[----:B------:R-:W-:Y:S05]  /*c0b0*/  BRA `(.L_x_197) ;  /* 0xffffff9c009c7947 */ /* 0x000fea000383ffff */
.L_x_93:
[----:B------:R-:W-:-:S07]  /*c0c0*/  MOV R0, UR4 ;  /* 0x0000000400007c02 */ /* 0x000fce0008000f00 */
.L_x_198:
[----:B-1----:R1:W3:Y:S02]  /*c0d0*/  SYNCS.PHASECHK.TRANS64.TRYWAIT P0, [R0+URZ], R2 ;  /* 0x00000002000075a7 */ /* 0x0022e400080011ff */
[----:B---3--:R-:W-:Y:S05]  /*c0e0*/  @!P0 NANOSLEEP.SYNCS 0x989680 ;  /* 0x009896800000895d */ /* 0x008fea0003900000 */
[----:B------:R-:W3:Y:S02]  /*c0f0*/  @!P0 SYNCS.PHASECHK.TRANS64 P0, [R0+URZ], R2 ;  /* 0x00000002000085a7 */ /* 0x000ee400080010ff */
[----:B---3--:R-:W-:Y:S05]  /*c100*/  @!P0 BRA `(.L_x_198) ;  /* 0xfffffffc00f08947 */ /* 0x008fea000383ffff */
[----:B------:R-:W-:Y:S05]  /*c110*/  BRA `(.L_x_199) ;  /* 0xffffffa000487947 */ /* 0x000fea000383ffff */
.L_x_94:
[----:B------:R-:W-:-:S07]  /*c120*/  MOV R0, UR5 ;  /* 0x0000000500007c02 */ /* 0x000fce0008000f00 */
.L_x_200:
[----:B-1----:R1:W3:Y:S02]  /*c130*/  SYNCS.PHASECHK.TRANS64.TRYWAIT P0, [R0+URZ], R2 ;  /* 0x00000002000075a7 */ /* 0x0022e400080011ff */
[----:B---3--:R-:W-:Y:S05]  /*c140*/  @!P0 NANOSLEEP.SYNCS 0x989680 ;  /* 0x009896800000895d */ /* 0x008fea0003900000 */
[----:B------:R-:W3:Y:S02]  /*c150*/  @!P0 SYNCS.PHASECHK.TRANS64 P0, [R0+URZ], R2 ;  /* 0x00000002000085a7 */ /* 0x000ee400080010ff */
[----:B---3--:R-:W-:Y:S05]  /*c160*/  @!P0 BRA `(.L_x_200) ;  /* 0xfffffffc00f08947 */ /* 0x008fea000383ffff */
[----:B------:R-:W-:Y:S05]  /*c170*/  BRA `(.L_x_201) ;  /* 0xffffffa000547947 */ /* 0x000fea000383ffff */
.L_x_96:
[----:B-1----:R1:W2:Y:S02]  /*c180*/  SYNCS.PHASECHK.TRANS64.TRYWAIT P0, [R0+URZ+0xb0], R2 ;  /* 0x0000b002000075a7 */ /* 0x0022a400080011ff */
[----:B--2---:R-:W-:Y:S05]  /*c190*/  @!P0 NANOSLEEP.SYNCS 0x989680 ;  /* 0x009896800000895d */ /* 0x004fea0003900000 */
[----:B------:R-:W2:Y:S02]  /*c1a0*/  @!P0 SYNCS.PHASECHK.TRANS64 P0, [R0+URZ+0xb0], R2 ;  /* 0x0000b002000085a7 */ /* 0x000ea400080010ff */
[----:B--2---:R-:W-:Y:S05]  /*c1b0*/  @!P0 BRA `(.L_x_96) ;  /* 0xfffffffc00f08947 */ /* 0x004fea000383ffff */
[----:B------:R-:W-:Y:S05]  /*c1c0*/  BRA `(.L_x_202) ;  /* 0xffffffa400447947 */ /* 0x000fea000383ffff */
.L_x_106:
[----:B-1----:R1:W3:Y:S02]  /*c1d0*/  SYNCS.PHASECHK.TRANS64.TRYWAIT P1, [R0+URZ+0x70], R3 ;  /* 0x00007003000075a7 */ /* 0x0022e400080211ff */
[----:B---3--:R-:W-:Y:S05]  /*c1e0*/  @!P1 NANOSLEEP.SYNCS 0x989680 ;  /* 0x009896800000995d */ /* 0x008fea0003900000 */
[----:B------:R-:W3:Y:S02]  /*c1f0*/  @!P1 SYNCS.PHASECHK.TRANS64 P1, [R0+URZ+0x70], R3 ;  /* 0x00007003000095a7 */ /* 0x000ee400080210ff */
[----:B---3--:R-:W-:Y:S05]  /*c200*/  @!P1 BRA `(.L_x_106) ;  /* 0xfffffffc00f09947 */ /* 0x008fea000383ffff */
[----:B------:R-:W-:Y:S05]  /*c210*/  BRA `(.L_x_105) ;  /* 0xffffffb000f47947 */ /* 0x000fea000383ffff */
.L_x_108:
[----:B-1----:R1:W4:Y:S02]  /*c220*/  SYNCS.PHASECHK.TRANS64.TRYWAIT P0, [R104+URZ+0xd0], R2 ;  /* 0x0000d002680075a7 */ /* 0x00232400080011ff */
[----:B----4-:R-:W-:Y:S05]  /*c230*/  @!P0 NANOSLEEP.SYNCS 0x989680 ;  /* 0x009896800000895d */ /* 0x010fea0003900000 */
[----:B------:R-:W4:Y:S02]  /*c240*/  @!P0 SYNCS.PHASECHK.TRANS64 P0, [R104+URZ+0xd0], R2 ;  /* 0x0000d002680085a7 */ /* 0x000f2400080010ff */
[----:B----4-:R-:W-:Y:S05]  /*c250*/  @!P0 BRA `(.L_x_108) ;  /* 0xfffffffc00f08947 */ /* 0x010fea000383ffff */
[----:B------:R-:W-:Y:S05]  /*c260*/  BRA `(.L_x_107) ;  /* 0xffffffb400287947 */ /* 0x000fea000383ffff */
.L_x_121:
[----:B-1----:R1:W2:Y:S02]  /*c270*/  SYNCS.PHASECHK.TRANS64.TRYWAIT P0, [R20+URZ+0x70], R0 ;  /* 0x00007000140075a7 */ /* 0x0022a400080011ff */
[----:B--2---:R-:W-:Y:S05]  /*c280*/  @!P0 NANOSLEEP.SYNCS 0x989680 ;  /* 0x009896800000895d */ /* 0x004fea0003900000 */
[----:B------:R-:W2:Y:S02]  /*c290*/  @!P0 SYNCS.PHASECHK.TRANS64 P0, [R20+URZ+0x70], R0 ;  /* 0x00007000140085a7 */ /* 0x000ea400080010ff */
[----:B--2---:R-:W-:Y:S05]  /*c2a0*/  @!P0 BRA `(.L_x_121) ;  /* 0xfffffffc00f08947 */ /* 0x004fea000383ffff */
[----:B------:R-:W-:Y:S05]  /*c2b0*/  BRA `(.L_x_120) ;  /* 0xffffffc000e87947 */ /* 0x000fea000383ffff */
.L_x_133:
[----:B-1----:R1:W3:Y:S02]  /*c2c0*/  SYNCS.PHASECHK.TRANS64.TRYWAIT P0, [R21+URZ+0x70], R20 ;  /* 0x00007014150075a7 */ /* 0x0022e400080011ff */
[----:B---3--:R-:W-:Y:S05]  /*c2d0*/  @!P0 NANOSLEEP.SYNCS 0x989680 ;  /* 0x009896800000895d */ /* 0x008fea0003900000 */
[----:B------:R-:W3:Y:S02]  /*c2e0*/  @!P0 SYNCS.PHASECHK.TRANS64 P0, [R21+URZ+0x70], R20 ;  /* 0x00007014150085a7 */ /* 0x000ee400080010ff */
[----:B---3--:R-:W-:Y:S05]  /*c2f0*/  @!P0 BRA `(.L_x_133) ;  /* 0xfffffffc00f08947 */ /* 0x008fea000383ffff */
[----:B------:R-:W-:Y:S05]  /*c300*/  BRA `(.L_x_132) ;  /* 0xffffffd000d07947 */ /* 0x000fea000383ffff */
.L_x_145:
[----:B-1----:R1:W3:Y:S02]  /*c310*/  SYNCS.PHASECHK.TRANS64.TRYWAIT P0, [R2+URZ+0x70], R112 ;  /* 0x00007070020075a7 */ /* 0x0022e400080011ff */
[----:B---3--:R-:W-:Y:S05]  /*c320*/  @!P0 NANOSLEEP.SYNCS 0x989680 ;  /* 0x009896800000895d */ /* 0x008fea0003900000 */
[----:B------:R-:W3:Y:S02]  /*c330*/  @!P0 SYNCS.PHASECHK.TRANS64 P0, [R2+URZ+0x70], R112 ;  /* 0x00007070020085a7 */ /* 0x000ee400080010ff */
[----:B---3--:R-:W-:Y:S05]  /*c340*/  @!P0 BRA `(.L_x_145) ;  /* 0xfffffffc00f08947 */ /* 0x008fea000383ffff */
[----:B------:R-:W-:Y:S05]  /*c350*/  BRA `(.L_x_144) ;  /* 0xffffffe000ac7947 */ /* 0x000fea000383ffff */
        .weak           $__internal_0_$__cuda_sm10x_tcgen05_guardrail_trap_col_being_dealloced_not_returned_by_alloc
        .type           $__internal_0_$__cuda_sm10x_tcgen05_guardrail_trap_col_being_dealloced_not_returned_by_alloc,@function
        .size           $__internal_0_$__cuda_sm10x_tcgen05_guardrail_trap_col_being_dealloced_not_returned_by_alloc,($__internal_1_$__cuda_sm10x_tcgen05_guardrail_trap_phase_invalid_during_alloc - $__internal_0_$__cuda_sm10x_tcgen05_guardrail_trap_col_being_dealloced_not_returned_by_alloc)
$__internal_0_$__cuda_sm10x_tcgen05_guardrail_trap_col_being_dealloced_not_returned_by_alloc:
[----:B------:R-:W-:Y:S05]  /*c360*/  BPT.TRAP 0x1 ;  /* 0x000000040000795c */ /* 0x000fea0000300000 */
[----:B------:R-:W-:-:S04]  /*c370*/  HFMA2 R3, -RZ, RZ, 0, 0 ;  /* 0x00000000ff037431 */ /* 0x000fc800000001ff */
[----:B------:R-:W-:Y:S05]  /*c380*/  RET.REL.NODEC R2 `(_ZN7cutlass13device_kernelINS_4gemm6kernel13GemmUniversalIN4cute5tupleIJiiiiEEENS1_10collective13CollectiveMmaINS1_46MainloopSm100TmaUmmaWarpSpecializedBlockScaledILi7ELi2ELi2ENS5_IJNS4_1CILi4EEENSA_ILi2EEENSA_ILi1EEEEEEEENS5_IJNSA_ILi128EEENSA_ILi64EEENSA_ILi256EEEEEENS5_IJNS_12float_e2m1_tENS_13float_ue4m3_tEEEENS5_IJNS5_IJlSD_lEEENS4_6LayoutINS5_IJNS5_IJNS5_IJNSA_ILi32EEESB_EEEiEEENS5_IJNS5_IJNSA_ILi16EEESB_EEEiEEENS5_IJSD_iEEEEEENS5_IJSU_NS5_IJNS5_IJNSA_ILi0EEESD_EEENSA_ILi512EEEEEENS5_IJSX_iEEEEEEEEEEESM_S14_NS4_8TiledMMAINS4_8MMA_AtomIJNS4_17SM100_MMA_MXF4_SSISK_SK_fSL_Li128ELi64ELi16ELNS4_4UMMA5MajorE0ELS19_0ELNS18_7ScaleInE0ELS1A_0EEEEEENSO_INS5_IJSD_SD_SD_EEENS5_IJSX_SX_SX_EEEEENS5_IJNS4_10UnderscoreES1G_S1G_EEEEENS5_IJNS4_23SM90_TMA_LOAD_MULTICASTES1J_EEENS5_IJNS4_14ComposedLayoutINS4_7SwizzleILi3ELi4ELi3EEENS4_18smem_ptr_flag_bitsILi4EEENSO_INS5_IJNSA_ILi8EEESI_EEENS5_IJSI_SD_EEEEEEENSO_INS5_IJNS5_IJNS5_IJSQ_SD_EEEST_EEESD_NS5_IJSD_SB_EEEEEENS5_IJNS5_IJNS5_IJST_SZ_EEESY_EEESX_NS5_IJSB_SZ_EEEEEEEEEEEvNS4_8identityES1K_S24_vS25_EENS_8epilogue10collective18CollectiveEpilogueINS27_23Sm100TmaWarpSpecializedILi3ELi2ELi16ELb1ELb0EEEJNS5_IJSH_SH_SI_EEENS5_IJNSO_ISH_SD_EENSO_INS5_IJSS_SC_EEENS5_IJSD_SP_EEEEEEEENS_10bfloat16_tESN_S2I_SN_NS27_6fusion15FusionCallbacksIS2B_NS2J_17LinearCombinationIS2I_fS2I_fLNS_15FloatRoundStyleE2EEES2C_S2H_JEEENS4_5SM1004TMEM4LOAD26SM100_TMEM_LOAD_32dp32b16xENS4_13SM90_TMA_LOADENS1L_INS1M_ILi1ELi4ELi3EEENS1O_ILi16EEENSO_INS5_IJS1Q_SS_EEENS5_IJSS_SD_EEEEEEENS4_39AutoVectorizingCopyWithAssumedAlignmentILi128EEENS4_14SM90_TMA_STOREES2Z_S31_S31_EEEvvEEEEvNT_6ParamsE) ;  /* 0xffffff3c021c7950 */ /* 0x000fea0003c3ffff */
        .weak           $__internal_1_$__cuda_sm10x_tcgen05_guardrail_trap_phase_invalid_during_alloc
        .type           $__internal_1_$__cuda_sm10x_tcgen05_guardrail_trap_phase_invalid_during_alloc,@function
        .size           $__internal_1_$__cuda_sm10x_tcgen05_guardrail_trap_phase_invalid_during_alloc,($__internal_2_$__cuda_sm10x_tcgen05_guardrail_trap_unallocated_columns_being_dealloced - $__internal_1_$__cuda_sm10x_tcgen05_guardrail_trap_phase_invalid_during_alloc)
$__internal_1_$__cuda_sm10x_tcgen05_guardrail_trap_phase_invalid_during_alloc:
[----:B------:R-:W-:Y:S05]  /*c390*/  BPT.TRAP 0x1 ;  /* 0x000000040000795c */ /* 0x000fea0000300000 */
[----:B------:R-:W-:-:S04]  /*c3a0*/  MOV R5, 0x0 ;  /* 0x0000000000057802 */ /* 0x000fc80000000f00 */
[----:B------:R-:W-:Y:S05]  /*c3b0*/  RET.REL.NODEC R4 `(_ZN7cutlass13device_kernelINS_4gemm6kernel13GemmUniversalIN4cute5tupleIJiiiiEEENS1_10collective13CollectiveMmaINS1_46MainloopSm100TmaUmmaWarpSpecializedBlockScaledILi7ELi2ELi2ENS5_IJNS4_1CILi4EEENSA_ILi2EEENSA_ILi1EEEEEEEENS5_IJNSA_ILi128EEENSA_ILi64EEENSA_ILi256EEEEEENS5_IJNS_12float_e2m1_tENS_13float_ue4m3_tEEEENS5_IJNS5_IJlSD_lEEENS4_6LayoutINS5_IJNS5_IJNS5_IJNSA_ILi32EEESB_EEEiEEENS5_IJNS5_IJNSA_ILi16EEESB_EEEiEEENS5_IJSD_iEEEEEENS5_IJSU_NS5_IJNS5_IJNSA_ILi0EEESD_EEENSA_ILi512EEEEEENS5_IJSX_iEEEEEEEEEEESM_S14_NS4_8TiledMMAINS4_8MMA_AtomIJNS4_17SM100_MMA_MXF4_SSISK_SK_fSL_Li128ELi64ELi16ELNS4_4UMMA5MajorE0ELS19_0ELNS18_7ScaleInE0ELS1A_0EEEEEENSO_INS5_IJSD_SD_SD_EEENS5_IJSX_SX_SX_EEEEENS5_IJNS4_10UnderscoreES1G_S1G_EEEEENS5_IJNS4_23SM90_TMA_LOAD_MULTICASTES1J_EEENS5_IJNS4_14ComposedLayoutINS4_7SwizzleILi3ELi4ELi3EEENS4_18smem_ptr_flag_bitsILi4EEENSO_INS5_IJNSA_ILi8EEESI_EEENS5_IJSI_SD_EEEEEEENSO_INS5_IJNS5_IJNS5_IJSQ_SD_EEEST_EEESD_NS5_IJSD_SB_EEEEEENS5_IJNS5_IJNS5_IJST_SZ_EEESY_EEESX_NS5_IJSB_SZ_EEEEEEEEEEEvNS4_8identityES1K_S24_vS25_EENS_8epilogue10collective18CollectiveEpilogueINS27_23Sm100TmaWarpSpecializedILi3ELi2ELi16ELb1ELb0EEEJNS5_IJSH_SH_SI_EEENS5_IJNSO_ISH_SD_EENSO_INS5_IJSS_SC_EEENS5_IJSD_SP_EEEEEEEENS_10bfloat16_tESN_S2I_SN_NS27_6fusion15FusionCallbacksIS2B_NS2J_17LinearCombinationIS2I_fS2I_fLNS_15FloatRoundStyleE2EEES2C_S2H_JEEENS4_5SM1004TMEM4LOAD26SM100_TMEM_LOAD_32dp32b16xENS4_13SM90_TMA_LOADENS1L_INS1M_ILi1ELi4ELi3EEENS1O_ILi16EEENSO_INS5_IJS1Q_SS_EEENS5_IJSS_SD_EEEEEEENS4_39AutoVectorizingCopyWithAssumedAlignmentILi128EEENS4_14SM90_TMA_STOREES2Z_S31_S31_EEEvvEEEEvNT_6ParamsE) ;  /* 0xffffff3c04107950 */ /* 0x000fea0003c3ffff */
        .weak           $__internal_2_$__cuda_sm10x_tcgen05_guardrail_trap_unallocated_columns_being_dealloced
        .type           $__internal_2_$__cuda_sm10x_tcgen05_guardrail_trap_unallocated_columns_being_dealloced,@function
        .size           $__internal_2_$__cuda_sm10x_tcgen05_guardrail_trap_unallocated_columns_being_dealloced,(.L_x_204 - $__internal_2_$__cuda_sm10x_tcgen05_guardrail_trap_unallocated_columns_being_dealloced)
$__internal_2_$__cuda_sm10x_tcgen05_guardrail_trap_unallocated_columns_being_dealloced:
[----:B------:R-:W-:Y:S05]  /*c3c0*/  BPT.TRAP 0x1 ;  /* 0x000000040000795c */ /* 0x000fea0000300000 */
[----:B------:R-:W-:-:S04]  /*c3d0*/  HFMA2 R3, -RZ, RZ, 0, 0 ;  /* 0x00000000ff037431 */ /* 0x000fc800000001ff */
[----:B------:R-:W-:Y:S05]  /*c3e0*/  RET.REL.NODEC R2 `(_ZN7cutlass13device_kernelINS_4gemm6kernel13GemmUniversalIN4cute5tupleIJiiiiEEENS1_10collective13CollectiveMmaINS1_46MainloopSm100TmaUmmaWarpSpecializedBlockScaledILi7ELi2ELi2ENS5_IJNS4_1CILi4EEENSA_ILi2EEENSA_ILi1EEEEEEEENS5_IJNSA_ILi128EEENSA_ILi64EEENSA_ILi256EEEEEENS5_IJNS_12float_e2m1_tENS_13float_ue4m3_tEEEENS5_IJNS5_IJlSD_lEEENS4_6LayoutINS5_IJNS5_IJNS5_IJNSA_ILi32EEESB_EEEiEEENS5_IJNS5_IJNSA_ILi16EEESB_EEEiEEENS5_IJSD_iEEEEEENS5_IJSU_NS5_IJNS5_IJNSA_ILi0EEESD_EEENSA_ILi512EEEEEENS5_IJSX_iEEEEEEEEEEESM_S14_NS4_8TiledMMAINS4_8MMA_AtomIJNS4_17SM100_MMA_MXF4_SSISK_SK_fSL_Li128ELi64ELi16ELNS4_4UMMA5MajorE0ELS19_0ELNS18_7ScaleInE0ELS1A_0EEEEEENSO_INS5_IJSD_SD_SD_EEENS5_IJSX_SX_SX_EEEEENS5_IJNS4_10UnderscoreES1G_S1G_EEEEENS5_IJNS4_23SM90_TMA_LOAD_MULTICASTES1J_EEENS5_IJNS4_14ComposedLayoutINS4_7SwizzleILi3ELi4ELi3EEENS4_18smem_ptr_flag_bitsILi4EEENSO_INS5_IJNSA_ILi8EEESI_EEENS5_IJSI_SD_EEEEEEENSO_INS5_IJNS5_IJNS5_IJSQ_SD_EEEST_EEESD_NS5_IJSD_SB_EEEEEENS5_IJNS5_IJNS5_IJST_SZ_EEESY_EEESX_NS5_IJSB_SZ_EEEEEEEEEEEvNS4_8identityES1K_S24_vS25_EENS_8epilogue10collective18CollectiveEpilogueINS27_23Sm100TmaWarpSpecializedILi3ELi2ELi16ELb1ELb0EEEJNS5_IJSH_SH_SI_EEENS5_IJNSO_ISH_SD_EENSO_INS5_IJSS_SC_EEENS5_IJSD_SP_EEEEEEEENS_10bfloat16_tESN_S2I_SN_NS27_6fusion15FusionCallbacksIS2B_NS2J_17LinearCombinationIS2I_fS2I_fLNS_15FloatRoundStyleE2EEES2C_S2H_JEEENS4_5SM1004TMEM4LOAD26SM100_TMEM_LOAD_32dp32b16xENS4_13SM90_TMA_LOADENS1L_INS1M_ILi1ELi4ELi3EEENS1O_ILi16EEENSO_INS5_IJS1Q_SS_EEENS5_IJSS_SD_EEEEEEENS4_39AutoVectorizingCopyWithAssumedAlignmentILi128EEENS4_14SM90_TMA_STOREES2Z_S31_S31_EEEvvEEEEvNT_6ParamsE) ;  /* 0xffffff3c02047950 */ /* 0x000fea0003c3ffff */
.L_x_203:
[----:B------:R-:W-:-:S00]  /*c3f0*/  BRA `(.L_x_203) ;  /* 0xfffffffc00fc7947 */ /* 0x000fc0000383ffff */
[----:B------:R-:W-:-:S00]  /*c400*/  NOP ;  /* 0x0000000000007918 */ /* 0x000fc00000000000 */
[----:B------:R-:W-:-:S00]  /*c410*/  NOP ;  /* 0x0000000000007918 */ /* 0x000fc00000000000 */
[----:B------:R-:W-:-:S00]  /*c420*/  NOP ;  /* 0x0000000000007918 */ /* 0x000fc00000000000 */
[----:B------:R-:W-:-:S00]  /*c430*/  NOP ;  /* 0x0000000000007918 */ /* 0x000fc00000000000 */
[----:B------:R-:W-:-:S00]  /*c440*/  NOP ;  /* 0x0000000000007918 */ /* 0x000fc00000000000 */
[----:B------:R-:W-:-:S00]  /*c450*/  NOP ;  /* 0x0000000000007918 */ /* 0x000fc00000000000 */
[----:B------:R-:W-:-:S00]  /*c460*/  NOP ;  /* 0x0000000000007918 */ /* 0x000fc00000000000 */
[----:B------:R-:W-:-:S00]  /*c470*/  NOP ;  /* 0x0000000000007918 */ /* 0x000fc00000000000 */
.L_x_204:


//--------------------- .nv.global.init           --------------------------
	.section	.nv.global.init,"aw",@progbits
.nv.global.init:
	.type		$str$29,@object
	.size		$str$29,($str$30 - $str$29)
$str$29:
        /*0000*/ 	.byte	0x28, 0x61, 0x64, 0x64, 0x72, 0x65, 0x73, 0x73, 0x20, 0x26, 0x20, 0x6d, 0x61, 0x73, 0x6b, 0x29
        /*0010*/ 	.byte	0x20, 0x3d, 0x3d, 0x20, 0x30, 0x00
	.type		$str$30,@object
	.size		$str$30,($str$26 - $str$30)
$str$30:
        /*0016*/ 	.byte	0x2f, 0x74, 0x6d, 0x70, 0x2f, 0x63, 0x75, 0x74, 0x6c, 0x61, 0x73, 0x73, 0x5f, 0x73, 0x77, 0x65
        /*0026*/ 	.byte	0x65, 0x70, 0x5f, 0x73, 0x72, 0x63, 0x2f, 0x69, 0x6e, 0x63, 0x6c, 0x75, 0x64, 0x65, 0x2f, 0x63
        /*0036*/ 	.byte	0x75, 0x74, 0x65, 0x2f, 0x70, 0x6f, 0x69, 0x6e, 0x74, 0x65, 0x72, 0x5f, 0x66, 0x6c, 0x61, 0x67
        /*0046*/ 	.byte	0x67, 0x65, 0x64, 0x2e, 0x68, 0x70, 0x70, 0x00
	.type		$str$26,@object
	.size		$str$26,($str$25 - $str$26)
$str$26:
        /*004e*/ 	.byte	0x2f, 0x74, 0x6d, 0x70, 0x2f, 0x63, 0x75, 0x74, 0x6c, 0x61, 0x73, 0x73, 0x5f, 0x73, 0x77, 0x65
        /*005e*/ 	.byte	0x65, 0x70, 0x5f, 0x73, 0x72, 0x63, 0x2f, 0x69, 0x6e, 0x63, 0x6c, 0x75, 0x64, 0x65, 0x2f, 0x63
        /*006e*/ 	.byte	0x75, 0x74, 0x65, 0x2f, 0x61, 0x74, 0x6f, 0x6d, 0x2f, 0x63, 0x6f, 0x70, 0x79, 0x5f, 0x74, 0x72
        /*007e*/ 	.byte	0x61, 0x69, 0x74, 0x73, 0x5f, 0x73, 0x6d, 0x31, 0x30, 0x30, 0x2e, 0x68, 0x70, 0x70, 0x00
	.type		$str$25,@object
	.size		$str$25,(__unnamed_1 - $str$25)
$str$25:
        /*008d*/ 	.byte	0x28, 0x28, 0x75, 0x69, 0x6e, 0x74, 0x33, 0x32, 0x5f, 0x74, 0x28, 0x74, 0x68, 0x72, 0x65, 0x61
        /*009d*/ 	.byte	0x64, 0x49, 0x64, 0x78, 0x2e, 0x78, 0x29, 0x20, 0x2f, 0x20, 0x33, 0x32, 0x29, 0x20, 0x25, 0x20
        /*00ad*/ 	.byte	0x34, 0x29, 0x20, 0x3d, 0x3d, 0x20, 0x28, 0x28, 0x28, 0x74, 0x6d, 0x65, 0x6d, 0x5f, 0x61, 0x64
        /*00bd*/ 	.byte	0x64, 0x72, 0x20, 0x3e, 0x3e, 0x20, 0x31, 0x36, 0x29, 0x20, 0x2f, 0x20, 0x33, 0x32, 0x29, 0x20
        /*00cd*/ 	.byte	0x25, 0x20, 0x34, 0x29, 0x00
	.type		__unnamed_1,@object
	.size		__unnamed_1,(__unnamed_2 - __unnamed_1)
__unnamed_1:
        /*00d2*/ 	.byte	0x61, 0x75, 0x74, 0x6f, 0x20, 0x63, 0x75, 0x74, 0x65, 0x3a, 0x3a, 0x61, 0x73, 0x5f, 0x70, 0x6f
        /* <DEDUP_REMOVED lines=24> */
        /*0262*/ 	.byte	0x43, 0x3c, 0x32, 0x30, 0x34, 0x38, 0x3e, 0x3e, 0x3e, 0x3e, 0x5d, 0x00
	.type		__unnamed_2,@object
	.size		__unnamed_2,(.L_2 - __unnamed_2)
__unnamed_2:
        /* <DEDUP_REMOVED lines=40> */
        /*04ee*/ 	.byte	0x3a, 0x3a, 0x43, 0x3c, 0x30, 0x3e, 0x3e, 0x3e, 0x3e, 0x5d, 0x00
.L_2:


//--------------------- .nv.shared._ZN7cutlass13device_kernelINS_4gemm6kernel13GemmUniversalIN4cute5tupleIJiiiiEEENS1_10collective13CollectiveMmaINS1_46MainloopSm100TmaUmmaWarpSpecializedBlockScaledILi7ELi2ELi2ENS5_IJNS4_1CILi4EEENSA_ILi2EEENSA_ILi1EEEEEEEENS5_IJNSA_ILi128EEENSA_ILi64EEENSA_ILi256EEEEEENS5_IJNS_12float_e2m1_tENS_13float_ue4m3_tEEEENS5_IJNS5_IJlSD_lEEENS4_6LayoutINS5_IJNS5_IJNS5_IJNSA_ILi32EEESB_EEEiEEENS5_IJNS5_IJNSA_ILi16EEESB_EEEiEEENS5_IJSD_iEEEEEENS5_IJSU_NS5_IJNS5_IJNSA_ILi0EEESD_EEENSA_ILi512EEEEEENS5_IJSX_iEEEEEEEEEEESM_S14_NS4_8TiledMMAINS4_8MMA_AtomIJNS4_17SM100_MMA_MXF4_SSISK_SK_fSL_Li128ELi64ELi16ELNS4_4UMMA5MajorE0ELS19_0ELNS18_7ScaleInE0ELS1A_0EEEEEENSO_INS5_IJSD_SD_SD_EEENS5_IJSX_SX_SX_EEEEENS5_IJNS4_10UnderscoreES1G_S1G_EEEEENS5_IJNS4_23SM90_TMA_LOAD_MULTICASTES1J_EEENS5_IJNS4_14ComposedLayoutINS4_7SwizzleILi3ELi4ELi3EEENS4_18smem_ptr_flag_bitsILi4EEENSO_INS5_IJNSA_ILi8EEESI_EEENS5_IJSI_SD_EEEEEEENSO_INS5_IJNS5_IJNS5_IJSQ_SD_EEEST_EEESD_NS5_IJSD_SB_EEEEEENS5_IJNS5_IJNS5_IJST_SZ_EEESY_EEESX_NS5_IJSB_SZ_EEEEEEEEEEEvNS4_8identityES1K_S24_vS25_EENS_8epilogue10collective18CollectiveEpilogueINS27_23Sm100TmaWarpSpecializedILi3ELi2ELi16ELb1ELb0EEEJNS5_IJSH_SH_SI_EEENS5_IJNSO_ISH_SD_EENSO_INS5_IJSS_SC_EEENS5_IJSD_SP_EEEEEEEENS_10bfloat16_tESN_S2I_SN_NS27_6fusion15FusionCallbacksIS2B_NS2J_17LinearCombinationIS2I_fS2I_fLNS_15FloatRoundStyleE2EEES2C_S2H_JEEENS4_5SM1004TMEM4LOAD26SM100_TMEM_LOAD_32dp32b16xENS4_13SM90_TMA_LOADENS1L_INS1M_ILi1ELi4ELi3EEENS1O_ILi16EEENSO_INS5_IJS1Q_SS_EEENS5_IJSS_SD_EEEEEEENS4_39AutoVectorizingCopyWithAssumedAlignmentILi128EEENS4_14SM90_TMA_STOREES2Z_S31_S31_EEEvvEEEEvNT_6ParamsE --------------------------
	.section	.nv.shared._ZN7cutlass13device_kernelINS_4gemm6kernel13GemmUniversalIN4cute5tupleIJiiiiEEENS1_10collective13CollectiveMmaINS1_46MainloopSm100TmaUmmaWarpSpecializedBlockScaledILi7ELi2ELi2ENS5_IJNS4_1CILi4EEENSA_ILi2EEENSA_ILi1EEEEEEEENS5_IJNSA_ILi128EEENSA_ILi64EEENSA_ILi256EEEEEENS5_IJNS_12float_e2m1_tENS_13float_ue4m3_tEEEENS5_IJNS5_IJlSD_lEEENS4_6LayoutINS5_IJNS5_IJNS5_IJNSA_ILi32EEESB_EEEiEEENS5_IJNS5_IJNSA_ILi16EEESB_EEEiEEENS5_IJSD_iEEEEEENS5_IJSU_NS5_IJNS5_IJNSA_ILi0EEESD_EEENSA_ILi512EEEEEENS5_IJSX_iEEEEEEEEEEESM_S14_NS4_8TiledMMAINS4_8MMA_AtomIJNS4_17SM100_MMA_MXF4_SSISK_SK_fSL_Li128ELi64ELi16ELNS4_4UMMA5MajorE0ELS19_0ELNS18_7ScaleInE0ELS1A_0EEEEEENSO_INS5_IJSD_SD_SD_EEENS5_IJSX_SX_SX_EEEEENS5_IJNS4_10UnderscoreES1G_S1G_EEEEENS5_IJNS4_23SM90_TMA_LOAD_MULTICASTES1J_EEENS5_IJNS4_14ComposedLayoutINS4_7SwizzleILi3ELi4ELi3EEENS4_18smem_ptr_flag_bitsILi4EEENSO_INS5_IJNSA_ILi8EEESI_EEENS5_IJSI_SD_EEEEEEENSO_INS5_IJNS5_IJNS5_IJSQ_SD_EEEST_EEESD_NS5_IJSD_SB_EEEEEENS5_IJNS5_IJNS5_IJST_SZ_EEESY_EEESX_NS5_IJSB_SZ_EEEEEEEEEEEvNS4_8identityES1K_S24_vS25_EENS_8epilogue10collective18CollectiveEpilogueINS27_23Sm100TmaWarpSpecializedILi3ELi2ELi16ELb1ELb0EEEJNS5_IJSH_SH_SI_EEENS5_IJNSO_ISH_SD_EENSO_INS5_IJSS_SC_EEENS5_IJSD_SP_EEEEEEEENS_10bfloat16_tESN_S2I_SN_NS27_6fusion15FusionCallbacksIS2B_NS2J_17LinearCombinationIS2I_fS2I_fLNS_15FloatRoundStyleE2EEES2C_S2H_JEEENS4_5SM1004TMEM4LOAD26SM100_TMEM_LOAD_32dp32b16xENS4_13SM90_TMA_LOADENS1L_INS1M_ILi1ELi4ELi3EEENS1O_ILi16EEENSO_INS5_IJS1Q_SS_EEENS5_IJSS_SD_EEEEEEENS4_39AutoVectorizingCopyWithAssumedAlignmentILi128EEENS4_14SM90_TMA_STOREES2Z_S31_S31_EEEvvEEEEvNT_6ParamsE,"aw",@nobits
	.sectionflags	@""
	.align	16
	.zero		1024


//--------------------- .nv.shared.reserved.0     --------------------------
	.section	.nv.shared.reserved.0,"aw",@nobits
	.weak		__nv_reservedSMEM_offset_0_alias
	.size		__nv_reservedSMEM_offset_0_alias, 0, 64
	.other		__nv_reservedSMEM_offset_0_alias,@"STO_CUDA_RESERVED_SHARED STV_DEFAULT"
__nv_reservedSMEM_offset_0_alias:
	.zero		0
.nv.shared.reserved.0:
	.zero		64
	.weak		__nv_reservedSMEM_tcgen05_partition
	.type		__nv_reservedSMEM_tcgen05_partition,@object
	.size		__nv_reservedSMEM_tcgen05_partition,(.L_0 - __nv_reservedSMEM_tcgen05_partition)
__nv_reservedSMEM_tcgen05_partition:
	.zero		32
.L_0:


//--------------------- .nv.global                --------------------------
	.section	.nv.global,"aw",@nobits
.nv.global:
	.type		_ZN40_INTERNAL_dedd0c88_4_k_cu_0ffd21d6_151364cute1_E,@object
	.size		_ZN40_INTERNAL_dedd0c88_4_k_cu_0ffd21d6_151364cute1_E,(_ZN40_INTERNAL_dedd0c88_4_k_cu_0ffd21d6_151364cuda3std3__45__cpo6cbeginE - _ZN40_INTERNAL_dedd0c88_4_k_cu_0ffd21d6_151364cute1_E)
_ZN40_INTERNAL_dedd0c88_4_k_cu_0ffd21d6_151364cute1_E:
	.zero		1
	.type		_ZN40_INTERNAL_dedd0c88_4_k_cu_0ffd21d6_151364cuda3std3__45__cpo6cbeginE,@object
	.size		_ZN40_INTERNAL_dedd0c88_4_k_cu_0ffd21d6_151364cuda3std3__45__cpo6cbeginE,(_ZN40_INTERNAL_dedd0c88_4_k_cu_0ffd21d6_151364cuda3std3__48in_placeE - _ZN40_INTERNAL_dedd0c88_4_k_cu_0ffd21d6_151364cuda3std3__45__cpo6cbeginE)
_ZN40_INTERNAL_dedd0c88_4_k_cu_0ffd21d6_151364cuda3std3__45__cpo6cbeginE:
	.zero		1
	.type		_ZN40_INTERNAL_dedd0c88_4_k_cu_0ffd21d6_151364cuda3std3__48in_placeE,@object
	.size		_ZN40_INTERNAL_dedd0c88_4_k_cu_0ffd21d6_151364cuda3std3__48in_placeE,(_ZN40_INTERNAL_dedd0c88_4_k_cu_0ffd21d6_151364cuda3std6ranges3__45__cpo9iter_moveE - _ZN40_INTERNAL_dedd0c88_4_k_cu_0ffd21d6_151364cuda3std3__48in_placeE)
_ZN40_INTERNAL_dedd0c88_4_k_cu_0ffd21d6_151364cuda3std3__48in_placeE:
	.zero		1
	.type		_ZN40_INTERNAL_dedd0c88_4_k_cu_0ffd21d6_151364cuda3std6ranges3__45__cpo9iter_moveE,@object
	.size		_ZN40_INTERNAL_dedd0c88_4_k_cu_0ffd21d6_151364cuda3std6ranges3__45__cpo9iter_moveE,(_ZN40_INTERNAL_dedd0c88_4_k_cu_0ffd21d6_151364cuda3std3__45__cpo5beginE - _ZN40_INTERNAL_dedd0c88_4_k_cu_0ffd21d6_151364cuda3std6ranges3__45__cpo9iter_moveE)
_ZN40_INTERNAL_dedd0c88_4_k_cu_0ffd21d6_151364cuda3std6ranges3__45__cpo9iter_moveE:
	.zero		1
	.type		_ZN40_INTERNAL_dedd0c88_4_k_cu_0ffd21d6_151364cuda3std3__45__cpo5beginE,@object
	.size		_ZN40_INTERNAL_dedd0c88_4_k_cu_0ffd21d6_151364cuda3std3__45__cpo5beginE,(_ZN40_INTERNAL_dedd0c88_4_k_cu_0ffd21d6_151364cuda3std3__442_GLOBAL__N__dedd0c88_4_k_cu_0ffd21d6_151366ignoreE - _ZN40_INTERNAL_dedd0c88_4_k_cu_0ffd21d6_151364cuda3std3__45__cpo5beginE)
_ZN40_INTERNAL_dedd0c88_4_k_cu_0ffd21d6_151364cuda3std3__45__cpo5beginE:
	.zero		1
	.type		_ZN40_INTERNAL_dedd0c88_4_k_cu_0ffd21d6_151364cuda3std3__442_GLOBAL__N__dedd0c88_4_k_cu_0ffd21d6_151366ignoreE,@object
	.size		_ZN40_INTERNAL_dedd0c88_4_k_cu_0ffd21d6_151364cuda3std3__442_GLOBAL__N__dedd0c88_4_k_cu_0ffd21d6_151366ignoreE,(_ZN40_INTERNAL_dedd0c88_4_k_cu_0ffd21d6_151364cute7productE - _ZN40_INTERNAL_dedd0c88_4_k_cu_0ffd21d6_151364cuda3std3__442_GLOBAL__N__dedd0c88_4_k_cu_0ffd21d6_151366ignoreE)
_ZN40_INTERNAL_dedd0c88_4_k_cu_0ffd21d6_151364cuda3std3__442_GLOBAL__N__dedd0c88_4_k_cu_0ffd21d6_151366ignoreE:
	.zero		1
	.type		_ZN40_INTERNAL_dedd0c88_4_k_cu_0ffd21d6_151364cute7productE,@object
	.size		_ZN40_INTERNAL_dedd0c88_4_k_cu_0ffd21d6_151364cute7productE,(_ZN40_INTERNAL_dedd0c88_4_k_cu_0ffd21d6_151364cuda3std3__45__cpo3endE - _ZN40_INTERNAL_dedd0c88_4_k_cu_0ffd21d6_151364cute7productE)
_ZN40_INTERNAL_dedd0c88_4_k_cu_0ffd21d6_151364cute7productE:
	.zero		1
	.type		_ZN40_INTERNAL_dedd0c88_4_k_cu_0ffd21d6_151364cuda3std3__45__cpo3endE,@object
	.size		_ZN40_INTERNAL_dedd0c88_4_k_cu_0ffd21d6_151364cuda3std3__45__cpo3endE,(_ZN40_INTERNAL_dedd0c88_4_k_cu_0ffd21d6_151364cuda3std3__419piecewise_constructE - _ZN40_INTERNAL_dedd0c88_4_k_cu_0ffd21d6_151364cuda3std3__45__cpo3endE)
_ZN40_INTERNAL_dedd0c88_4_k_cu_0ffd21d6_151364cuda3std3__45__cpo3endE:
	.zero		1
	.type		_ZN40_INTERNAL_dedd0c88_4_k_cu_0ffd21d6_151364cuda3std3__419piecewise_constructE,@object
	.size		_ZN40_INTERNAL_dedd0c88_4_k_cu_0ffd21d6_151364cuda3std3__419piecewise_constructE,(_ZN40_INTERNAL_dedd0c88_4_k_cu_0ffd21d6_151364cuda3std3__45__cpo4cendE - _ZN40_INTERNAL_dedd0c88_4_k_cu_0ffd21d6_151364cuda3std3__419piecewise_constructE)
_ZN40_INTERNAL_dedd0c88_4_k_cu_0ffd21d6_151364cuda3std3__419piecewise_constructE:
	.zero		1
	.type		_ZN40_INTERNAL_dedd0c88_4_k_cu_0ffd21d6_151364cuda3std3__45__cpo4cendE,@object
	.size		_ZN40_INTERNAL_dedd0c88_4_k_cu_0ffd21d6_151364cuda3std3__45__cpo4cendE,(_ZN40_INTERNAL_dedd0c88_4_k_cu_0ffd21d6_151364cuda3std6ranges3__45__cpo4swapE - _ZN40_INTERNAL_dedd0c88_4_k_cu_0ffd21d6_151364cuda3std3__45__cpo4cendE)
_ZN40_INTERNAL_dedd0c88_4_k_cu_0ffd21d6_151364cuda3std3__45__cpo4cendE:
	.zero		1
	.type		_ZN40_INTERNAL_dedd0c88_4_k_cu_0ffd21d6_151364cuda3std6ranges3__45__cpo4swapE,@object
	.size		_ZN40_INTERNAL_dedd0c88_4_k_cu_0ffd21d6_151364cuda3std6ranges3__45__cpo4swapE,(.L_10 - _ZN40_INTERNAL_dedd0c88_4_k_cu_0ffd21d6_151364cuda3std6ranges3__45__cpo4swapE)
_ZN40_INTERNAL_dedd0c88_4_k_cu_0ffd21d6_151364cuda3std6ranges3__45__cpo4swapE:
	.zero		1
.L_10:


//--------------------- .nv.constant0._ZN7cutlass13device_kernelINS_4gemm6kernel13GemmUniversalIN4cute5tupleIJiiiiEEENS1_10collective13CollectiveMmaINS1_46MainloopSm100TmaUmmaWarpSpecializedBlockScaledILi7ELi2ELi2ENS5_IJNS4_1CILi4EEENSA_ILi2EEENSA_ILi1EEEEEEEENS5_IJNSA_ILi128EEENSA_ILi64EEENSA_ILi256EEEEEENS5_IJNS_12float_e2m1_tENS_13float_ue4m3_tEEEENS5_IJNS5_IJlSD_lEEENS4_6LayoutINS5_IJNS5_IJNS5_IJNSA_ILi32EEESB_EEEiEEENS5_IJNS5_IJNSA_ILi16EEESB_EEEiEEENS5_IJSD_iEEEEEENS5_IJSU_NS5_IJNS5_IJNSA_ILi0EEESD_EEENSA_ILi512EEEEEENS5_IJSX_iEEEEEEEEEEESM_S14_NS4_8TiledMMAINS4_8MMA_AtomIJNS4_17SM100_MMA_MXF4_SSISK_SK_fSL_Li128ELi64ELi16ELNS4_4UMMA5MajorE0ELS19_0ELNS18_7ScaleInE0ELS1A_0EEEEEENSO_INS5_IJSD_SD_SD_EEENS5_IJSX_SX_SX_EEEEENS5_IJNS4_10UnderscoreES1G_S1G_EEEEENS5_IJNS4_23SM90_TMA_LOAD_MULTICASTES1J_EEENS5_IJNS4_14ComposedLayoutINS4_7SwizzleILi3ELi4ELi3EEENS4_18smem_ptr_flag_bitsILi4EEENSO_INS5_IJNSA_ILi8EEESI_EEENS5_IJSI_SD_EEEEEEENSO_INS5_IJNS5_IJNS5_IJSQ_SD_EEEST_EEESD_NS5_IJSD_SB_EEEEEENS5_IJNS5_IJNS5_IJST_SZ_EEESY_EEESX_NS5_IJSB_SZ_EEEEEEEEEEEvNS4_8identityES1K_S24_vS25_EENS_8epilogue10collective18CollectiveEpilogueINS27_23Sm100TmaWarpSpecializedILi3ELi2ELi16ELb1ELb0EEEJNS5_IJSH_SH_SI_EEENS5_IJNSO_ISH_SD_EENSO_INS5_IJSS_SC_EEENS5_IJSD_SP_EEEEEEEENS_10bfloat16_tESN_S2I_SN_NS27_6fusion15FusionCallbacksIS2B_NS2J_17LinearCombinationIS2I_fS2I_fLNS_15FloatRoundStyleE2EEES2C_S2H_JEEENS4_5SM1004TMEM4LOAD26SM100_TMEM_LOAD_32dp32b16xENS4_13SM90_TMA_LOADENS1L_INS1M_ILi1ELi4ELi3EEENS1O_ILi16EEENSO_INS5_IJS1Q_SS_EEENS5_IJSS_SD_EEEEEEENS4_39AutoVectorizingCopyWithAssumedAlignmentILi128EEENS4_14SM90_TMA_STOREES2Z_S31_S31_EEEvvEEEEvNT_6ParamsE --------------------------
	.section	.nv.constant0._ZN7cutlass13device_kernelINS_4gemm6kernel13GemmUniversalIN4cute5tupleIJiiiiEEENS1_10collective13CollectiveMmaINS1_46MainloopSm100TmaUmmaWarpSpecializedBlockScaledILi7ELi2ELi2ENS5_IJNS4_1CILi4EEENSA_ILi2EEENSA_ILi1EEEEEEEENS5_IJNSA_ILi128EEENSA_ILi64EEENSA_ILi256EEEEEENS5_IJNS_12float_e2m1_tENS_13float_ue4m3_tEEEENS5_IJNS5_IJlSD_lEEENS4_6LayoutINS5_IJNS5_IJNS5_IJNSA_ILi32EEESB_EEEiEEENS5_IJNS5_IJNSA_ILi16EEESB_EEEiEEENS5_IJSD_iEEEEEENS5_IJSU_NS5_IJNS5_IJNSA_ILi0EEESD_EEENSA_ILi512EEEEEENS5_IJSX_iEEEEEEEEEEESM_S14_NS4_8TiledMMAINS4_8MMA_AtomIJNS4_17SM100_MMA_MXF4_SSISK_SK_fSL_Li128ELi64ELi16ELNS4_4UMMA5MajorE0ELS19_0ELNS18_7ScaleInE0ELS1A_0EEEEEENSO_INS5_IJSD_SD_SD_EEENS5_IJSX_SX_SX_EEEEENS5_IJNS4_10UnderscoreES1G_S1G_EEEEENS5_IJNS4_23SM90_TMA_LOAD_MULTICASTES1J_EEENS5_IJNS4_14ComposedLayoutINS4_7SwizzleILi3ELi4ELi3EEENS4_18smem_ptr_flag_bitsILi4EEENSO_INS5_IJNSA_ILi8EEESI_EEENS5_IJSI_SD_EEEEEEENSO_INS5_IJNS5_IJNS5_IJSQ_SD_EEEST_EEESD_NS5_IJSD_SB_EEEEEENS5_IJNS5_IJNS5_IJST_SZ_EEESY_EEESX_NS5_IJSB_SZ_EEEEEEEEEEEvNS4_8identityES1K_S24_vS25_EENS_8epilogue10collective18CollectiveEpilogueINS27_23Sm100TmaWarpSpecializedILi3ELi2ELi16ELb1ELb0EEEJNS5_IJSH_SH_SI_EEENS5_IJNSO_ISH_SD_EENSO_INS5_IJSS_SC_EEENS5_IJSD_SP_EEEEEEEENS_10bfloat16_tESN_S2I_SN_NS27_6fusion15FusionCallbacksIS2B_NS2J_17LinearCombinationIS2I_fS2I_fLNS_15FloatRoundStyleE2EEES2C_S2H_JEEENS4_5SM1004TMEM4LOAD26SM100_TMEM_LOAD_32dp32b16xENS4_13SM90_TMA_LOADENS1L_INS1M_ILi1ELi4ELi3EEENS1O_ILi16EEENSO_INS5_IJS1Q_SS_EEENS5_IJSS_SD_EEEEEEENS4_39AutoVectorizingCopyWithAssumedAlignmentILi128EEENS4_14SM90_TMA_STOREES2Z_S31_S31_EEEvvEEEEvNT_6ParamsE,"a",@progbits
	.sectionflags	@""
	.align	4
.nv.constant0._ZN7cutlass13device_kernelINS_4gemm6kernel13GemmUniversalIN4cute5tupleIJiiiiEEENS1_10collective13CollectiveMmaINS1_46MainloopSm100TmaUmmaWarpSpecializedBlockScaledILi7ELi2ELi2ENS5_IJNS4_1CILi4EEENSA_ILi2EEENSA_ILi1EEEEEEEENS5_IJNSA_ILi128EEENSA_ILi64EEENSA_ILi256EEEEEENS5_IJNS_12float_e2m1_tENS_13float_ue4m3_tEEEENS5_IJNS5_IJlSD_lEEENS4_6LayoutINS5_IJNS5_IJNS5_IJNSA_ILi32EEESB_EEEiEEENS5_IJNS5_IJNSA_ILi16EEESB_EEEiEEENS5_IJSD_iEEEEEENS5_IJSU_NS5_IJNS5_IJNSA_ILi0EEESD_EEENSA_ILi512EEEEEENS5_IJSX_iEEEEEEEEEEESM_S14_NS4_8TiledMMAINS4_8MMA_AtomIJNS4_17SM100_MMA_MXF4_SSISK_SK_fSL_Li128ELi64ELi16ELNS4_4UMMA5MajorE0ELS19_0ELNS18_7ScaleInE0ELS1A_0EEEEEENSO_INS5_IJSD_SD_SD_EEENS5_IJSX_SX_SX_EEEEENS5_IJNS4_10UnderscoreES1G_S1G_EEEEENS5_IJNS4_23SM90_TMA_LOAD_MULTICASTES1J_EEENS5_IJNS4_14ComposedLayoutINS4_7SwizzleILi3ELi4ELi3EEENS4_18smem_ptr_flag_bitsILi4EEENSO_INS5_IJNSA_ILi8EEESI_EEENS5_IJSI_SD_EEEEEEENSO_INS5_IJNS5_IJNS5_IJSQ_SD_EEEST_EEESD_NS5_IJSD_SB_EEEEEENS5_IJNS5_IJNS5_IJST_SZ_EEESY_EEESX_NS5_IJSB_SZ_EEEEEEEEEEEvNS4_8identityES1K_S24_vS25_EENS_8epilogue10collective18CollectiveEpilogueINS27_23Sm100TmaWarpSpecializedILi3ELi2ELi16ELb1ELb0EEEJNS5_IJSH_SH_SI_EEENS5_IJNSO_ISH_SD_EENSO_INS5_IJSS_SC_EEENS5_IJSD_SP_EEEEEEEENS_10bfloat16_tESN_S2I_SN_NS27_6fusion15FusionCallbacksIS2B_NS2J_17LinearCombinationIS2I_fS2I_fLNS_15FloatRoundStyleE2EEES2C_S2H_JEEENS4_5SM1004TMEM4LOAD26SM100_TMEM_LOAD_32dp32b16xENS4_13SM90_TMA_LOADENS1L_INS1M_ILi1ELi4ELi3EEENS1O_ILi16EEENSO_INS5_IJS1Q_SS_EEENS5_IJSS_SD_EEEEEEENS4_39AutoVectorizingCopyWithAssumedAlignmentILi128EEENS4_14SM90_TMA_STOREES2Z_S31_S31_EEEvvEEEEvNT_6ParamsE:
	.zero		3968


//--------------------- SYMBOLS --------------------------

	.type		.nv.reservedSmem.offset0,@object
	.size		.nv.reservedSmem.offset0,0x4
	.type		.nv.reservedSmem.cap,@object
	.size		.nv.reservedSmem.cap,0x4
	.type		__assertfail,@function
